	.target	sm_100a

	.elftype	@"ET_EXEC"


//--------------------- .note.nv.tkinfo           --------------------------
	.section	.note.nv.tkinfo,"",@"SHT_NOTE"
	.sectionflags	@"SHF_NOTE_NV_TKINFO"
	.tkinfo
        /*0018*/ 	.word	0x00000081
        /*0030*/ 	.string	""
        /*0030*/ 	.string	"ptxas-blackwell"
        /*0030*/ 	.string	"Cuda compilation tools, release 12.9, V12.9.86"
        /*0030*/ 	.string	"Build cuda_12.9.r12.9/compiler.36037853_0"
        /*0030*/ 	.string	"-v  -suppress-debug-info  -lineinfo  -arch sm_100a "



//--------------------- .note.nv.cuver            --------------------------
	.section	.note.nv.cuver,"",@"SHT_NOTE"
	.sectionflags	@"SHF_NOTE_NV_CUVER"
        /*0018*/ 	.short	0x0001
        /*001a*/ 	.short	0x0064
        /*001c*/ 	.short	0x0001
        /*001e*/ 	.short	0x0000
        /*0020*/ 	.short	0x0001
        /*0022*/ 	.short	0x0000


//--------------------- .nv.info                  --------------------------
	.section	.nv.info,"",@"SHT_CUDA_INFO"
	.align	4


	//----- nvinfo : EIATTR_REGCOUNT
	.align		4
        /*0000*/ 	.byte	0x04, 0x2f
        /*0002*/ 	.short	(.L_4 - .L_3)
	.align		4
.L_3:
        /*0004*/ 	.word	index@(matmul_kernel)
        /*0008*/ 	.word	0x00000060


	//----- nvinfo : EIATTR_FRAME_SIZE
	.align		4
.L_4:
        /*000c*/ 	.byte	0x04, 0x11
        /*000e*/ 	.short	(.L_6 - .L_5)
	.align		4
.L_5:
        /*0010*/ 	.word	index@($__internal_2_$__cuda_sm10x_tcgen05_guardrail_trap_unallocated_columns_being_dealloced)
        /*0014*/ 	.word	0x000008b0


	//----- nvinfo : EIATTR_FRAME_SIZE
	.align		4
.L_6:
        /*0018*/ 	.byte	0x04, 0x11
        /*001a*/ 	.short	(.L_8 - .L_7)
	.align		4
.L_7:
        /*001c*/ 	.word	index@($__internal_1_$__cuda_sm10x_tcgen05_guardrail_trap_phase_invalid_during_alloc)
        /*0020*/ 	.word	0x000008b0


	//----- nvinfo : EIATTR_FRAME_SIZE
	.align		4
.L_8:
        /*0024*/ 	.byte	0x04, 0x11
        /*0026*/ 	.short	(.L_10 - .L_9)
	.align		4
.L_9:
        /*0028*/ 	.word	index@($__internal_0_$__cuda_sm10x_tcgen05_guardrail_trap_col_being_dealloced_not_returned_by_alloc)
        /*002c*/ 	.word	0x000008b0


	//----- nvinfo : EIATTR_FRAME_SIZE
	.align		4
.L_10:
        /*0030*/ 	.byte	0x04, 0x11
        /*0032*/ 	.short	(.L_12 - .L_11)
	.align		4
.L_11:
        /*0034*/ 	.word	index@(matmul_kernel)
        /*0038*/ 	.word	0x000008b0


	//----- nvinfo : EIATTR_MIN_STACK_SIZE
	.align		4
.L_12:
        /*003c*/ 	.byte	0x04, 0x12
        /*003e*/ 	.short	(.L_14 - .L_13)
	.align		4
.L_13:
        /*0040*/ 	.word	index@(matmul_kernel)
        /*0044*/ 	.word	0x000008b0
.L_14:


//--------------------- .nv.info.matmul_kernel    --------------------------
	.section	.nv.info.matmul_kernel,"",@"SHT_CUDA_INFO"
	.sectionflags	@""
	.align	4


	//----- nvinfo : EIATTR_CUDA_API_VERSION
	.align		4
        /*0000*/ 	.byte	0x04, 0x37
        /*0002*/ 	.short	(.L_16 - .L_15)
.L_15:
        /*0004*/ 	.word	0x00000081


	//----- nvinfo : EIATTR_KPARAM_INFO
	.align		4
.L_16:
        /*0008*/ 	.byte	0x04, 0x17
        /*000a*/ 	.short	(.L_18 - .L_17)
.L_17:
        /*000c*/ 	.word	0x00000000
        /*0010*/ 	.short	0x000d
        /*0012*/ 	.short	0x0048
        /*0014*/ 	.byte	0x00, 0xf4, 0x21, 0x00


	//----- nvinfo : EIATTR_KPARAM_INFO
	.align		4
.L_18:
        /*0018*/ 	.byte	0x04, 0x17
        /*001a*/ 	.short	(.L_20 - .L_19)
.L_19:
        /*001c*/ 	.word	0x00000000
        /*0020*/ 	.short	0x000c
        /*0022*/ 	.short	0x0040
        /*0024*/ 	.byte	0x00, 0xf4, 0x21, 0x00


	//----- nvinfo : EIATTR_KPARAM_INFO
	.align		4
.L_20:
        /*0028*/ 	.byte	0x04, 0x17
        /*002a*/ 	.short	(.L_22 - .L_21)
.L_21:
        /*002c*/ 	.word	0x00000000
        /*0030*/ 	.short	0x000b
        /*0032*/ 	.short	0x0038
        /*0034*/ 	.byte	0x00, 0xf0, 0x11, 0x00


	//----- nvinfo : EIATTR_KPARAM_INFO
	.align		4
.L_22:
        /*0038*/ 	.byte	0x04, 0x17
        /*003a*/ 	.short	(.L_24 - .L_23)
.L_23:
        /*003c*/ 	.word	0x00000000
        /*0040*/ 	.short	0x000a
        /*0042*/ 	.short	0x0034
        /*0044*/ 	.byte	0x00, 0xf0, 0x11, 0x00


	//----- nvinfo : EIATTR_KPARAM_INFO
	.align		4
.L_24:
        /*0048*/ 	.byte	0x04, 0x17
        /*004a*/ 	.short	(.L_26 - .L_25)
.L_25:
        /*004c*/ 	.word	0x00000000
        /*0050*/ 	.short	0x0009
        /*0052*/ 	.short	0x0030
        /*0054*/ 	.byte	0x00, 0xf0, 0x11, 0x00


	//----- nvinfo : EIATTR_KPARAM_INFO
	.align		4
.L_26:
        /*0058*/ 	.byte	0x04, 0x17
        /*005a*/ 	.short	(.L_28 - .L_27)
.L_27:
        /*005c*/ 	.word	0x00000000
        /*0060*/ 	.short	0x0008
        /*0062*/ 	.short	0x002c
        /*0064*/ 	.byte	0x00, 0xf0, 0x11, 0x00


	//----- nvinfo : EIATTR_KPARAM_INFO
	.align		4
.L_28:
        /*0068*/ 	.byte	0x04, 0x17
        /*006a*/ 	.short	(.L_30 - .L_29)
.L_29:
        /*006c*/ 	.word	0x00000000
        /*0070*/ 	.short	0x0007
        /*0072*/ 	.short	0x0028
        /*0074*/ 	.byte	0x00, 0xf0, 0x11, 0x00


	//----- nvinfo : EIATTR_KPARAM_INFO
	.align		4
.L_30:
        /*0078*/ 	.byte	0x04, 0x17
        /*007a*/ 	.short	(.L_32 - .L_31)
.L_31:
        /*007c*/ 	.word	0x00000000
        /*0080*/ 	.short	0x0006
        /*0082*/ 	.short	0x0024
        /*0084*/ 	.byte	0x00, 0xf0, 0x11, 0x00


	//----- nvinfo : EIATTR_KPARAM_INFO
	.align		4
.L_32:
        /*0088*/ 	.byte	0x04, 0x17
        /*008a*/ 	.short	(.L_34 - .L_33)
.L_33:
        /*008c*/ 	.word	0x00000000
        /*0090*/ 	.short	0x0005
        /*0092*/ 	.short	0x0020
        /*0094*/ 	.byte	0x00, 0xf0, 0x11, 0x00


	//----- nvinfo : EIATTR_KPARAM_INFO
	.align		4
.L_34:
        /*0098*/ 	.byte	0x04, 0x17
        /*009a*/ 	.short	(.L_36 - .L_35)
.L_35:
        /*009c*/ 	.word	0x00000000
        /*00a0*/ 	.short	0x0004
        /*00a2*/ 	.short	0x001c
        /*00a4*/ 	.byte	0x00, 0xf0, 0x11, 0x00


	//----- nvinfo : EIATTR_KPARAM_INFO
	.align		4
.L_36:
        /*00a8*/ 	.byte	0x04, 0x17
        /*00aa*/ 	.short	(.L_38 - .L_37)
.L_37:
        /*00ac*/ 	.word	0x00000000
        /*00b0*/ 	.short	0x0003
        /*00b2*/ 	.short	0x0018
        /*00b4*/ 	.byte	0x00, 0xf0, 0x11, 0x00


	//----- nvinfo : EIATTR_KPARAM_INFO
	.align		4
.L_38:
        /*00b8*/ 	.byte	0x04, 0x17
        /*00ba*/ 	.short	(.L_40 - .L_39)
.L_39:
        /*00bc*/ 	.word	0x00000000
        /*00c0*/ 	.short	0x0002
        /*00c2*/ 	.short	0x0010
        /*00c4*/ 	.byte	0x00, 0xf4, 0x21, 0x00


	//----- nvinfo : EIATTR_KPARAM_INFO
	.align		4
.L_40:
        /*00c8*/ 	.byte	0x04, 0x17
        /*00ca*/ 	.short	(.L_42 - .L_41)
.L_41:
        /*00cc*/ 	.word	0x00000000
        /*00d0*/ 	.short	0x0001
        /*00d2*/ 	.short	0x0008
        /*00d4*/ 	.byte	0x00, 0xf4, 0x21, 0x00


	//----- nvinfo : EIATTR_KPARAM_INFO
	.align		4
.L_42:
        /*00d8*/ 	.byte	0x04, 0x17
        /*00da*/ 	.short	(.L_44 - .L_43)
.L_43:
        /*00dc*/ 	.word	0x00000000
        /*00e0*/ 	.short	0x0000
        /*00e2*/ 	.short	0x0000
        /*00e4*/ 	.byte	0x00, 0xf4, 0x21, 0x00


	//----- nvinfo : EIATTR_EXPLICIT_CLUSTER
	.align		4
.L_44:
        /*00e8*/ 	.byte	0x01, 0x3e
	.zero		2


	//----- nvinfo : EIATTR_CTA_PER_CLUSTER
	.align		4
        /*00ec*/ 	.byte	0x04, 0x3d
        /*00ee*/ 	.short	(.L_46 - .L_45)
.L_45:
        /*00f0*/ 	.word	0x00000004
        /*00f4*/ 	.word	0x00000001
        /*00f8*/ 	.word	0x00000001


	//----- nvinfo : EIATTR_AT_ENTRY_FRAGMENTS
	.align		4
.L_46:
        /*00fc*/ 	.byte	0x04, 0x4f
        /*00fe*/ 	.short	(.L_48 - .L_47)


	//   ....[0]....
.L_47:
        /*0100*/ 	.word	0x00000004


	//----- nvinfo : EIATTR_RESERVED_SMEM_USED
	.align		4
.L_48:
        /*0104*/ 	.byte	0x01, 0x41
	.zero		2


	//----- nvinfo : EIATTR_SPARSE_MMA_MASK
	.align		4
        /*0108*/ 	.byte	0x03, 0x50
        /*010a*/ 	.short	0x0000


	//----- nvinfo : EIATTR_TCGEN05_1CTA_USED
	.align		4
        /*010c*/ 	.byte	0x01, 0x51
	.zero		2


	//----- nvinfo : EIATTR_MAXREG_COUNT
	.align		4
        /*0110*/ 	.byte	0x03, 0x1b
        /*0112*/ 	.short	0x00ff


	//----- nvinfo : EIATTR_NUM_BARRIERS
	.align		4
        /*0114*/ 	.byte	0x02, 0x4c
        /*0116*/ 	.byte	0x01
	.zero		1


	//----- nvinfo : EIATTR_ANNOTATIONS
	.align		4
        /*0118*/ 	.byte	0x04, 0x55
        /*011a*/ 	.short	(.L_50 - .L_49)


	//   ....[0]....
.L_49:
        /*011c*/ 	.word	0x00000001
        /*0120*/ 	.byte	0xd0, 0x03, 0x00, 0x00, 0x01, 0x00, 0x00, 0x00, 0x90, 0x09, 0x00, 0x00, 0x01, 0x00, 0x00, 0x00
        /* <DEDUP_REMOVED lines=979> */
        /*3e60*/ 	.byte	0x30, 0xa9, 0x01, 0x00, 0x01, 0x00, 0x00, 0x00, 0x50, 0xa9, 0x01, 0x00


	//----- nvinfo : EIATTR_INT_WARP_WIDE_INSTR_OFFSETS
	.align		4
.L_50:
        /*3e6c*/ 	.byte	0x04, 0x31
        /*3e6e*/ 	.short	(.L_52 - .L_51)


	//   ....[0]....
.L_51:
        /*3e70*/ 	.word	0x00004950


	//   ....[1]....
        /*3e74*/ 	.word	0x00004980


	//   ....[2]....
        /*3e78*/ 	.word	0x0000ae10


	//   ....[3]....
        /*3e7c*/ 	.word	0x0001ae50


	//   ....[4]....
        /*3e80*/ 	.word	0x0001aea0


	//----- nvinfo : EIATTR_COOP_GROUP_MASK_REGIDS
	.align		4
.L_52:
        /*3e84*/ 	.byte	0x04, 0x29
        /*3e86*/ 	.short	(.L_54 - .L_53)


	//   ....[0]....
.L_53:
        /*3e88*/ 	.word	0xffffffff


	//   ....[1]....
        /*3e8c*/ 	.word	0xffffffff


	//   ....[2]....
        /*3e90*/ 	.word	0xffffffff


	//   ....[3]....
        /*3e94*/ 	.word	0xffffffff


	//----- nvinfo : EIATTR_COOP_GROUP_INSTR_OFFSETS
	.align		4
.L_54:
        /*3e98*/ 	.byte	0x04, 0x28
        /*3e9a*/ 	.short	(.L_56 - .L_55)


	//   ....[0]....
.L_55:
        /*3e9c*/ 	.word	0x00000070


	//   ....[1]....
        /*3ea0*/ 	.word	0x00000330


	//   ....[2]....
        /*3ea4*/ 	.word	0x0001ace0


	//   ....[3]....
        /*3ea8*/ 	.word	0x0001af50


	//----- nvinfo : EIATTR_VRC_CTA_INIT_COUNT
	.align		4
.L_56:
        /*3eac*/ 	.byte	0x02, 0x4a
        /*3eae*/ 	.byte	0x80
	.zero		1


	//----- nvinfo : EIATTR_MBARRIER_INSTR_OFFSETS
	.align		4
        /*3eb0*/ 	.byte	0x04, 0x39
        /*3eb2*/ 	.short	(.L_58 - .L_57)


	//   ....[0]....
.L_57:
        /*3eb4*/ 	.word	0x00004b70
        /*3eb8*/ 	.word	0x000000ff
        /*3ebc*/ 	.word	0x00000000
        /*3ec0*/ 	.short	0x0100
        /*3ec2*/ 	.byte	0x06
	.zero		1


	//   ....[1]....
        /*3ec4*/ 	.word	0x0000ae40
        /*3ec8*/ 	.word	0x000000ff
        /*3ecc*/ 	.word	0x00008008
        /*3ed0*/ 	.short	0x0100
        /*3ed2*/ 	.byte	0x09
	.zero		1


	//   ....[2]....
        /*3ed4*/ 	.word	0x000157a0
        /*3ed8*/ 	.word	0x000000ff
        /*3edc*/ 	.word	0x00000000
        /*3ee0*/ 	.short	0x010a
        /*3ee2*/ 	.byte	0x06
	.zero		1


	//   ....[3]....
        /*3ee4*/ 	.word	0x000190c0
        /*3ee8*/ 	.word	0x000000ff
        /*3eec*/ 	.word	0x00000000
        /*3ef0*/ 	.short	0x010a
        /*3ef2*/ 	.byte	0x06
	.zero		1


	//   ....[4]....
        /*3ef4*/ 	.word	0x00019170
        /*3ef8*/ 	.word	0x000000ff
        /*3efc*/ 	.word	0x00008000
        /*3f00*/ 	.short	0x0108
        /*3f02*/ 	.byte	0x09
	.zero		1


	//   ....[5]....
        /*3f04*/ 	.word	0x00019210
        /*3f08*/ 	.word	0x000000ff
        /*3f0c*/ 	.word	0x00008008
        /*3f10*/ 	.short	0x0108
        /*3f12*/ 	.byte	0x09
	.zero		1


	//   ....[6]....
        /*3f14*/ 	.word	0x0001af70
        /*3f18*/ 	.word	0x000000ff
        /*3f1c*/ 	.word	0x00000000
        /*3f20*/ 	.short	0x010a
        /*3f22*/ 	.byte	0x06
	.zero		1


	//   ....[7]....
        /*3f24*/ 	.word	0x0001afa0
        /*3f28*/ 	.word	0x000000ff
        /*3f2c*/ 	.word	0x00000000
        /*3f30*/ 	.short	0x010a
        /*3f32*/ 	.byte	0x06
	.zero		1


	//----- nvinfo : EIATTR_NUM_MBARRIERS
	.align		4
.L_58:
        /*3f34*/ 	.byte	0x03, 0x38
        /*3f36*/ 	.short	0x0002


	//----- nvinfo : EIATTR_EXIT_INSTR_OFFSETS
	.align		4
        /*3f38*/ 	.byte	0x04, 0x1c
        /*3f3a*/ 	.short	(.L_60 - .L_59)


	//   ....[0]....
.L_59:
        /*3f3c*/ 	.word	0x0001af60


	//----- nvinfo : EIATTR_REQNTID
	.align		4
.L_60:
        /*3f40*/ 	.byte	0x04, 0x10
        /*3f42*/ 	.short	(.L_62 - .L_61)
.L_61:
        /*3f44*/ 	.word	0x00000080
        /*3f48*/ 	.word	0x00000001
        /*3f4c*/ 	.word	0x00000001


	//----- nvinfo : EIATTR_CRS_STACK_SIZE
	.align		4
.L_62:
        /*3f50*/ 	.byte	0x04, 0x1e
        /*3f52*/ 	.short	(.L_64 - .L_63)
.L_63:
        /*3f54*/ 	.word	0x00000000


	//----- nvinfo : EIATTR_CBANK_PARAM_SIZE
	.align		4
.L_64:
        /*3f58*/ 	.byte	0x03, 0x19
        /*3f5a*/ 	.short	0x0050


	//----- nvinfo : EIATTR_PARAM_CBANK
	.align		4
        /*3f5c*/ 	.byte	0x04, 0x0a
        /*3f5e*/ 	.short	(.L_66 - .L_65)
	.align		4
.L_65:
        /*3f60*/ 	.word	index@(.nv.constant0.matmul_kernel)
        /*3f64*/ 	.short	0x0380
        /*3f66*/ 	.short	0x0050


	//----- nvinfo : EIATTR_SW_WAR
	.align		4
.L_66:
        /*3f68*/ 	.byte	0x04, 0x36
        /*3f6a*/ 	.short	(.L_68 - .L_67)
.L_67:
        /*3f6c*/ 	.word	0x00000008
.L_68:


//--------------------- .nv.compat                --------------------------
	.section	.nv.compat,"",@"SHT_CUDA_COMPAT_INFO"
	.align	4
        /*0000*/ 	.byte	0x02, 0x02, 0x02, 0x00, 0x02, 0x05, 0x05, 0x00, 0x02, 0x03, 0x00, 0x00, 0x02, 0x06, 0x01, 0x00


//--------------------- .nv.callgraph             --------------------------
	.section	.nv.callgraph,"",@"SHT_CUDA_CALLGRAPH"
	.align	4
	.sectionentsize	8
	.align		4
        /*0000*/ 	.word	0x00000000
	.align		4
        /*0004*/ 	.word	0xffffffff
	.align		4
        /*0008*/ 	.word	0x00000000
	.align		4
        /*000c*/ 	.word	0xfffffffe
	.align		4
        /*0010*/ 	.word	0x00000000
	.align		4
        /*0014*/ 	.word	0xfffffffd
	.align		4
        /*0018*/ 	.word	0x00000000
	.align		4
        /*001c*/ 	.word	0xfffffffc


//--------------------- .text.matmul_kernel       --------------------------
	.section	.text.matmul_kernel,"ax",@progbits
	.align	128
        .global         matmul_kernel
        .type           matmul_kernel,@function
        .size           matmul_kernel,(.L_x_21 - matmul_kernel)
        .other          matmul_kernel,@"STO_CUDA_ENTRY STV_DEFAULT"
matmul_kernel:
.text.matmul_kernel:
[----:B------:R-:W0:Y:S01]  /*0000*/  LDC R1, c[0x0][0x37c] ;  /* 0x0000df00ff017b82 */ /* 0x000e220000000800 */
[----:B------:R-:W1:Y:S01]  /*0010*/  S2R R0, SR_TID.X ;  /* 0x0000000000007919 */ /* 0x000e620000002100 */
[----:B0-----:R-:W-:Y:S01]  /*0020*/  VIADD R1, R1, 0xfffff750 ;  /* 0xfffff75001017836 */ /* 0x001fe20000000000 */
[----:B-1----:R-:W-:-:S13]  /*0030*/  ISETP.GE.U32.AND P0, PT, R0, 0x20, PT ;  /* 0x000000200000780c */ /* 0x002fda0003f06070 */
[----:B------:R-:W-:Y:S02]  /*0040*/  VOTEU.ANY UP0, P0 ;  /* 0x0000000000ff7886 */ /* 0x000fe40000000100 */
[----:B------:R-:W-:Y:S05]  /*0050*/  BRA.U UP0, `(.L_x_0) ;  /* 0x0000000100b87547 */ /* 0x000fea000b800000 */
[----:B------:R-:W0:Y:S01]  /*0060*/  S2UR UR6, SR_CgaCtaId ;  /* 0x00000000000679c3 */ /* 0x000e220000008800 */
[----:B------:R-:W-:Y:S01]  /*0070*/  NOP ;  /* 0x0000000000007918 */ /* 0x000fe20000000000 */
[----:B------:R-:W-:Y:S02]  /*0080*/  UMOV UR4, 0x40 ;  /* 0x0000004000047882 */ /* 0x000fe40000000000 */
[----:B0-----:R-:W-:-:S09]  /*0090*/  ULEA UR4, UR6, UR4, 0x18 ;  /* 0x0000000406047291 */ /* 0x001fd2000f8ec0ff */
[----:B------:R-:W0:Y:S01]  /*00a0*/  LDS.U8 R0, [UR4] ;  /* 0x00000004ff007984 */ /* 0x000e220008000000 */
[----:B------:R-:W-:Y:S02]  /*00b0*/  UMOV UR4, 0x400 ;  /* 0x0000040000047882 */ /* 0x000fe40000000000 */
[----:B------:R-:W-:Y:S01]  /*00c0*/  ULEA UR4, UR6, UR4, 0x18 ;  /* 0x0000000406047291 */ /* 0x000fe2000f8ec0ff */
[----:B0-----:R-:W-:-:S13]  /*00d0*/  ISETP.NE.AND P0, PT, R0, RZ, PT ;  /* 0x000000ff0000720c */ /* 0x001fda0003f05270 */
[----:B------:R-:W-:Y:S05]  /*00e0*/  @P0 BRA `(.L_x_1) ;  /* 0x00000000007c0947 */ /* 0x000fea0003800000 */
[----:B------:R-:W-:-:S13]  /*00f0*/  ELECT P0, URZ, PT ;  /* 0x0000000000ff782f */ /* 0x000fda0003800000 */
[----:B------:R-:W-:Y:S05]  /*0100*/  @!P0 BRA `(.L_x_2) ;  /* 0x0000000000848947 */ /* 0x000fea0003800000 */
[----:B------:R-:W-:Y:S01]  /*0110*/  UMOV UR5, 0x4 ;  /* 0x0000000400057882 */ /* 0x000fe20000000000 */
[----:B------:R-:W-:Y:S02]  /*0120*/  IMAD.MOV.U32 R4, RZ, RZ, 0x1 ;  /* 0x00000001ff047424 */ /* 0x000fe400078e00ff */
[----:B------:R-:W-:Y:S02]  /*0130*/  IMAD.MOV.U32 R5, RZ, RZ, 0xf ;  /* 0x0000000fff057424 */ /* 0x000fe400078e00ff */
[----:B------:R-:W-:Y:S04]  /*0140*/  DEPBAR.LE SB0, 0x36 ;  /* 0x00008d800000791a */ /* 0x000fe80000000000 */
[----:B------:R-:W0:Y:S02]  /*0150*/  UTCATOMSWS.FIND_AND_SET.ALIGN UP1, UR5, UR5 ;  /* 0x00000005000575e3 */ /* 0x000e240008020800 */
[----:B0-----:R-:W-:-:S04]  /*0160*/  PLOP3.LUT P0, PT, PT, PT, UP1, 0x80, 0x8 ;  /* 0x000000000008781c */ /* 0x001fc80003f0f018 */
[----:B------:R-:W-:-:S04]  /*0170*/  SEL R0, RZ, 0xffffffff, !P0 ;  /* 0xffffffffff007807 */ /* 0x000fc80004000000 */
[----:B------:R-:W-:Y:S01]  /*0180*/  ISETP.NE.AND P0, PT, R0, RZ, PT ;  /* 0x000000ff0000720c */ /* 0x000fe20003f05270 */
[----:B------:R-:W-:-:S12]  /*0190*/  IMAD.U32 R0, RZ, RZ, UR5 ;  /* 0x00000005ff007e24 */ /* 0x000fd8000f8e00ff */
[----:B------:R-:W-:Y:S05]  /*01a0*/  @P0 BRA `(.L_x_3) ;  /* 0x0000000000240947 */ /* 0x000fea0003800000 */
.L_x_4:
[----:B------:R-:W-:Y:S05]  /*01b0*/  NANOSLEEP 0x64 ;  /* 0x000000640000795d */ /* 0x000fea0003800000 */
[----:B------:R-:W-:-:S05]  /*01c0*/  UMOV UR5, 0x4 ;  /* 0x0000000400057882 */ /* 0x000fca0000000000 */
[----:B------:R-:W-:Y:S04]  /*01d0*/  DEPBAR.LE SB0, 0x36 ;  /* 0x00008d800000791a */ /* 0x000fe80000000000 */
[----:B------:R-:W0:Y:S02]  /*01e0*/  UTCATOMSWS.FIND_AND_SET.ALIGN UP1, UR5, UR5 ;  /* 0x00000005000575e3 */ /* 0x000e240008020800 */
[----:B0-----:R-:W-:-:S04]  /*01f0*/  PLOP3.LUT P0, PT, PT, PT, UP1, 0x80, 0x8 ;  /* 0x000000000008781c */ /* 0x001fc80003f0f018 */
[----:B------:R-:W-:-:S04]  /*0200*/  SEL R0, RZ, 0xffffffff, !P0 ;  /* 0xffffffffff007807 */ /* 0x000fc80004000000 */
[----:B------:R-:W-:Y:S01]  /*0210*/  ISETP.NE.AND P0, PT, R0, RZ, PT ;  /* 0x000000ff0000720c */ /* 0x000fe20003f05270 */
[----:B------:R-:W-:-:S12]  /*0220*/  IMAD.U32 R0, RZ, RZ, UR5 ;  /* 0x00000005ff007e24 */ /* 0x000fd8000f8e00ff */
[----:B------:R-:W-:Y:S05]  /*0230*/  @!P0 BRA `(.L_x_4) ;  /* 0xfffffffc00dc8947 */ /* 0x000fea000383ffff */
.L_x_3:
[C---:B------:R-:W-:Y:S01]  /*0240*/  VIADD R3, R0.reuse, 0x10 ;  /* 0x0000001000037836 */ /* 0x040fe20000000000 */
[----:B------:R-:W-:Y:S01]  /*0250*/  UMOV UR5, 0x50 ;  /* 0x0000005000057882 */ /* 0x000fe20000000000 */
[----:B------:R-:W-:Y:S01]  /*0260*/  SHF.L.U32 R2, R5, R0, RZ ;  /* 0x0000000005027219 */ /* 0x000fe200000006ff */
[----:B------:R-:W-:Y:S01]  /*0270*/  ULEA UR5, UR6, UR5, 0x18 ;  /* 0x0000000506057291 */ /* 0x000fe2000f8ec0ff */
[----:B------:R-:W-:Y:S01]  /*0280*/  IMAD.SHL.U32 R0, R0, 0x20, RZ ;  /* 0x0000002000007824 */ /* 0x000fe200078e00ff */
[----:B------:R-:W-:-:S04]  /*0290*/  SHF.L.U32 R3, R4, R3, RZ ;  /* 0x0000000304037219 */ /* 0x000fc800000006ff */
[----:B------:R-:W-:-:S05]  /*02a0*/  LOP3.LUT R2, R3, R2, RZ, 0xfc, !PT ;  /* 0x0000000203027212 */ /* 0x000fca00078efcff */
[----:B------:R0:W-:Y:S04]  /*02b0*/  ATOMS.OR RZ, [UR5], R2 ;  /* 0x00000002ffff798c */ /* 0x0001e8000b000005 */
[----:B------:R0:W-:Y:S01]  /*02c0*/  STS [UR4], R0 ;  /* 0x00000000ff007988 */ /* 0x0001e20008000804 */
[----:B------:R-:W-:Y:S05]  /*02d0*/  BRA `(.L_x_2) ;  /* 0x0000000000107947 */ /* 0x000fea0003800000 */
.L_x_1:
[----:B------:R-:W-:Y:S01]  /*02e0*/  IMAD.MOV.U32 R0, RZ, RZ, -0x1 ;  /* 0xffffffffff007424 */ /* 0x000fe200078e00ff */
[----:B------:R-:W-:-:S04]  /*02f0*/  MOV R2, 0x320 ;  /* 0x0000032000027802 */ /* 0x000fc80000000f00 */
[----:B------:R0:W-:Y:S03]  /*0300*/  STS [UR4], R0 ;  /* 0x00000000ff007988 */ /* 0x0001e60008000804 */
[----:B0-----:R-:W-:Y:S05]  /*0310*/  CALL.REL.NOINC `($__internal_1_$__cuda_sm10x_tcgen05_guardrail_trap_phase_invalid_during_alloc) ;  /* 0x000001ac00387944 */ /* 0x001fea0003c00000 */
.L_x_2:
[----:B------:R-:W-:Y:S05]  /*0320*/  WARPSYNC.ALL ;  /* 0x0000000000007948 */ /* 0x000fea0003800000 */
[----:B------:R-:W-:Y:S01]  /*0330*/  NOP ;  /* 0x0000000000007918 */ /* 0x000fe20000000000 */
.L_x_0:
[----:B0-----:R-:W0:Y:S08]  /*0340*/  LDC.64 R2, c[0x0][0x398] ;  /* 0x0000e600ff027b82 */ /* 0x001e300000000a00 */
[----:B------:R-:W1:Y:S02]  /*0350*/  S2UR UR5, SR_CgaSize ;  /* 0x00000000000579c3 */ /* 0x000e640000008a00 */
[----:B-1----:R-:W-:-:S12]  /*0360*/  UIMAD UR5, UR5, -0xa0, URZ ;  /* 0xffffff60050578a4 */ /* 0x002fd8000f8e02ff */
[----:B------:R-:W1:Y:S01]  /*0370*/  LDCU UR5, c[0x0][UR5+0x2b0] ;  /* 0x00005600050577ac */ /* 0x000e620008000800 */
[----:B------:R-:W-:Y:S01]  /*0380*/  UMOV UR9, 0x400 ;  /* 0x0000040000097882 */ /* 0x000fe20000000000 */
[----:B------:R-:W2:Y:S01]  /*0390*/  LDCU.128 UR12, c[0x0][0x380] ;  /* 0x00007000ff0c77ac */ /* 0x000ea20008000c00 */
[----:B------:R-:W3:Y:S01]  /*03a0*/  S2UR UR4, SR_CTAID.X ;  /* 0x00000000000479c3 */ /* 0x000ee20000002500 */
[----:B0-----:R-:W-:Y:S01]  /*03b0*/  VIADD R0, R3, 0xff ;  /* 0x000000ff03007836 */ /* 0x001fe20000000000 */
[----:B------:R-:W-:Y:S01]  /*03c0*/  IABS R10, R3 ;  /* 0x00000003000a7213 */ /* 0x000fe20000000000 */
[----:B------:R0:W-:Y:S01]  /*03d0*/  STL [R1+0x7d4], R3 ;  /* 0x0007d40301007387 */ /* 0x0001e20000100800 */
[----:B------:R-:W-:Y:S02]  /*03e0*/  IABS R68, R2 ;  /* 0x0000000200447213 */ /* 0x000fe40000000000 */
[----:B------:R-:W-:Y:S02]  /*03f0*/  SHF.R.S32.HI R5, RZ, 0x1f, R0 ;  /* 0x0000001fff057819 */ /* 0x000fe40000011400 */
[----:B---3--:R-:W-:-:S02]  /*0400*/  I2FP.F32.U32 R7, UR4 ;  /* 0x0000000400077c45 */ /* 0x008fc40008201000 */
[----:B------:R-:W-:-:S03]  /*0410*/  LEA.HI R5, R5, R0, RZ, 0x8 ;  /* 0x0000000005057211 */ /* 0x000fc600078f40ff */
[----:B-1----:R-:W-:Y:S01]  /*0420*/  FMUL R7, R7, UR5 ;  /* 0x0000000507077c20 */ /* 0x002fe20008400000 */
[----:B------:R-:W-:Y:S01]  /*0430*/  SHF.R.S32.HI R5, RZ, 0x8, R5 ;  /* 0x00000008ff057819 */ /* 0x000fe20000011405 */
[----:B------:R-:W1:Y:S04]  /*0440*/  S2UR UR5, SR_CgaCtaId ;  /* 0x00000000000579c3 */ /* 0x000e680000008800 */
[----:B------:R-:W-:Y:S01]  /*0450*/  IMAD.SHL.U32 R6, R5, 0x8, RZ ;  /* 0x0000000805067824 */ /* 0x000fe200078e00ff */
[----:B------:R-:W-:Y:S04]  /*0460*/  F2I.U32.TRUNC.NTZ R7, R7 ;  /* 0x0000000700077305 */ /* 0x000fe8000020f000 */
[----:B------:R-:W-:-:S04]  /*0470*/  IABS R9, R6 ;  /* 0x0000000600097213 */ /* 0x000fc80000000000 */
[----:B------:R-:W3:Y:S01]  /*0480*/  I2F.RP R0, R9 ;  /* 0x0000000900007306 */ /* 0x000ee20000209400 */
[----:B-1----:R-:W-:Y:S02]  /*0490*/  USHF.L.U32 UR4, UR5, 0x6, URZ ;  /* 0x0000000605047899 */ /* 0x002fe400080006ff */
[----:B------:R-:W-:-:S05]  /*04a0*/  ULEA UR9, UR5, UR9, 0x18 ;  /* 0x0000000905097291 */ /* 0x000fca000f8ec0ff */
[----:B---3--:R-:W1:Y:S01]  /*04b0*/  MUFU.RCP R0, R0 ;  /* 0x0000000000007308 */ /* 0x008e620000001000 */
[----:B------:R-:W-:Y:S01]  /*04c0*/  ULOP3.LUT UR4, UR4, 0xc0, URZ, 0xc0, !UPT ;  /* 0x000000c004047892 */ /* 0x000fe2000f8ec0ff */
[----:B-1----:R-:W-:Y:S01]  /*04d0*/  VIADD R4, R0, 0xffffffe ;  /* 0x0ffffffe00047836 */ /* 0x002fe20000000000 */
[----:B------:R-:W-:-:S05]  /*04e0*/  IABS R0, R7 ;  /* 0x0000000700007213 */ /* 0x000fca0000000000 */
[----:B------:R1:W3:Y:S02]  /*04f0*/  F2I.FTZ.U32.TRUNC.NTZ R5, R4 ;  /* 0x0000000400057305 */ /* 0x0002e4000021f000 */
[----:B-1----:R-:W-:Y:S02]  /*0500*/  IMAD.MOV.U32 R4, RZ, RZ, RZ ;  /* 0x000000ffff047224 */ /* 0x002fe400078e00ff */
[----:B---3--:R-:W-:-:S04]  /*0510*/  IMAD.MOV R8, RZ, RZ, -R5 ;  /* 0x000000ffff087224 */ /* 0x008fc800078e0a05 */
[----:B------:R-:W-:Y:S01]  /*0520*/  IMAD R11, R8, R9, RZ ;  /* 0x00000009080b7224 */ /* 0x000fe200078e02ff */
[----:B------:R-:W-:-:S03]  /*0530*/  IABS R8, R6 ;  /* 0x0000000600087213 */ /* 0x000fc60000000000 */
[----:B------:R-:W-:-:S04]  /*0540*/  IMAD.HI.U32 R5, R5, R11, R4 ;  /* 0x0000000b05057227 */ /* 0x000fc800078e0004 */
[----:B------:R-:W-:Y:S02]  /*0550*/  IMAD.MOV R4, RZ, RZ, -R8 ;  /* 0x000000ffff047224 */ /* 0x000fe400078e0a08 */
[----:B------:R-:W-:-:S04]  /*0560*/  IMAD.HI.U32 R5, R5, R0, RZ ;  /* 0x0000000005057227 */ /* 0x000fc800078e00ff */
[----:B------:R-:W-:Y:S01]  /*0570*/  IMAD R0, R5, R4, R0 ;  /* 0x0000000405007224 */ /* 0x000fe200078e0200 */
[----:B------:R-:W-:Y:S04]  /*0580*/  BAR.SYNC.DEFER_BLOCKING 0x0 ;  /* 0x0000000000007b1d */ /* 0x000fe80000010000 */
[----:B------:R-:W-:-:S13]  /*0590*/  ISETP.GT.U32.AND P1, PT, R9, R0, PT ;  /* 0x000000000900720c */ /* 0x000fda0003f24070 */
[----:B------:R-:W-:Y:S02]  /*05a0*/  @!P1 IMAD.IADD R0, R0, 0x1, -R9 ;  /* 0x0000000100009824 */ /* 0x000fe400078e0a09 */
[----:B------:R-:W-:Y:S01]  /*05b0*/  @!P1 VIADD R5, R5, 0x1 ;  /* 0x0000000105059836 */ /* 0x000fe20000000000 */
[----:B------:R-:W-:Y:S02]  /*05c0*/  ISETP.NE.AND P1, PT, R6, RZ, PT ;  /* 0x000000ff0600720c */ /* 0x000fe40003f25270 */
[----:B------:R-:W-:Y:S02]  /*05d0*/  ISETP.GE.U32.AND P0, PT, R0, R9, PT ;  /* 0x000000090000720c */ /* 0x000fe40003f06070 */
[----:B------:R-:W-:-:S04]  /*05e0*/  LOP3.LUT R0, R7, R6, RZ, 0x3c, !PT ;  /* 0x0000000607007212 */ /* 0x000fc800078e3cff */
[----:B------:R-:W-:Y:S01]  /*05f0*/  ISETP.GE.AND P2, PT, R0, RZ, PT ;  /* 0x000000ff0000720c */ /* 0x000fe20003f46270 */
[----:B------:R-:W-:-:S06]  /*0600*/  VIADD R0, R2, 0x7f ;  /* 0x0000007f02007836 */ /* 0x000fcc0000000000 */
[----:B------:R-:W-:-:S04]  /*0610*/  @P0 VIADD R5, R5, 0x1 ;  /* 0x0000000105050836 */ /* 0x000fc80000000000 */
[----:B------:R-:W-:Y:S01]  /*0620*/  IMAD.MOV.U32 R4, RZ, RZ, R5 ;  /* 0x000000ffff047224 */ /* 0x000fe200078e0005 */
[----:B------:R-:W-:-:S03]  /*0630*/  SHF.R.S32.HI R5, RZ, 0x1f, R0 ;  /* 0x0000001fff057819 */ /* 0x000fc60000011400 */
[----:B------:R-:W-:Y:S01]  /*0640*/  @!P2 IMAD.MOV R4, RZ, RZ, -R4 ;  /* 0x000000ffff04a224 */ /* 0x000fe200078e0a04 */
[----:B------:R-:W-:Y:S02]  /*0650*/  @!P1 LOP3.LUT R4, RZ, R6, RZ, 0x33, !PT ;  /* 0x00000006ff049212 */ /* 0x000fe400078e33ff */
[----:B------:R-:W-:-:S03]  /*0660*/  LEA.HI R5, R5, R0, RZ, 0x7 ;  /* 0x0000000005057211 */ /* 0x000fc600078f38ff */
[----:B------:R-:W-:Y:S02]  /*0670*/  IMAD.SHL.U32 R12, R4, 0x8, RZ ;  /* 0x00000008040c7824 */ /* 0x000fe400078e00ff */
[----:B------:R-:W-:-:S03]  /*0680*/  IMAD.MOV R4, RZ, RZ, -R4 ;  /* 0x000000ffff047224 */ /* 0x000fc600078e0a04 */
[----:B------:R-:W-:Y:S01]  /*0690*/  LEA.HI.SX32 R5, R5, -R12, 0x19 ;  /* 0x8000000c05057211 */ /* 0x000fe200078fcaff */
[----:B------:R-:W-:Y:S02]  /*06a0*/  IMAD R14, R6, R4, R7 ;  /* 0x00000004060e7224 */ /* 0x000fe400078e0207 */
[----:B------:R-:W-:Y:S01]  /*06b0*/  IMAD.MOV.U32 R4, RZ, RZ, RZ ;  /* 0x000000ffff047224 */ /* 0x000fe200078e00ff */
[----:B------:R-:W-:Y:S01]  /*06c0*/  VIMNMX R13, PT, PT, R5, 0x8, PT ;  /* 0x00000008050d7848 */ /* 0x000fe20003fe0100 */
[----:B------:R-:W1:Y:S03]  /*06d0*/  I2F.RP R6, R68 ;  /* 0x0000004400067306 */ /* 0x000e660000209400 */
[----:B------:R-:W-:-:S05]  /*06e0*/  IABS R9, R13 ;  /* 0x0000000d00097213 */ /* 0x000fca0000000000 */
[----:B------:R-:W3:Y:S08]  /*06f0*/  I2F.RP R0, R9 ;  /* 0x0000000900007306 */ /* 0x000ef00000209400 */
[----:B-1----:R-:W-:Y:S08]  /*0700*/  MUFU.RCP R6, R6 ;  /* 0x0000000600067308 */ /* 0x002ff00000001000 */
[----:B---3--:R-:W1:Y:S02]  /*0710*/  MUFU.RCP R0, R0 ;  /* 0x0000000000007308 */ /* 0x008e640000001000 */
[----:B-1----:R-:W-:Y:S01]  /*0720*/  VIADD R5, R0, 0xffffffe ;  /* 0x0ffffffe00057836 */ /* 0x002fe20000000000 */
[----:B------:R-:W-:-:S05]  /*0730*/  IABS R0, R14 ;  /* 0x0000000e00007213 */ /* 0x000fca0000000000 */
[----:B------:R-:W1:Y:S02]  /*0740*/  F2I.FTZ.U32.TRUNC.NTZ R5, R5 ;  /* 0x0000000500057305 */ /* 0x000e64000021f000 */
[----:B-1----:R-:W-:-:S04]  /*0750*/  IMAD.MOV R8, RZ, RZ, -R5 ;  /* 0x000000ffff087224 */ /* 0x002fc800078e0a05 */
[----:B------:R-:W-:Y:S01]  /*0760*/  IMAD R7, R8, R9, RZ ;  /* 0x0000000908077224 */ /* 0x000fe200078e02ff */
[----:B------:R-:W-:-:S03]  /*0770*/  IABS R8, R13 ;  /* 0x0000000d00087213 */ /* 0x000fc60000000000 */
[----:B------:R-:W-:-:S04]  /*0780*/  IMAD.HI.U32 R4, R5, R7, R4 ;  /* 0x0000000705047227 */ /* 0x000fc800078e0004 */
[----:B------:R-:W-:Y:S02]  /*0790*/  IMAD.MOV.U32 R5, RZ, RZ, R0 ;  /* 0x000000ffff057224 */ /* 0x000fe400078e0000 */
[----:B------:R-:W-:Y:S02]  /*07a0*/  IMAD.MOV.U32 R7, RZ, RZ, R10 ;  /* 0x000000ffff077224 */ /* 0x000fe400078e000a */
[----:B------:R-:W-:Y:S02]  /*07b0*/  IMAD.MOV R0, RZ, RZ, -R8 ;  /* 0x000000ffff007224 */ /* 0x000fe400078e0a08 */
[----:B------:R-:W-:Y:S01]  /*07c0*/  IMAD.HI.U32 R4, R4, R5, RZ ;  /* 0x0000000504047227 */ /* 0x000fe200078e00ff */
[----:B------:R-:W1:Y:S03]  /*07d0*/  I2F.RP R10, R7 ;  /* 0x00000007000a7306 */ /* 0x000e660000209400 */
[----:B------:R-:W-:-:S02]  /*07e0*/  IMAD R0, R4, R0, R5 ;  /* 0x0000000004007224 */ /* 0x000fc400078e0205 */
[----:B------:R-:W-:-:S03]  /*07f0*/  VIADD R5, R6, 0xffffffe ;  /* 0x0ffffffe06057836 */ /* 0x000fc60000000000 */
[----:B------:R-:W-:-:S03]  /*0800*/  ISETP.GT.U32.AND P1, PT, R9, R0, PT ;  /* 0x000000000900720c */ /* 0x000fc60003f24070 */
[----:B------:R-:W3:Y:S08]  /*0810*/  F2I.FTZ.U32.TRUNC.NTZ R5, R5 ;  /* 0x0000000500057305 */ /* 0x000ef0000021f000 */
[----:B-1----:R-:W1:Y:S02]  /*0820*/  MUFU.RCP R10, R10 ;  /* 0x0000000a000a7308 */ /* 0x002e640000001000 */
[----:B------:R-:W-:-:S02]  /*0830*/  @!P1 IMAD.IADD R0, R0, 0x1, -R9 ;  /* 0x0000000100009824 */ /* 0x000fc400078e0a09 */
[----:B------:R-:W-:Y:S01]  /*0840*/  @!P1 VIADD R4, R4, 0x1 ;  /* 0x0000000104049836 */ /* 0x000fe20000000000 */
[----:B------:R-:W-:Y:S02]  /*0850*/  ISETP.NE.AND P1, PT, R13, RZ, PT ;  /* 0x000000ff0d00720c */ /* 0x000fe40003f25270 */
[----:B------:R-:W-:Y:S01]  /*0860*/  ISETP.GE.U32.AND P0, PT, R0, R9, PT ;  /* 0x000000090000720c */ /* 0x000fe20003f06070 */
[----:B---3--:R-:W-:Y:S01]  /*0870*/  IMAD.MOV R71, RZ, RZ, -R5 ;  /* 0x000000ffff477224 */ /* 0x008fe200078e0a05 */
[----:B------:R-:W-:-:S03]  /*0880*/  LOP3.LUT R0, R14, R13, RZ, 0x3c, !PT ;  /* 0x0000000d0e007212 */ /* 0x000fc600078e3cff */
[----:B------:R-:W-:Y:S01]  /*0890*/  IMAD R71, R71, R68, RZ ;  /* 0x0000004447477224 */ /* 0x000fe200078e02ff */
[----:B------:R-:W-:Y:S01]  /*08a0*/  ISETP.GE.AND P2, PT, R0, RZ, PT ;  /* 0x000000ff0000720c */ /* 0x000fe20003f46270 */
[----:B-1----:R-:W-:-:S06]  /*08b0*/  VIADD R8, R10, 0xffffffe ;  /* 0x0ffffffe0a087836 */ /* 0x002fcc0000000000 */
[----:B------:R-:W-:Y:S01]  /*08c0*/  @P0 VIADD R4, R4, 0x1 ;  /* 0x0000000104040836 */ /* 0x000fe20000000000 */
[----:B------:R1:W3:Y:S03]  /*08d0*/  F2I.FTZ.U32.TRUNC.NTZ R9, R8 ;  /* 0x0000000800097305 */ /* 0x0002e6000021f000 */
[----:B------:R-:W-:Y:S02]  /*08e0*/  IMAD.MOV.U32 R0, RZ, RZ, R4 ;  /* 0x000000ffff007224 */ /* 0x000fe400078e0004 */
[----:B------:R-:W-:Y:S02]  /*08f0*/  IMAD.MOV.U32 R4, RZ, RZ, RZ ;  /* 0x000000ffff047224 */ /* 0x000fe400078e00ff */
[----:B------:R-:W-:Y:S01]  /*0900*/  @!P2 IMAD.MOV R0, RZ, RZ, -R0 ;  /* 0x000000ffff00a224 */ /* 0x000fe200078e0a00 */
[----:B------:R-:W-:Y:S01]  /*0910*/  @!P1 LOP3.LUT R0, RZ, R13, RZ, 0x33, !PT ;  /* 0x0000000dff009212 */ /* 0x000fe200078e33ff */
[----:B-1----:R-:W-:-:S02]  /*0920*/  IMAD.MOV.U32 R8, RZ, RZ, RZ ;  /* 0x000000ffff087224 */ /* 0x002fc400078e00ff */
[----:B------:R-:W-:Y:S01]  /*0930*/  IMAD.HI.U32 R71, R5, R71, R4 ;  /* 0x0000004705477227 */ /* 0x000fe200078e0004 */
[----:B------:R-:W-:Y:S01]  /*0940*/  LEA R15, R0, UR4, 0x8 ;  /* 0x00000004000f7c11 */ /* 0x000fe2000f8e40ff */
[----:B------:R-:W1:Y:S02]  /*0950*/  LDCU UR4, c[0x0][0x3a4] ;  /* 0x00007480ff0477ac */ /* 0x000e640008000800 */
[--C-:B---3--:R-:W-:Y:S01]  /*0960*/  IMAD.MOV R6, RZ, RZ, -R9.reuse ;  /* 0x000000ffff067224 */ /* 0x108fe200078e0a09 */
[----:B------:R-:W-:Y:S01]  /*0970*/  IABS R70, R15 ;  /* 0x0000000f00467213 */ /* 0x000fe20000000000 */
[C---:B------:R-:W-:Y:S01]  /*0980*/  VIADD R16, R15.reuse, 0x1 ;  /* 0x000000010f107836 */ /* 0x040fe20000000000 */
[----:B------:R-:W-:Y:S01]  /*0990*/  STL [R1+0xb8], R15 ;  /* 0x0000b80f01007387 */ /* 0x000fe20000100800 */
[----:B------:R-:W-:Y:S02]  /*09a0*/  IMAD R11, R6, R7, RZ ;  /* 0x00000007060b7224 */ /* 0x000fe400078e02ff */
[----:B------:R-:W-:Y:S01]  /*09b0*/  VIADD R4, R15, 0x2 ;  /* 0x000000020f047836 */ /* 0x000fe20000000000 */
[----:B------:R-:W-:Y:S01]  /*09c0*/  IABS R10, R16 ;  /* 0x00000010000a7213 */ /* 0x000fe20000000000 */
[----:B------:R-:W-:Y:S01]  /*09d0*/  IMAD.HI.U32 R5, R9, R11, R8 ;  /* 0x0000000b09057227 */ /* 0x000fe200078e0008 */
[----:B------:R-:W-:Y:S02]  /*09e0*/  STL [R1+0x6e0], R16 ;  /* 0x0006e01001007387 */ /* 0x000fe40000100800 */
[----:B------:R-:W-:Y:S01]  /*09f0*/  IABS R66, R4 ;  /* 0x0000000400427213 */ /* 0x000fe20000000000 */
[----:B0-----:R-:W-:Y:S01]  /*0a00*/  VIADD R3, R15, 0x3 ;  /* 0x000000030f037836 */ /* 0x001fe20000000000 */
[----:B------:R0:W-:Y:S01]  /*0a10*/  STL [R1+0x6dc], R4 ;  /* 0x0006dc0401007387 */ /* 0x0001e20000100800 */
[----:B------:R-:W-:-:S02]  /*0a20*/  IMAD.MOV R0, RZ, RZ, -R0 ;  /* 0x000000ffff007224 */ /* 0x000fc400078e0a00 */
[----:B------:R-:W-:Y:S01]  /*0a30*/  IMAD.HI.U32 R6, R5, R10, RZ ;  /* 0x0000000a05067227 */ /* 0x000fe200078e00ff */
[----:B------:R-:W-:Y:S01]  /*0a40*/  IABS R9, R3 ;  /* 0x0000000300097213 */ /* 0x000fe20000000000 */
[----:B------:R3:W-:Y:S02]  /*0a50*/  STL [R1+0x6d8], R3 ;  /* 0x0006d80301007387 */ /* 0x0007e40000100800 */
[----:B------:R-:W-:Y:S02]  /*0a60*/  IMAD R0, R13, R0, R14 ;  /* 0x000000000d007224 */ /* 0x000fe400078e020e */
[----:B------:R-:W-:Y:S02]  /*0a70*/  IMAD.MOV R6, RZ, RZ, -R6 ;  /* 0x000000ffff067224 */ /* 0x000fe400078e0a06 */
[----:B0-----:R-:W-:-:S04]  /*0a80*/  IMAD.HI.U32 R4, R5, R70, RZ ;  /* 0x0000004605047227 */ /* 0x001fc800078e00ff */
[----:B------:R-:W-:Y:S02]  /*0a90*/  IMAD.MOV R8, RZ, RZ, -R4 ;  /* 0x000000ffff087224 */ /* 0x000fe400078e0a04 */
[----:B------:R-:W-:Y:S02]  /*0aa0*/  IMAD.IADD R0, R12, 0x1, R0 ;  /* 0x000000010c007824 */ /* 0x000fe400078e0200 */
[----:B------:R-:W-:Y:S02]  /*0ab0*/  VIADD R13, R15, 0x4 ;  /* 0x000000040f0d7836 */ /* 0x000fe40000000000 */
[----:B------:R-:W-:Y:S02]  /*0ac0*/  IMAD.MOV.U32 R12, RZ, RZ, R9 ;  /* 0x000000ffff0c7224 */ /* 0x000fe400078e0009 */
[----:B------:R-:W-:Y:S01]  /*0ad0*/  IMAD.HI.U32 R4, R5, R66, RZ ;  /* 0x0000004205047227 */ /* 0x000fe200078e00ff */
[----:B------:R-:W-:Y:S01]  /*0ae0*/  IABS R64, R13 ;  /* 0x0000000d00407213 */ /* 0x000fe20000000000 */
[----:B------:R-:W-:Y:S02]  /*0af0*/  STL [R1+0x70c], R13 ;  /* 0x00070c0d01007387 */ /* 0x000fe40000100800 */
[----:B------:R-:W-:-:S02]  /*0b00*/  IMAD R67, R7, R6, R10 ;  /* 0x0000000607437224 */ /* 0x000fc400078e020a */
[----:B------:R-:W-:-:S03]  /*0b10*/  IMAD.HI.U32 R6, R5, R12, RZ ;  /* 0x0000000c05067227 */ /* 0x000fc600078e00ff */
[----:B------:R-:W-:Y:S01]  /*0b20*/  ISETP.GT.U32.AND P1, PT, R7, R67, PT ;  /* 0x000000430700720c */ /* 0x000fe20003f24070 */
[----:B------:R-:W-:Y:S02]  /*0b30*/  IMAD.MOV R4, RZ, RZ, -R4 ;  /* 0x000000ffff047224 */ /* 0x000fe400078e0a04 */
[----:B------:R-:W-:Y:S02]  /*0b40*/  VIADD R11, R15, 0x5 ;  /* 0x000000050f0b7836 */ /* 0x000fe40000000000 */
[----:B------:R-:W-:Y:S02]  /*0b50*/  IMAD R70, R7, R8, R70 ;  /* 0x0000000807467224 */ /* 0x000fe400078e0246 */
[----:B---3--:R-:W-:Y:S01]  /*0b60*/  VIADD R3, R15, 0x6 ;  /* 0x000000060f037836 */ /* 0x008fe20000000000 */
[----:B------:R-:W-:Y:S01]  /*0b70*/  IABS R10, R11 ;  /* 0x0000000b000a7213 */ /* 0x000fe20000000000 */
[----:B------:R-:W-:Y:S01]  /*0b80*/  IMAD.MOV R6, RZ, RZ, -R6 ;  /* 0x000000ffff067224 */ /* 0x000fe200078e0a06 */
[----:B------:R-:W-:Y:S01]  /*0b90*/  STL [R1+0x708], R11 ;  /* 0x0007080b01007387 */ /* 0x000fe20000100800 */
[----:B------:R-:W-:Y:S01]  /*0ba0*/  IMAD R66, R7, R4, R66 ;  /* 0x0000000407427224 */ /* 0x000fe200078e0242 */
[----:B------:R-:W-:Y:S01]  /*0bb0*/  IABS R62, R3 ;  /* 0x00000003003e7213 */ /* 0x000fe20000000000 */
[----:B------:R-:W-:Y:S01]  /*0bc0*/  VIADD R8, R15, 0x7 ;  /* 0x000000070f087836 */ /* 0x000fe20000000000 */
[----:B------:R0:W-:Y:S01]  /*0bd0*/  STL [R1+0x71c], R3 ;  /* 0x00071c0301007387 */ /* 0x0001e20000100800 */
[----:B------:R-:W-:Y:S01]  /*0be0*/  IMAD.HI.U32 R4, R5, R64, RZ ;  /* 0x0000004005047227 */ /* 0x000fe200078e00ff */
[----:B------:R-:W-:-:S02]  /*0bf0*/  ISETP.GT.U32.AND P0, PT, R7, R70, PT ;  /* 0x000000460700720c */ /* 0x000fc40003f04070 */
[----:B------:R3:W-:Y:S01]  /*0c00*/  STL [R1+0x728], R8 ;  /* 0x0007280801007387 */ /* 0x0007e20000100800 */
[C---:B------:R-:W-:Y:S01]  /*0c10*/  IMAD R65, R7.reuse, R6, R12 ;  /* 0x0000000607417224 */ /* 0x040fe200078e020c */
[----:B------:R-:W-:Y:S01]  /*0c20*/  IABS R12, R8 ;  /* 0x00000008000c7213 */ /* 0x000fe20000000000 */
[----:B------:R-:W-:Y:S01]  /*0c30*/  IMAD.MOV R4, RZ, RZ, -R4 ;  /* 0x000000ffff047224 */ /* 0x000fe200078e0a04 */
[----:B------:R-:W-:Y:S01]  /*0c40*/  ISETP.GT.U32.AND P3, PT, R7, R66, PT ;  /* 0x000000420700720c */ /* 0x000fe20003f64070 */
[----:B------:R-:W-:Y:S01]  /*0c50*/  IMAD.HI.U32 R6, R5, R10, RZ ;  /* 0x0000000a05067227 */ /* 0x000fe200078e00ff */
[----:B------:R-:W-:-:S03]  /*0c60*/  ISETP.GT.U32.AND P2, PT, R7, R65, PT ;  /* 0x000000410700720c */ /* 0x000fc60003f44070 */
[----:B0-----:R-:W-:Y:S02]  /*0c70*/  VIADD R3, R15, 0x8 ;  /* 0x000000080f037836 */ /* 0x001fe40000000000 */
[----:B------:R-:W-:Y:S02]  /*0c80*/  IMAD R64, R7, R4, R64 ;  /* 0x0000000407407224 */ /* 0x000fe400078e0240 */
[----:B---3--:R-:W-:Y:S01]  /*0c90*/  IMAD.HI.U32 R8, R5, R62, RZ ;  /* 0x0000003e05087227 */ /* 0x008fe200078e00ff */
[----:B------:R-:W-:Y:S01]  /*0ca0*/  IABS R60, R3 ;  /* 0x00000003003c7213 */ /* 0x000fe20000000000 */
[----:B------:R0:W-:Y:S01]  /*0cb0*/  STL [R1+0x740], R3 ;  /* 0x0007400301007387 */ /* 0x0001e20000100800 */
[----:B------:R-:W-:Y:S01]  /*0cc0*/  ISETP.GT.U32.AND P5, PT, R7, R64, PT ;  /* 0x000000400700720c */ /* 0x000fe20003fa4070 */
[----:B------:R-:W-:Y:S02]  /*0cd0*/  IMAD.MOV R6, RZ, RZ, -R6 ;  /* 0x000000ffff067224 */ /* 0x000fe400078e0a06 */
[----:B------:R-:W-:-:S04]  /*0ce0*/  IMAD.HI.U32 R4, R5, R12, RZ ;  /* 0x0000000c05047227 */ /* 0x000fc800078e00ff */
[C---:B------:R-:W-:Y:S02]  /*0cf0*/  VIADD R11, R15.reuse, 0x9 ;  /* 0x000000090f0b7836 */ /* 0x040fe40000000000 */
[----:B------:R-:W-:Y:S02]  /*0d00*/  VIADD R9, R15, 0xa ;  /* 0x0000000a0f097836 */ /* 0x000fe40000000000 */
[----:B------:R-:W-:Y:S01]  /*0d10*/  IMAD.MOV R8, RZ, RZ, -R8 ;  /* 0x000000ffff087224 */ /* 0x000fe200078e0a08 */
[----:B------:R-:W-:Y:S01]  /*0d20*/  STL [R1+0x73c], R11 ;  /* 0x00073c0b01007387 */ /* 0x000fe20000100800 */
[----:B------:R-:W-:Y:S01]  /*0d30*/  IMAD R63, R7, R6, R10 ;  /* 0x00000006073f7224 */ /* 0x000fe200078e020a */
[----:B------:R-:W-:Y:S01]  /*0d40*/  IABS R10, R11 ;  /* 0x0000000b000a7213 */ /* 0x000fe20000000000 */
[----:B------:R-:W-:Y:S01]  /*0d50*/  IMAD.MOV R4, RZ, RZ, -R4 ;  /* 0x000000ffff047224 */ /* 0x000fe200078e0a04 */
[----:B------:R-:W-:Y:S01]  /*0d60*/  STL [R1+0x738], R9 ;  /* 0x0007380901007387 */ /* 0x000fe20000100800 */
[----:B0-----:R-:W-:Y:S01]  /*0d70*/  VIADD R3, R15, 0xb ;  /* 0x0000000b0f037836 */ /* 0x001fe20000000000 */
[----:B------:R-:W-:Y:S01]  /*0d80*/  IABS R58, R9 ;  /* 0x00000009003a7213 */ /* 0x000fe20000000000 */
[----:B------:R-:W-:Y:S01]  /*0d90*/  IMAD.HI.U32 R6, R5, R60, RZ ;  /* 0x0000003c05067227 */ /* 0x000fe200078e00ff */
[----:B------:R-:W-:-:S02]  /*0da0*/  ISETP.GT.U32.AND P6, PT, R7, R63, PT ;  /* 0x0000003f0700720c */ /* 0x000fc40003fc4070 */
[----:B------:R0:W-:Y:S01]  /*0db0*/  STL [R1+0x734], R3 ;  /* 0x0007340301007387 */ /* 0x0001e20000100800 */
[C---:B------:R-:W-:Y:S02]  /*0dc0*/  IMAD R62, R7.reuse, R8, R62 ;  /* 0x00000008073e7224 */ /* 0x040fe400078e023e */
[----:B------:R-:W-:Y:S01]  /*0dd0*/  IMAD R61, R7, R4, R12 ;  /* 0x00000004073d7224 */ /* 0x000fe200078e020c */
[----:B------:R-:W-:Y:S01]  /*0de0*/  IABS R12, R3 ;  /* 0x00000003000c7213 */ /* 0x000fe20000000000 */
[----:B------:R-:W-:Y:S02]  /*0df0*/  VIADD R8, R15, 0xc ;  /* 0x0000000c0f087836 */ /* 0x000fe40000000000 */
[----:B------:R-:W-:Y:S02]  /*0e00*/  IMAD.MOV R6, RZ, RZ, -R6 ;  /* 0x000000ffff067224 */ /* 0x000fe400078e0a06 */
[----:B------:R-:W-:Y:S01]  /*0e10*/  IMAD.HI.U32 R4, R5, R10, RZ ;  /* 0x0000000a05047227 */ /* 0x000fe200078e00ff */
[----:B------:R-:W-:Y:S01]  /*0e20*/  IABS R56, R8 ;  /* 0x0000000800387213 */ /* 0x000fe20000000000 */
[----:B------:R3:W-:Y:S02]  /*0e30*/  STL [R1+0x730], R8 ;  /* 0x0007300801007387 */ /* 0x0007e40000100800 */
[----:B0-----:R-:W-:-:S02]  /*0e40*/  VIADD R3, R15, 0xd ;  /* 0x0000000d0f037836 */ /* 0x001fc40000000000 */
[----:B------:R-:W-:Y:S02]  /*0e50*/  IMAD R60, R7, R6, R60 ;  /* 0x00000006073c7224 */ /* 0x000fe400078e023c */
[----:B------:R-:W-:Y:S01]  /*0e60*/  IMAD.MOV R4, RZ, RZ, -R4 ;  /* 0x000000ffff047224 */ /* 0x000fe200078e0a04 */
[----:B------:R-:W-:Y:S01]  /*0e70*/  IABS R9, R3 ;  /* 0x0000000300097213 */ /* 0x000fe20000000000 */
[----:B------:R-:W-:Y:S01]  /*0e80*/  IMAD.HI.U32 R6, R5, R58, RZ ;  /* 0x0000003a05067227 */ /* 0x000fe200078e00ff */
[----:B------:R0:W-:Y:S03]  /*0e90*/  STL [R1+0x750], R3 ;  /* 0x0007500301007387 */ /* 0x0001e60000100800 */
[----:B------:R-:W-:Y:S02]  /*0ea0*/  IMAD R59, R7, R4, R10 ;  /* 0x00000004073b7224 */ /* 0x000fe400078e020a */
[----:B------:R-:W-:-:S02]  /*0eb0*/  IMAD.MOV R6, RZ, RZ, -R6 ;  /* 0x000000ffff067224 */ /* 0x000fc400078e0a06 */
[----:B------:R-:W-:-:S04]  /*0ec0*/  IMAD.HI.U32 R4, R5, R56, RZ ;  /* 0x0000003805047227 */ /* 0x000fc800078e00ff */
[----:B------:R-:W-:Y:S02]  /*0ed0*/  IMAD.MOV.U32 R10, RZ, RZ, R9 ;  /* 0x000000ffff0a7224 */ /* 0x000fe400078e0009 */
[----:B------:R-:W-:Y:S02]  /*0ee0*/  IMAD R58, R7, R6, R58 ;  /* 0x00000006073a7224 */ /* 0x000fe400078e023a */
[----:B------:R-:W-:Y:S02]  /*0ef0*/  IMAD.MOV R4, RZ, RZ, -R4 ;  /* 0x000000ffff047224 */ /* 0x000fe400078e0a04 */
[----:B------:R-:W-:Y:S02]  /*0f00*/  VIADD R11, R15, 0xf ;  /* 0x0000000f0f0b7836 */ /* 0x000fe40000000000 */
[----:B---3--:R-:W-:-:S04]  /*0f10*/  IMAD.HI.U32 R8, R5, R12, RZ ;  /* 0x0000000c05087227 */ /* 0x008fc800078e00ff */
[----:B------:R-:W-:Y:S02]  /*0f20*/  VIADD R13, R15, 0xe ;  /* 0x0000000e0f0d7836 */ /* 0x000fe40000000000 */
[----:B------:R-:W-:-:S03]  /*0f30*/  IMAD.HI.U32 R6, R5, R10, RZ ;  /* 0x0000000a05067227 */ /* 0x000fc600078e00ff */
[----:B------:R-:W-:Y:S01]  /*0f40*/  IABS R54, R13 ;  /* 0x0000000d00367213 */ /* 0x000fe20000000000 */
[C---:B------:R-:W-:Y:S01]  /*0f50*/  IMAD R56, R7.reuse, R4, R56 ;  /* 0x0000000407387224 */ /* 0x040fe200078e0238 */
[----:B------:R-:W-:Y:S01]  /*0f60*/  IABS R4, R11 ;  /* 0x0000000b00047213 */ /* 0x000fe20000000000 */
[----:B------:R-:W-:Y:S01]  /*0f70*/  IMAD.MOV R8, RZ, RZ, -R8 ;  /* 0x000000ffff087224 */ /* 0x000fe200078e0a08 */
[----:B------:R-:W-:Y:S01]  /*0f80*/  STL [R1+0x74c], R13 ;  /* 0x00074c0d01007387 */ /* 0x000fe20000100800 */
[----:B------:R-:W-:Y:S02]  /*0f90*/  IMAD.MOV R6, RZ, RZ, -R6 ;  /* 0x000000ffff067224 */ /* 0x000fe400078e0a06 */
[C---:B------:R-:W-:Y:S01]  /*0fa0*/  IMAD R57, R7.reuse, R8, R12 ;  /* 0x0000000807397224 */ /* 0x040fe200078e020c */
[----:B------:R-:W-:Y:S01]  /*0fb0*/  STL [R1+0x754], R11 ;  /* 0x0007540b01007387 */ /* 0x000fe20000100800 */
[----:B------:R-:W-:Y:S02]  /*0fc0*/  IMAD R55, R7, R6, R10 ;  /* 0x0000000607377224 */ /* 0x000fe400078e020a */
[----:B0-----:R-:W-:-:S02]  /*0fd0*/  VIADD R3, R15, 0x10 ;  /* 0x000000100f037836 */ /* 0x001fc40000000000 */
[----:B------:R-:W-:Y:S02]  /*0fe0*/  VIADD R8, R15, 0x11 ;  /* 0x000000110f087836 */ /* 0x000fe40000000000 */
[----:B------:R-:W-:Y:S01]  /*0ff0*/  IMAD.MOV.U32 R10, RZ, RZ, R4 ;  /* 0x000000ffff0a7224 */ /* 0x000fe200078e0004 */
[----:B------:R0:W-:Y:S01]  /*1000*/  STL [R1+0x758], R3 ;  /* 0x0007580301007387 */ /* 0x0001e20000100800 */
[C---:B------:R-:W-:Y:S01]  /*1010*/  IMAD.HI.U32 R4, R5.reuse, R54, RZ ;  /* 0x0000003605047227 */ /* 0x040fe200078e00ff */
[----:B------:R-:W-:Y:S02]  /*1020*/  IABS R52, R3 ;  /* 0x0000000300347213 */ /* 0x000fe40000000000 */
[----:B------:R-:W-:Y:S01]  /*1030*/  IABS R12, R8 ;  /* 0x00000008000c7213 */ /* 0x000fe20000000000 */
[----:B------:R-:W-:Y:S01]  /*1040*/  IMAD.MOV R4, RZ, RZ, -R4 ;  /* 0x000000ffff047224 */ /* 0x000fe200078e0a04 */
[----:B------:R3:W-:Y:S01]  /*1050*/  STL [R1+0x760], R8 ;  /* 0x0007600801007387 */ /* 0x0007e20000100800 */
[----:B------:R-:W-:-:S04]  /*1060*/  IMAD.HI.U32 R6, R5, R10, RZ ;  /* 0x0000000a05067227 */ /* 0x000fc800078e00ff */
[----:B0-----:R-:W-:Y:S02]  /*1070*/  VIADD R3, R15, 0x12 ;  /* 0x000000120f037836 */ /* 0x001fe40000000000 */
[----:B------:R-:W-:Y:S02]  /*1080*/  IMAD R54, R7, R4, R54 ;  /* 0x0000000407367224 */ /* 0x000fe400078e0236 */
[----:B------:R-:W-:Y:S01]  /*1090*/  IMAD.MOV R6, RZ, RZ, -R6 ;  /* 0x000000ffff067224 */ /* 0x000fe200078e0a06 */
[----:B------:R-:W-:Y:S01]  /*10a0*/  IABS R50, R3 ;  /* 0x0000000300327213 */ /* 0x000fe20000000000 */
[C---:B---3--:R-:W-:Y:S01]  /*10b0*/  IMAD.HI.U32 R8, R5.reuse, R52, RZ ;  /* 0x0000003405087227 */ /* 0x048fe200078e00ff */
[----:B------:R0:W-:Y:S03]  /*10c0*/  STL [R1+0x764], R3 ;  /* 0x0007640301007387 */ /* 0x0001e60000100800 */
        /* <DEDUP_REMOVED lines=11> */
[----:B------:R-:W-:-:S03]  /*1180*/  IMAD.HI.U32 R6, R5, R50, RZ ;  /* 0x0000003205067227 */ /* 0x000fc600078e00ff */
        /* <DEDUP_REMOVED lines=46> */
[----:B------:R-:W-:Y:S01]  /*1470*/  IMAD.HI.U32 R4, R5, R12, RZ ;  /* 0x0000000c05047227 */ /* 0x000fe200078e00ff */
[----:B------:R-:W-:Y:S01]  /*1480*/  IABS R40, R3 ;  /* 0x0000000300287213 */ /* 0x000fe20000000000 */
[----:B------:R0:W-:Y:S02]  /*1490*/  STL [R1+0x7a0], R3 ;  /* 0x0007a00301007387 */ /* 0x0001e40000100800 */
[----:B------:R-:W-:Y:S02]  /*14a0*/  IMAD.MOV R6, RZ, RZ, -R6 ;  /* 0x000000ffff067224 */ /* 0x000fe400078e0a06 */
[----:B------:R-:W-:-:S02]  /*14b0*/  VIADD R11, R15, 0x1d ;  /* 0x0000001d0f0b7836 */ /* 0x000fc40000000000 */
[----:B------:R-:W-:Y:S02]  /*14c0*/  VIADD R9, R15, 0x1e ;  /* 0x0000001e0f097836 */ /* 0x000fe40000000000 */
[----:B---3--:R-:W-:Y:S01]  /*14d0*/  IMAD.HI.U32 R8, R5, R42, RZ ;  /* 0x0000002a05087227 */ /* 0x008fe200078e00ff */
[----:B------:R-:W-:Y:S02]  /*14e0*/  STL [R1+0x7a8], R11 ;  /* 0x0007a80b01007387 */ /* 0x000fe40000100800 */
[----:B------:R-:W-:Y:S01]  /*14f0*/  IABS R38, R9 ;  /* 0x0000000900267213 */ /* 0x000fe20000000000 */
[----:B------:R-:W-:Y:S01]  /*1500*/  IMAD.MOV R4, RZ, RZ, -R4 ;  /* 0x000000ffff047224 */ /* 0x000fe200078e0a04 */
[----:B------:R-:W-:Y:S01]  /*1510*/  STL [R1+0x7ac], R9 ;  /* 0x0007ac0901007387 */ /* 0x000fe20000100800 */
[----:B0-----:R-:W-:Y:S02]  /*1520*/  VIADD R3, R15, 0x1f ;  /* 0x0000001f0f037836 */ /* 0x001fe40000000000 */
[----:B------:R-:W-:Y:S01]  /*1530*/  IMAD R43, R7, R6, R10 ;  /* 0x00000006072b7224 */ /* 0x000fe200078e020a */
[----:B------:R-:W-:Y:S01]  /*1540*/  IABS R10, R11 ;  /* 0x0000000b000a7213 */ /* 0x000fe20000000000 */
[----:B------:R-:W-:Y:S01]  /*1550*/  IMAD.HI.U32 R6, R5, R40, RZ ;  /* 0x0000002805067227 */ /* 0x000fe200078e00ff */
[----:B------:R0:W-:Y:S03]  /*1560*/  STL [R1+0x7bc], R3 ;  /* 0x0007bc0301007387 */ /* 0x0001e60000100800 */
[----:B------:R-:W-:-:S02]  /*1570*/  IMAD.MOV R8, RZ, RZ, -R8 ;  /* 0x000000ffff087224 */ /* 0x000fc400078e0a08 */
[----:B------:R-:W-:Y:S01]  /*1580*/  IMAD R41, R7, R4, R12 ;  /* 0x0000000407297224 */ /* 0x000fe200078e020c */
[----:B------:R-:W-:Y:S01]  /*1590*/  IABS R12, R3 ;  /* 0x00000003000c7213 */ /* 0x000fe20000000000 */
[----:B------:R-:W-:Y:S02]  /*15a0*/  IMAD.MOV R6, RZ, RZ, -R6 ;  /* 0x000000ffff067224 */ /* 0x000fe400078e0a06 */
[----:B------:R-:W-:-:S04]  /*15b0*/  IMAD.HI.U32 R4, R5, R10, RZ ;  /* 0x0000000a05047227 */ /* 0x000fc800078e00ff */
[----:B0-----:R-:W-:Y:S02]  /*15c0*/  VIADD R3, R15, 0x21 ;  /* 0x000000210f037836 */ /* 0x001fe40000000000 */
[----:B------:R-:W-:Y:S02]  /*15d0*/  IMAD R42, R7, R8, R42 ;  /* 0x00000008072a7224 */ /* 0x000fe400078e022a */
[----:B------:R-:W-:Y:S01]  /*15e0*/  VIADD R8, R15, 0x20 ;  /* 0x000000200f087836 */ /* 0x000fe20000000000 */
[----:B------:R-:W-:Y:S01]  /*15f0*/  IABS R9, R3 ;  /* 0x0000000300097213 */ /* 0x000fe20000000000 */
[----:B------:R-:W-:Y:S02]  /*1600*/  IMAD R40, R7, R6, R40 ;  /* 0x0000000607287224 */ /* 0x000fe400078e0228 */
[----:B------:R-:W-:Y:S01]  /*1610*/  IMAD.HI.U32 R6, R5, R38, RZ ;  /* 0x0000002605067227 */ /* 0x000fe200078e00ff */
[----:B------:R0:W-:Y:S01]  /*1620*/  STL [R1+0x7b8], R8 ;  /* 0x0007b80801007387 */ /* 0x0001e20000100800 */
[----:B------:R-:W-:-:S02]  /*1630*/  IABS R36, R8 ;  /* 0x0000000800247213 */ /* 0x000fc40000000000 */
[----:B------:R-:W-:Y:S01]  /*1640*/  IMAD.MOV R4, RZ, RZ, -R4 ;  /* 0x000000ffff047224 */ /* 0x000fe200078e0a04 */
[----:B------:R3:W-:Y:S01]  /*1650*/  STL [R1+0x7c0], R3 ;  /* 0x0007c00301007387 */ /* 0x0007e20000100800 */
[----:B------:R-:W-:Y:S02]  /*1660*/  IMAD.MOV R6, RZ, RZ, -R6 ;  /* 0x000000ffff067224 */ /* 0x000fe400078e0a06 */
[----:B------:R-:W-:Y:S02]  /*1670*/  IMAD R39, R7, R4, R10 ;  /* 0x0000000407277224 */ /* 0x000fe400078e020a */
[----:B------:R-:W-:Y:S02]  /*1680*/  IMAD.MOV.U32 R10, RZ, RZ, R9 ;  /* 0x000000ffff0a7224 */ /* 0x000fe400078e0009 */
[----:B0-----:R-:W-:-:S04]  /*1690*/  IMAD.HI.U32 R8, R5, R12, RZ ;  /* 0x0000000c05087227 */ /* 0x001fc800078e00ff */
[----:B------:R-:W-:Y:S02]  /*16a0*/  IMAD.MOV R8, RZ, RZ, -R8 ;  /* 0x000000ffff087224 */ /* 0x000fe400078e0a08 */
[----:B------:R-:W-:-:S04]  /*16b0*/  IMAD.HI.U32 R4, R5, R36, RZ ;  /* 0x0000002405047227 */ /* 0x000fc800078e00ff */
[----:B------:R-:W-:Y:S02]  /*16c0*/  IMAD R38, R7, R6, R38 ;  /* 0x0000000607267224 */ /* 0x000fe400078e0226 */
[----:B------:R-:W-:Y:S02]  /*16d0*/  VIADD R13, R15, 0x22 ;  /* 0x000000220f0d7836 */ /* 0x000fe40000000000 */
[----:B------:R-:W-:-:S03]  /*16e0*/  IMAD.HI.U32 R6, R5, R10, RZ ;  /* 0x0000000a05067227 */ /* 0x000fc600078e00ff */
[----:B------:R-:W-:Y:S01]  /*16f0*/  IABS R34, R13 ;  /* 0x0000000d00227213 */ /* 0x000fe20000000000 */
[----:B------:R-:W-:Y:S01]  /*1700*/  IMAD R37, R7, R8, R12 ;  /* 0x0000000807257224 */ /* 0x000fe200078e020c */
[----:B------:R-:W-:Y:S01]  /*1710*/  STL [R1+0x7c4], R13 ;  /* 0x0007c40d01007387 */ /* 0x000fe20000100800 */
[----:B------:R-:W-:Y:S02]  /*1720*/  IMAD.MOV R4, RZ, RZ, -R4 ;  /* 0x000000ffff047224 */ /* 0x000fe400078e0a04 */
[C---:B------:R-:W-:Y:S02]  /*1730*/  VIADD R11, R15.reuse, 0x23 ;  /* 0x000000230f0b7836 */ /* 0x040fe40000000000 */
[----:B------:R-:W-:Y:S02]  /*1740*/  IMAD.MOV R6, RZ, RZ, -R6 ;  /* 0x000000ffff067224 */ /* 0x000fe400078e0a06 */
[C---:B------:R-:W-:Y:S01]  /*1750*/  VIADD R8, R15.reuse, 0x25 ;  /* 0x000000250f087836 */ /* 0x040fe20000000000 */
[----:B------:R0:W-:Y:S01]  /*1760*/  STL [R1+0x7cc], R11 ;  /* 0x0007cc0b01007387 */ /* 0x0001e20000100800 */
[----:B---3--:R-:W-:-:S02]  /*1770*/  VIADD R3, R15, 0x24 ;  /* 0x000000240f037836 */ /* 0x008fc40000000000 */
[C---:B------:R-:W-:Y:S01]  /*1780*/  IMAD R36, R7.reuse, R4, R36 ;  /* 0x0000000407247224 */ /* 0x040fe200078e0224 */
[----:B------:R-:W-:Y:S01]  /*1790*/  IABS R4, R11 ;  /* 0x0000000b00047213 */ /* 0x000fe20000000000 */
[----:B------:R-:W-:Y:S01]  /*17a0*/  IMAD R35, R7, R6, R10 ;  /* 0x0000000607237224 */ /* 0x000fe200078e020a */
[----:B------:R3:W-:Y:S01]  /*17b0*/  STL [R1+0x7d0], R3 ;  /* 0x0007d00301007387 */ /* 0x0007e20000100800 */
[----:B------:R-:W-:Y:S01]  /*17c0*/  IMAD.HI.U32 R6, R5, R34, RZ ;  /* 0x0000002205067227 */ /* 0x000fe200078e00ff */
[----:B------:R-:W-:Y:S02]  /*17d0*/  IABS R32, R3 ;  /* 0x0000000300207213 */ /* 0x000fe40000000000 */
[----:B0-----:R-:W-:Y:S01]  /*17e0*/  IABS R11, R8 ;  /* 0x00000008000b7213 */ /* 0x001fe20000000000 */
[----:B------:R0:W-:Y:S01]  /*17f0*/  STL [R1+0x7c8], R8 ;  /* 0x0007c80801007387 */ /* 0x0001e20000100800 */
[----:B------:R-:W-:Y:S02]  /*1800*/  IMAD.MOV R10, RZ, RZ, -R6 ;  /* 0x000000ffff0a7224 */ /* 0x000fe400078e0a06 */
[----:B------:R-:W-:-:S02]  /*1810*/  VIADD R13, R15, 0x27 ;  /* 0x000000270f0d7836 */ /* 0x000fc40000000000 */
[----:B------:R-:W-:Y:S02]  /*1820*/  IMAD.MOV.U32 R6, RZ, RZ, R11 ;  /* 0x000000ffff067224 */ /* 0x000fe400078e000b */
[----:B---3--:R-:W-:Y:S01]  /*1830*/  VIADD R3, R15, 0x26 ;  /* 0x000000260f037836 */ /* 0x008fe20000000000 */
[----:B------:R-:W-:Y:S01]  /*1840*/  IABS R29, R13 ;  /* 0x0000000d001d7213 */ /* 0x000fe20000000000 */
[----:B------:R-:W-:-:S03]  /*1850*/  IMAD.HI.U32 R9, R5, R32, RZ ;  /* 0x0000002005097227 */ /* 0x000fc600078e00ff */
[----:B------:R3:W-:Y:S01]  /*1860*/  STL [R1+0x7b4], R3 ;  /* 0x0007b40301007387 */ /* 0x0007e20000100800 */
[C---:B0-----:R-:W-:Y:S01]  /*1870*/  IMAD.HI.U32 R8, R5.reuse, R4, RZ ;  /* 0x0000000405087227 */ /* 0x041fe200078e00ff */
[----:B------:R-:W-:Y:S02]  /*1880*/  IABS R30, R3 ;  /* 0x00000003001e7213 */ /* 0x000fe40000000000 */
[----:B------:R-:W-:Y:S01]  /*1890*/  STL [R1+0x7b0], R13 ;  /* 0x0007b00d01007387 */ /* 0x000fe20000100800 */
[----:B------:R-:W-:Y:S02]  /*18a0*/  IMAD.MOV R33, RZ, RZ, -R8 ;  /* 0x000000ffff217224 */ /* 0x000fe400078e0a08 */
[----:B------:R-:W-:-:S04]  /*18b0*/  IMAD.HI.U32 R8, R5, R6, RZ ;  /* 0x0000000605087227 */ /* 0x000fc800078e00ff */
[----:B------:R-:W-:Y:S02]  /*18c0*/  IMAD.MOV R8, RZ, RZ, -R8 ;  /* 0x000000ffff087224 */ /* 0x000fe400078e0a08 */
[----:B------:R-:W-:Y:S02]  /*18d0*/  VIADD R12, R15, 0x28 ;  /* 0x000000280f0c7836 */ /* 0x000fe40000000000 */
[----:B------:R-:W-:Y:S02]  /*18e0*/  IMAD R31, R7, R8, R6 ;  /* 0x00000008071f7224 */ /* 0x000fe400078e0206 */
[----:B------:R-:W-:Y:S01]  /*18f0*/  VIADD R8, R15, 0x2a ;  /* 0x0000002a0f087836 */ /* 0x000fe20000000000 */
[----:B------:R-:W-:Y:S01]  /*1900*/  STL [R1+0x7a4], R12 ;  /* 0x0007a40c01007387 */ /* 0x000fe20000100800 */
[----:B------:R-:W-:Y:S01]  /*1910*/  IMAD.HI.U32 R6, R5, R29, RZ ;  /* 0x0000001d05067227 */ /* 0x000fe200078e00ff */
[----:B------:R-:W-:Y:S02]  /*1920*/  IABS R28, R12 ;  /* 0x0000000c001c7213 */ /* 0x000fe40000000000 */
[----:B------:R-:W-:Y:S01]  /*1930*/  IABS R26, R8 ;  /* 0x00000008001a7213 */ /* 0x000fe20000000000 */
[----:B---3--:R-:W-:-:S02]  /*1940*/  VIADD R3, R15, 0x29 ;  /* 0x000000290f037836 */ /* 0x008fc40000000000 */
[----:B------:R-:W-:Y:S02]  /*1950*/  IMAD.MOV R9, RZ, RZ, -R9 ;  /* 0x000000ffff097224 */ /* 0x000fe400078e0a09 */
[----:B------:R-:W-:Y:S01]  /*1960*/  IMAD.MOV R6, RZ, RZ, -R6 ;  /* 0x000000ffff067224 */ /* 0x000fe200078e0a06 */
[----:B------:R0:W-:Y:S01]  /*1970*/  STL [R1+0x790], R3 ;  /* 0x0007900301007387 */ /* 0x0001e20000100800 */
[----:B------:R-:W-:Y:S01]  /*1980*/  IABS R27, R3 ;  /* 0x00000003001b7213 */ /* 0x000fe20000000000 */
[C---:B------:R-:W-:Y:S02]  /*1990*/  IMAD R32, R7.reuse, R9, R32 ;  /* 0x0000000907207224 */ /* 0x040fe400078e0220 */
[----:B------:R-:W-:Y:S01]  /*19a0*/  IMAD R29, R7, R6, R29 ;  /* 0x00000006071d7224 */ /* 0x000fe200078e021d */
[----:B------:R-:W-:Y:S01]  /*19b0*/  STL [R1+0x78c], R8 ;  /* 0x00078c0801007387 */ /* 0x000fe20000100800 */
[----:B------:R-:W-:Y:S02]  /*19c0*/  VIADD R9, R15, 0x2c ;  /* 0x0000002c0f097836 */ /* 0x000fe40000000000 */
[----:B------:R-:W-:-:S03]  /*19d0*/  IMAD.HI.U32 R6, R5, R26, RZ ;  /* 0x0000001a05067227 */ /* 0x000fc600078e00ff */
[----:B------:R-:W-:Y:S01]  /*19e0*/  IABS R24, R9 ;  /* 0x0000000900187213 */ /* 0x000fe20000000000 */
[C---:B0-----:R-:W-:Y:S02]  /*19f0*/  VIADD R3, R15.reuse, 0x2b ;  /* 0x0000002b0f037836 */ /* 0x041fe40000000000 */
[----:B------:R-:W-:Y:S02]  /*1a00*/  IMAD.MOV R6, RZ, RZ, -R6 ;  /* 0x000000ffff067224 */ /* 0x000fe400078e0a06 */
[----:B------:R-:W-:Y:S01]  /*1a10*/  VIADD R93, R15, 0x2e ;  /* 0x0000002e0f5d7836 */ /* 0x000fe20000000000 */
[----:B------:R0:W-:Y:S01]  /*1a20*/  STL [R1+0x780], R3 ;  /* 0x0007800301007387 */ /* 0x0001e20000100800 */
[----:B------:R-:W-:Y:S01]  /*1a30*/  IABS R25, R3 ;  /* 0x0000000300197213 */ /* 0x000fe20000000000 */
[----:B------:R-:W-:Y:S02]  /*1a40*/  IMAD R26, R7, R6, R26 ;  /* 0x00000006071a7224 */ /* 0x000fe400078e021a */
[----:B------:R-:W-:Y:S01]  /*1a50*/  STL [R1+0x76c], R9 ;  /* 0x00076c0901007387 */ /* 0x000fe20000100800 */
[----:B------:R-:W-:Y:S01]  /*1a60*/  VIADD R92, R15, 0x2f ;  /* 0x0000002f0f5c7836 */ /* 0x000fe20000000000 */
[----:B------:R-:W-:Y:S01]  /*1a70*/  IABS R22, R93 ;  /* 0x0000005d00167213 */ /* 0x000fe20000000000 */
[----:B------:R-:W-:-:S03]  /*1a80*/  IMAD.HI.U32 R6, R5, R24, RZ ;  /* 0x0000001805067227 */ /* 0x000fc600078e00ff */
[----:B------:R-:W-:Y:S01]  /*1a90*/  IABS R21, R92 ;  /* 0x0000005c00157213 */ /* 0x000fe20000000000 */
[C---:B0-----:R-:W-:Y:S02]  /*1aa0*/  VIADD R3, R15.reuse, 0x2d ;  /* 0x0000002d0f037836 */ /* 0x041fe40000000000 */
[C---:B------:R-:W-:Y:S02]  /*1ab0*/  VIADD R91, R15.reuse, 0x30 ;  /* 0x000000300f5b7836 */ /* 0x040fe40000000000 */
[C---:B------:R-:W-:Y:S01]  /*1ac0*/  VIADD R90, R15.reuse, 0x31 ;  /* 0x000000310f5a7836 */ /* 0x040fe20000000000 */
[----:B------:R-:W-:Y:S01]  /*1ad0*/  STL [R1+0x768], R3 ;  /* 0x0007680301007387 */ /* 0x000fe20000100800 */
[----:B------:R-:W-:Y:S01]  /*1ae0*/  IMAD.MOV R6, RZ, RZ, -R6 ;  /* 0x000000ffff067224 */ /* 0x000fe200078e0a06 */
[----:B------:R-:W-:Y:S01]  /*1af0*/  IABS R23, R3 ;  /* 0x0000000300177213 */ /* 0x000fe20000000000 */
[C---:B------:R-:W-:Y:S01]  /*1b00*/  VIADD R89, R15.reuse, 0x32 ;  /* 0x000000320f597836 */ /* 0x040fe20000000000 */
[----:B------:R-:W-:Y:S01]  /*1b10*/  STL [R1+0x75c], R93 ;  /* 0x00075c5d01007387 */ /* 0x000fe20000100800 */
[----:B------:R-:W-:Y:S01]  /*1b20*/  VIADD R88, R15, 0x33 ;  /* 0x000000330f587836 */ /* 0x000fe20000000000 */
[----:B------:R-:W-:Y:S01]  /*1b30*/  IABS R19, R90 ;  /* 0x0000005a00137213 */ /* 0x000fe20000000000 */
[----:B------:R-:W-:Y:S01]  /*1b40*/  IMAD R24, R7, R6, R24 ;  /* 0x0000000607187224 */ /* 0x000fe200078e0218 */
[----:B------:R0:W-:Y:S01]  /*1b50*/  STL [R1+0x7d8], R3 ;  /* 0x0007d80301007387 */ /* 0x0001e20000100800 */
[----:B------:R-:W-:Y:S01]  /*1b60*/  IMAD.HI.U32 R6, R5, R21, RZ ;  /* 0x0000001505067227 */ /* 0x000fe200078e00ff */
[----:B------:R-:W-:-:S02]  /*1b70*/  IABS R18, R89 ;  /* 0x0000005900127213 */ /* 0x000fc40000000000 */
[----:B------:R-:W-:Y:S01]  /*1b80*/  STL [R1+0x7dc], R93 ;  /* 0x0007dc5d01007387 */ /* 0x000fe20000100800 */
[----:B------:R-:W-:Y:S01]  /*1b90*/  IMAD R33, R7, R33, R4 ;  /* 0x0000002107217224 */ /* 0x000fe200078e0204 */
[----:B------:R-:W-:Y:S01]  /*1ba0*/  IABS R20, R91 ;  /* 0x0000005b00147213 */ /* 0x000fe20000000000 */
[----:B------:R-:W-:Y:S01]  /*1bb0*/  IMAD.HI.U32 R4, R5, R30, RZ ;  /* 0x0000001e05047227 */ /* 0x000fe200078e00ff */
[----:B------:R-:W-:Y:S01]  /*1bc0*/  STL [R1+0x748], R92 ;  /* 0x0007485c01007387 */ /* 0x000fe20000100800 */
[----:B------:R-:W-:Y:S02]  /*1bd0*/  IABS R17, R88 ;  /* 0x0000005800117213 */ /* 0x000fe40000000000 */
[----:B------:R-:W-:Y:S01]  /*1be0*/  IMAD.MOV R6, RZ, RZ, -R6 ;  /* 0x000000ffff067224 */ /* 0x000fe200078e0a06 */
[----:B------:R-:W-:Y:S01]  /*1bf0*/  STL [R1+0x7e0], R92 ;  /* 0x0007e05c01007387 */ /* 0x000fe20000100800 */
[----:B------:R-:W-:Y:S02]  /*1c00*/  IMAD.MOV R4, RZ, RZ, -R4 ;  /* 0x000000ffff047224 */ /* 0x000fe400078e0a04 */
[----:B------:R-:W-:Y:S01]  /*1c10*/  IMAD R21, R7, R6, R21 ;  /* 0x0000000607157224 */ /* 0x000fe200078e0215 */
[----:B------:R-:W-:Y:S01]  /*1c20*/  STL [R1+0x744], R91 ;  /* 0x0007445b01007387 */ /* 0x000fe20000100800 */
[----:B------:R-:W-:-:S03]  /*1c30*/  IMAD.HI.U32 R6, R5, R19, RZ ;  /* 0x0000001305067227 */ /* 0x000fc600078e00ff */
[----:B------:R-:W-:Y:S01]  /*1c40*/  STL [R1+0x7e4], R91 ;  /* 0x0007e45b01007387 */ /* 0x000fe20000100800 */
[----:B------:R-:W-:Y:S02]  /*1c50*/  IMAD R30, R7, R4, R30 ;  /* 0x00000004071e7224 */ /* 0x000fe400078e021e */
[----:B------:R-:W-:Y:S01]  /*1c60*/  IMAD.HI.U32 R4, R5, R27, RZ ;  /* 0x0000001b05047227 */ /* 0x000fe200078e00ff */
[----:B------:R-:W-:Y:S03]  /*1c70*/  STL [R1+0x72c], R90 ;  /* 0x00072c5a01007387 */ /* 0x000fe60000100800 */
[----:B------:R-:W-:Y:S01]  /*1c80*/  IMAD.MOV R6, RZ, RZ, -R6 ;  /* 0x000000ffff067224 */ /* 0x000fe200078e0a06 */
[----:B------:R-:W-:Y:S01]  /*1c90*/  STL [R1+0x7e8], R90 ;  /* 0x0007e85a01007387 */ /* 0x000fe20000100800 */
[----:B------:R-:W-:Y:S02]  /*1ca0*/  IMAD.MOV R4, RZ, RZ, -R4 ;  /* 0x000000ffff047224 */ /* 0x000fe400078e0a04 */
[C---:B------:R-:W-:Y:S01]  /*1cb0*/  IMAD R19, R7.reuse, R6, R19 ;  /* 0x0000000607137224 */ /* 0x040fe200078e0213 */
[----:B------:R-:W-:Y:S01]  /*1cc0*/  STL [R1+0x724], R89 ;  /* 0x0007245901007387 */ /* 0x000fe20000100800 */
[----:B------:R-:W-:-:S02]  /*1cd0*/  IMAD R27, R7, R4, R27 ;  /* 0x00000004071b7224 */ /* 0x000fc400078e021b */
[----:B------:R-:W-:Y:S01]  /*1ce0*/  IMAD.HI.U32 R4, R5, R25, RZ ;  /* 0x0000001905047227 */ /* 0x000fe200078e00ff */
[----:B------:R-:W-:Y:S03]  /*1cf0*/  STL [R1+0x720], R88 ;  /* 0x0007205801007387 */ /* 0x000fe60000100800 */
[----:B------:R-:W-:Y:S01]  /*1d00*/  IMAD.MOV R4, RZ, RZ, -R4 ;  /* 0x000000ffff047224 */ /* 0x000fe200078e0a04 */
[----:B------:R3:W-:Y:S01]  /*1d10*/  STL [R1+0x7ec], R89 ;  /* 0x0007ec5901007387 */ /* 0x0007e20000100800 */
[C---:B------:R-:W-:Y:S02]  /*1d20*/  IMAD R34, R7.reuse, R10, R34 ;  /* 0x0000000a07227224 */ /* 0x040fe400078e0222 */
[----:B------:R-:W-:Y:S01]  /*1d30*/  IMAD R25, R7, R4, R25 ;  /* 0x0000000407197224 */ /* 0x000fe200078e0219 */
[----:B0-----:R-:W0:Y:S01]  /*1d40*/  S2R R3, SR_TID.X ;  /* 0x0000000000037919 */ /* 0x001e220000002100 */
[----:B------:R-:W-:Y:S01]  /*1d50*/  IMAD.HI.U32 R4, R5, R22, RZ ;  /* 0x0000001605047227 */ /* 0x000fe200078e00ff */
[----:B------:R4:W-:Y:S03]  /*1d60*/  STL [R1+0x7f0], R88 ;  /* 0x0007f05801007387 */ /* 0x0009e60000100800 */
[----:B------:R-:W-:-:S02]  /*1d70*/  IMAD.MOV R4, RZ, RZ, -R4 ;  /* 0x000000ffff047224 */ /* 0x000fc400078e0a04 */
[----:B---3--:R-:W-:Y:S02]  /*1d80*/  IMAD.MOV.U32 R89, RZ, RZ, R15 ;  /* 0x000000ffff597224 */ /* 0x008fe400078e000f */
[----:B------:R-:W-:Y:S02]  /*1d90*/  IMAD R22, R7, R4, R22 ;  /* 0x0000000407167224 */ /* 0x000fe400078e0216 */
[C---:B------:R-:W-:Y:S02]  /*1da0*/  VIADD R87, R89.reuse, 0x34 ;  /* 0x0000003459577836 */ /* 0x040fe40000000000 */
[C---:B------:R-:W-:Y:S02]  /*1db0*/  VIADD R83, R89.reuse, 0x38 ;  /* 0x0000003859537836 */ /* 0x040fe40000000000 */
[C---:B------:R-:W-:Y:S01]  /*1dc0*/  VIADD R81, R89.reuse, 0x3a ;  /* 0x0000003a59517836 */ /* 0x040fe20000000000 */
[----:B------:R-:W-:Y:S01]  /*1dd0*/  IABS R16, R87 ;  /* 0x0000005700107213 */ /* 0x000fe20000000000 */
[----:B------:R-:W-:Y:S01]  /*1de0*/  VIADD R79, R89, 0x3c ;  /* 0x0000003c594f7836 */ /* 0x000fe20000000000 */
[----:B------:R-:W-:Y:S01]  /*1df0*/  IABS R12, R83 ;  /* 0x00000053000c7213 */ /* 0x000fe20000000000 */
[C---:B------:R-:W-:Y:S01]  /*1e00*/  IMAD.HI.U32 R4, R5.reuse, R20, RZ ;  /* 0x0000001405047227 */ /* 0x040fe200078e00ff */
[----:B------:R-:W-:Y:S01]  /*1e10*/  IABS R10, R81 ;  /* 0x00000051000a7213 */ /* 0x000fe20000000000 */
[----:B------:R-:W-:Y:S01]  /*1e20*/  STL [R1+0x718], R87 ;  /* 0x0007185701007387 */ /* 0x000fe20000100800 */
[----:B------:R-:W-:Y:S01]  /*1e30*/  IABS R9, R79 ;  /* 0x0000004f00097213 */ /* 0x000fe20000000000 */
[----:B------:R-:W-:-:S04]  /*1e40*/  IMAD.HI.U32 R6, R5, R16, RZ ;  /* 0x0000001005067227 */ /* 0x000fc800078e00ff */
[----:B------:R-:W-:Y:S02]  /*1e50*/  IMAD.MOV R6, RZ, RZ, -R6 ;  /* 0x000000ffff067224 */ /* 0x000fe400078e0a06 */
[----:B------:R-:W-:Y:S02]  /*1e60*/  VIADD R78, R89, 0x3d ;  /* 0x0000003d594e7836 */ /* 0x000fe40000000000 */
[----:B------:R-:W-:Y:S01]  /*1e70*/  IMAD R16, R7, R6, R16 ;  /* 0x0000000607107224 */ /* 0x000fe200078e0210 */
[----:B0-----:R-:W-:Y:S01]  /*1e80*/  LOP3.LUT R74, R3, 0x7f, RZ, 0xc0, !PT ;  /* 0x0000007f034a7812 */ /* 0x001fe200078ec0ff */
[----:B------:R-:W-:Y:S01]  /*1e90*/  IMAD.HI.U32 R6, R5, R12, RZ ;  /* 0x0000000c05067227 */ /* 0x000fe200078e00ff */
[----:B------:R-:W-:-:S03]  /*1ea0*/  SHF.R.U32.HI R3, RZ, 0x5, R3 ;  /* 0x00000005ff037819 */ /* 0x000fc60000011603 */
[----:B------:R-:W-:Y:S02]  /*1eb0*/  IMAD.MOV R6, RZ, RZ, -R6 ;  /* 0x000000ffff067224 */ /* 0x000fe400078e0a06 */
[----:B------:R-:W-:-:S04]  /*1ec0*/  IMAD.HI.U32 R72, R5, R9, RZ ;  /* 0x0000000905487227 */ /* 0x000fc800078e00ff */
[----:B------:R-:W-:Y:S02]  /*1ed0*/  IMAD R12, R7, R6, R12 ;  /* 0x00000006070c7224 */ /* 0x000fe400078e020c */
[----:B------:R-:W-:-:S04]  /*1ee0*/  IMAD.HI.U32 R6, R5, R10, RZ ;  /* 0x0000000a05067227 */ /* 0x000fc800078e00ff */
[----:B------:R-:W-:Y:S02]  /*1ef0*/  IMAD.MOV R6, RZ, RZ, -R6 ;  /* 0x000000ffff067224 */ /* 0x000fe400078e0a06 */
[C---:B------:R-:W-:Y:S02]  /*1f00*/  VIADD R86, R89.reuse, 0x35 ;  /* 0x0000003559567836 */ /* 0x040fe40000000000 */
[----:B------:R-:W-:Y:S02]  /*1f10*/  IMAD.MOV R4, RZ, RZ, -R4 ;  /* 0x000000ffff047224 */ /* 0x000fe400078e0a04 */
[----:B------:R-:W-:Y:S01]  /*1f20*/  VIADD R85, R89, 0x36 ;  /* 0x0000003659557836 */ /* 0x000fe20000000000 */
[----:B------:R-:W-:Y:S01]  /*1f30*/  STL [R1+0x714], R86 ;  /* 0x0007145601007387 */ /* 0x000fe20000100800 */
[----:B------:R-:W-:Y:S01]  /*1f40*/  IMAD R10, R7, R6, R10 ;  /* 0x00000006070a7224 */ /* 0x000fe200078e020a */
[----:B------:R-:W-:Y:S01]  /*1f50*/  IABS R6, R78 ;  /* 0x0000004e00067213 */ /* 0x000fe20000000000 */
[C---:B------:R-:W-:Y:S01]  /*1f60*/  VIADD R84, R89.reuse, 0x37 ;  /* 0x0000003759547836 */ /* 0x040fe20000000000 */
[----:B------:R-:W-:Y:S01]  /*1f70*/  STL [R1+0x710], R85 ;  /* 0x0007105501007387 */ /* 0x000fe20000100800 */
[----:B------:R-:W-:Y:S01]  /*1f80*/  IMAD.MOV R72, RZ, RZ, -R72 ;  /* 0x000000ffff487224 */ /* 0x000fe200078e0a48 */
[----:B------:R-:W-:Y:S01]  /*1f90*/  IABS R15, R86 ;  /* 0x00000056000f7213 */ /* 0x000fe20000000000 */
[----:B------:R-:W-:Y:S01]  /*1fa0*/  VIADD R82, R89, 0x39 ;  /* 0x0000003959527836 */ /* 0x000fe20000000000 */
[----:B------:R-:W-:Y:S01]  /*1fb0*/  STL [R1+0x704], R84 ;  /* 0x0007045401007387 */ /* 0x000fe20000100800 */
[----:B------:R-:W-:Y:S01]  /*1fc0*/  IMAD R20, R7, R4, R20 ;  /* 0x0000000407147224 */ /* 0x000fe200078e0214 */
[----:B------:R-:W-:Y:S01]  /*1fd0*/  IABS R14, R85 ;  /* 0x00000055000e7213 */ /* 0x000fe20000000000 */
[----:B------:R-:W-:Y:S01]  /*1fe0*/  IMAD.HI.U32 R4, R5, R17, RZ ;  /* 0x0000001105047227 */ /* 0x000fe200078e00ff */
[----:B------:R-:W-:Y:S01]  /*1ff0*/  STL [R1+0x700], R83 ;  /* 0x0007005301007387 */ /* 0x000fe20000100800 */
[----:B------:R-:W-:-:S02]  /*2000*/  IABS R11, R82 ;  /* 0x00000052000b7213 */ /* 0x000fc40000000000 */
[----:B------:R-:W-:Y:S01]  /*2010*/  VIADD R80, R89, 0x3b ;  /* 0x0000003b59507836 */ /* 0x000fe20000000000 */
[----:B------:R-:W-:Y:S01]  /*2020*/  STL [R1+0x6fc], R82 ;  /* 0x0006fc5201007387 */ /* 0x000fe20000100800 */
[----:B------:R-:W-:Y:S01]  /*2030*/  IMAD R9, R7, R72, R9 ;  /* 0x0000004807097224 */ /* 0x000fe200078e0209 */
[----:B------:R-:W-:Y:S01]  /*2040*/  IABS R13, R84 ;  /* 0x00000054000d7213 */ /* 0x000fe20000000000 */
[----:B------:R-:W-:Y:S01]  /*2050*/  IMAD.HI.U32 R72, R5, R6, RZ ;  /* 0x0000000605487227 */ /* 0x000fe200078e00ff */
[----:B------:R-:W-:Y:S03]  /*2060*/  STL [R1+0x6f8], R81 ;  /* 0x0006f85101007387 */ /* 0x000fe60000100800 */
[----:B------:R-:W-:Y:S01]  /*2070*/  VIADD R77, R89, 0x3f ;  /* 0x0000003f594d7836 */ /* 0x000fe20000000000 */
[----:B------:R-:W-:Y:S01]  /*2080*/  STL [R1+0x6f4], R80 ;  /* 0x0006f45001007387 */ /* 0x000fe20000100800 */
[----:B------:R-:W-:-:S02]  /*2090*/  IMAD.MOV R4, RZ, RZ, -R4 ;  /* 0x000000ffff047224 */ /* 0x000fc400078e0a04 */
[----:B------:R-:W-:Y:S01]  /*20a0*/  IMAD R75, R0, 0x80, R74 ;  /* 0x00000080004b7824 */ /* 0x000fe200078e024a */
[----:B------:R-:W-:Y:S01]  /*20b0*/  STL [R1+0x6f0], R79 ;  /* 0x0006f04f01007387 */ /* 0x000fe20000100800 */
[----:B------:R-:W-:Y:S02]  /*20c0*/  VIADD R76, R89, 0x3e ;  /* 0x0000003e594c7836 */ /* 0x000fe40000000000 */
[----:B------:R-:W-:Y:S01]  /*20d0*/  IMAD.MOV R72, RZ, RZ, -R72 ;  /* 0x000000ffff487224 */ /* 0x000fe200078e0a48 */
[----:B------:R-:W-:Y:S01]  /*20e0*/  STL [R1+0x6e4], R77 ;  /* 0x0006e44d01007387 */ /* 0x000fe20000100800 */
[----:B------:R-:W-:Y:S01]  /*20f0*/  IMAD R17, R7, R4, R17 ;  /* 0x0000000407117224 */ /* 0x000fe200078e0211 */
[----:B------:R-:W-:Y:S01]  /*2100*/  IABS R0, R75 ;  /* 0x0000004b00007213 */ /* 0x000fe20000000000 */
[----:B------:R-:W-:Y:S01]  /*2110*/  IMAD.HI.U32 R4, R5, R15, RZ ;  /* 0x0000000f05047227 */ /* 0x000fe200078e00ff */
[----:B------:R-:W-:Y:S03]  /*2120*/  STL [R1+0x6ec], R78 ;  /* 0x0006ec4e01007387 */ /* 0x000fe60000100800 */
[----:B------:R-:W-:Y:S01]  /*2130*/  IMAD R6, R7, R72, R6 ;  /* 0x0000004807067224 */ /* 0x000fe200078e0206 */
[----:B------:R-:W-:Y:S01]  /*2140*/  STL [R1+0x6d4], R75 ;  /* 0x0006d44b01007387 */ /* 0x000fe20000100800 */
[----:B------:R-:W-:-:S02]  /*2150*/  IMAD.MOV R4, RZ, RZ, -R4 ;  /* 0x000000ffff047224 */ /* 0x000fc400078e0a04 */
[----:B------:R-:W-:Y:S01]  /*2160*/  IMAD.HI.U32 R71, R71, R0, RZ ;  /* 0x0000000047477227 */ /* 0x000fe200078e00ff */
[----:B------:R-:W-:Y:S03]  /*2170*/  STL [R1+0x6e8], R76 ;  /* 0x0006e84c01007387 */ /* 0x000fe60000100800 */
[----:B------:R-:W-:Y:S01]  /*2180*/  IMAD R15, R7, R4, R15 ;  /* 0x00000004070f7224 */ /* 0x000fe200078e020f */
[----:B------:R-:W3:Y:S01]  /*2190*/  LDL R90, [R1+0x6e0] ;  /* 0x0006e000015a7983 */ /* 0x000ee20000100800 */
[----:B------:R-:W-:-:S03]  /*21a0*/  IMAD.HI.U32 R4, R5, R14, RZ ;  /* 0x0000000e05047227 */ /* 0x000fc600078e00ff */
[----:B------:R-:W5:Y:S01]  /*21b0*/  LDL R72, [R1+0x6dc] ;  /* 0x0006dc0001487983 */ /* 0x000f620000100800 */
[----:B------:R-:W-:Y:S02]  /*21c0*/  IMAD.MOV R71, RZ, RZ, -R71 ;  /* 0x000000ffff477224 */ /* 0x000fe400078e0a47 */
[----:B------:R-:W-:Y:S01]  /*21d0*/  IMAD.MOV R4, RZ, RZ, -R4 ;  /* 0x000000ffff047224 */ /* 0x000fe200078e0a04 */
[----:B------:R-:W2:Y:S01]  /*21e0*/  LDL R91, [R1+0x70c] ;  /* 0x00070c00015b7983 */ /* 0x000ea20000100800 */
[----:B------:R-:W-:Y:S02]  /*21f0*/  IMAD R0, R68, R71, R0 ;  /* 0x0000004744007224 */ /* 0x000fe400078e0200 */
[----:B------:R-:W-:Y:S01]  /*2200*/  IMAD.SHL.U32 R71, R3, 0x200000, RZ ;  /* 0x0020000003477824 */ /* 0x000fe200078e00ff */
[----:B------:R-:W2:Y:S01]  /*2210*/  LDL R92, [R1+0x708] ;  /* 0x00070800015c7983 */ /* 0x000ea20000100800 */
[----:B------:R-:W-:Y:S02]  /*2220*/  IMAD R14, R7, R4, R14 ;  /* 0x00000004070e7224 */ /* 0x000fe400078e020e */
[----:B------:R-:W-:Y:S01]  /*2230*/  IMAD.HI.U32 R4, R5, R11, RZ ;  /* 0x0000000b05047227 */ /* 0x000fe200078e00ff */
[----:B------:R-:W2:Y:S03]  /*2240*/  LDL R93, [R1+0x71c] ;  /* 0x00071c00015d7983 */ /* 0x000ea60000100800 */
[----:B------:R-:W-:Y:S01]  /*2250*/  IMAD.MOV R4, RZ, RZ, -R4 ;  /* 0x000000ffff047224 */ /* 0x000fe200078e0a04 */
[----:B------:R-:W2:Y:S01]  /*2260*/  LDL R3, [R1+0x728] ;  /* 0x0007280001037983 */ /* 0x000ea20000100800 */
[----:B------:R-:W-:-:S02]  /*2270*/  @!P0 IMAD.IADD R70, R70, 0x1, -R7 ;  /* 0x0000000146468824 */ /* 0x000fc400078e0a07 */
[C---:B------:R-:W-:Y:S01]  /*2280*/  IMAD R11, R7.reuse, R4, R11 ;  /* 0x00000004070b7224 */ /* 0x040fe200078e020b */
[----:B------:R-:W-:Y:S01]  /*2290*/  IABS R4, R77 ;  /* 0x0000004d00047213 */ /* 0x000fe20000000000 */
[--C-:B------:R-:W-:Y:S01]  /*22a0*/  @!P3 IMAD.IADD R66, R66, 0x1, -R7.reuse ;  /* 0x000000014242b824 */ /* 0x100fe200078e0a07 */
[----:B------:R-:W-:Y:S01]  /*22b0*/  ISETP.GT.U32.AND P0, PT, R7, R70, PT ;  /* 0x000000460700720c */ /* 0x000fe20003f04070 */
[----:B------:R-:W-:Y:S01]  /*22c0*/  @!P1 IMAD.IADD R67, R67, 0x1, -R7 ;  /* 0x0000000143439824 */ /* 0x000fe200078e0a07 */
[----:B------:R-:W-:Y:S01]  /*22d0*/  ISETP.GT.U32.AND P3, PT, R7, R59, PT ;  /* 0x0000003b0700720c */ /* 0x000fe20003f64070 */
[----:B------:R-:W-:Y:S01]  /*22e0*/  IMAD.HI.U32 R69, R5, R4, RZ ;  /* 0x0000000405457227 */ /* 0x000fe200078e00ff */
[----:B------:R-:W-:Y:S01]  /*22f0*/  ISETP.GT.U32.AND P1, PT, R7, R60, PT ;  /* 0x0000003c0700720c */ /* 0x000fe20003f24070 */
[----:B----4-:R-:W4:Y:S02]  /*2300*/  LDL R88, [R1+0x740] ;  /* 0x0007400001587983 */ /* 0x010f240000100800 */
[----:B------:R-:W-:-:S02]  /*2310*/  IMAD.MOV R69, RZ, RZ, -R69 ;  /* 0x000000ffff457224 */ /* 0x000fc400078e0a45 */
[--C-:B------:R-:W-:Y:S01]  /*2320*/  @!P2 IMAD.IADD R65, R65, 0x1, -R7.reuse ;  /* 0x000000014141a824 */ /* 0x100fe200078e0a07 */
[C---:B------:R-:W-:Y:S01]  /*2330*/  ISETP.GT.U32.AND P2, PT, R7.reuse, R58, PT ;  /* 0x0000003a0700720c */ /* 0x040fe20003f44070 */
[C---:B------:R-:W-:Y:S01]  /*2340*/  IMAD R4, R7.reuse, R69, R4 ;  /* 0x0000004507047224 */ /* 0x040fe200078e0204 */
[----:B------:R-:W-:Y:S01]  /*2350*/  IABS R69, R76 ;  /* 0x0000004c00457213 */ /* 0x000fe20000000000 */
[--C-:B------:R-:W-:Y:S01]  /*2360*/  @!P0 IMAD.IADD R70, R70, 0x1, -R7.reuse ;  /* 0x0000000146468824 */ /* 0x100fe200078e0a07 */
[C---:B------:R-:W-:Y:S01]  /*2370*/  ISETP.GT.U32.AND P0, PT, R7.reuse, R61, PT ;  /* 0x0000003d0700720c */ /* 0x040fe20003f04070 */
[--C-:B------:R-:W-:Y:S01]  /*2380*/  @!P5 IMAD.IADD R64, R64, 0x1, -R7.reuse ;  /* 0x000000014040d824 */ /* 0x100fe200078e0a07 */
[----:B------:R-:W-:Y:S01]  /*2390*/  ISETP.GT.U32.AND P4, PT, R7, R4, PT ;  /* 0x000000040700720c */ /* 0x000fe20003f84070 */
[--C-:B------:R-:W-:Y:S01]  /*23a0*/  @!P3 IMAD.IADD R59, R59, 0x1, -R7.reuse ;  /* 0x000000013b3bb824 */ /* 0x100fe200078e0a07 */
[----:B------:R-:W-:Y:S01]  /*23b0*/  ISETP.GT.U32.AND P5, PT, R7, R57, PT ;  /* 0x000000390700720c */ /* 0x000fe20003fa4070 */
[--C-:B------:R-:W-:Y:S01]  /*23c0*/  @!P6 IMAD.IADD R63, R63, 0x1, -R7.reuse ;  /* 0x000000013f3fe824 */ /* 0x100fe200078e0a07 */
[C---:B------:R-:W-:Y:S01]  /*23d0*/  ISETP.GT.U32.AND P3, PT, R7.reuse, R65, PT ;  /* 0x000000410700720c */ /* 0x040fe20003f64070 */
[--C-:B------:R-:W-:Y:S01]  /*23e0*/  @!P1 IMAD.IADD R60, R60, 0x1, -R7.reuse ;  /* 0x000000013c3c9824 */ /* 0x100fe200078e0a07 */
[C---:B------:R-:W-:Y:S01]  /*23f0*/  ISETP.GT.U32.AND P1, PT, R7.reuse, R66, PT ;  /* 0x000000420700720c */ /* 0x040fe20003f24070 */
[----:B------:R-:W-:Y:S01]  /*2400*/  @!P2 IMAD.IADD R58, R58, 0x1, -R7 ;  /* 0x000000013a3aa824 */ /* 0x000fe200078e0a07 */
[----:B------:R-:W-:Y:S01]  /*2410*/  ISETP.GT.U32.AND P2, PT, R7, R64, PT ;  /* 0x000000400700720c */ /* 0x000fe20003f44070 */
[----:B------:R-:W-:Y:S01]  /*2420*/  IMAD.HI.U32 R8, R5, R28, RZ ;  /* 0x0000001c05087227 */ /* 0x000fe200078e00ff */
[----:B------:R-:W-:-:S03]  /*2430*/  ISETP.GT.U32.AND P6, PT, R68, R0, PT ;  /* 0x000000004400720c */ /* 0x000fc60003fc4070 */
[--C-:B------:R-:W-:Y:S01]  /*2440*/  @!P4 IMAD.IADD R4, R4, 0x1, -R7.reuse ;  /* 0x000000010404c824 */ /* 0x100fe200078e0a07 */
[----:B------:R-:W-:Y:S01]  /*2450*/  ISETP.GT.U32.AND P4, PT, R7, R62, PT ;  /* 0x0000003e0700720c */ /* 0x000fe20003f84070 */
        /* <DEDUP_REMOVED lines=8> */
[--C-:B------:R-:W-:Y:S01]  /*24e0*/  @!P2 IMAD.IADD R64, R64, 0x1, -R7.reuse ;  /* 0x000000014040a824 */ /* 0x100fe200078e0a07 */
[C---:B------:R-:W-:Y:S01]  /*24f0*/  ISETP.GT.U32.AND P2, PT, R7.reuse, R58, PT ;  /* 0x0000003a0700720c */ /* 0x040fe20003f44070 */
[----:B------:R-:W-:Y:S01]  /*2500*/  @!P6 IMAD.IADD R0, R0, 0x1, -R68 ;  /* 0x000000010000e824 */ /* 0x000fe200078e0a44 */
[C---:B------:R-:W-:Y:S01]  /*2510*/  ISETP.GT.U32.AND P6, PT, R7.reuse, R57, PT ;  /* 0x000000390700720c */ /* 0x040fe20003fc4070 */
        /* <DEDUP_REMOVED lines=11> */
[----:B------:R-:W-:Y:S01]  /*25d0*/  ISETP.GT.U32.AND P2, PT, R7, R51, PT ;  /* 0x000000330700720c */ /* 0x000fe20003f44070 */
[--C-:B------:R-:W-:Y:S01]  /*25e0*/  @!P6 IMAD.IADD R57, R57, 0x1, -R7.reuse ;  /* 0x000000013939e824 */ /* 0x100fe200078e0a07 */
[C---:B------:R-:W-:Y:S01]  /*25f0*/  ISETP.GT.U32.AND P6, PT, R7.reuse, R50, PT ;  /* 0x000000320700720c */ /* 0x040fe20003fc4070 */
        /* <DEDUP_REMOVED lines=16> */
[--C-:B------:R-:W-:Y:S01]  /*2700*/  @!P0 IMAD.IADD R54, R54, 0x1, -R7.reuse ;  /* 0x0000000136368824 */ /* 0x100fe200078e0a07 */
[----:B------:R-:W-:Y:S01]  /*2710*/  ISETP.GT.U32.AND P0, PT, R7, R47, PT ;  /* 0x0000002f0700720c */ /* 0x000fe20003f04070 */
[----:B------:R-:W-:-:S02]  /*2720*/  @!P5 IMAD.IADD R49, R49, 0x1, -R7 ;  /* 0x000000013131d824 */ /* 0x000fc400078e0a07 */
        /* <DEDUP_REMOVED lines=12> */
[----:B------:R-:W-:Y:S01]  /*27f0*/  IMAD.MOV R8, RZ, RZ, -R8 ;  /* 0x000000ffff087224 */ /* 0x000fe200078e0a08 */
        /* <DEDUP_REMOVED lines=39> */
[----:B------:R-:W-:Y:S01]  /*2a70*/  ISETP.GT.U32.AND P0, PT, R7, R33, PT ;  /* 0x000000210700720c */ /* 0x000fe20003f04070 */
[--C-:B------:R-:W-:Y:S01]  /*2a80*/  @!P5 IMAD.IADD R41, R41, 0x1, -R7.reuse ;  /* 0x000000012929d824 */ /* 0x100fe200078e0a07 */
[----:B------:R-:W-:Y:S01]  /*2a90*/  ISETP.GT.U32.AND P5, PT, R7, R34, PT ;  /* 0x000000220700720c */ /* 0x000fe20003fa4070 */
[--C-:B------:R-:W-:Y:S02]  /*2aa0*/  @!P3 IMAD.IADD R31, R31, 0x1, -R7.reuse ;  /* 0x000000011f1fb824 */ /* 0x100fe400078e0a07 */
[--C-:B------:R-:W-:Y:S01]  /*2ab0*/  @!P1 IMAD.IADD R32, R32, 0x1, -R7.reuse ;  /* 0x0000000120209824 */ /* 0x100fe200078e0a07 */
[C---:B------:R-:W-:Y:S01]  /*2ac0*/  ISETP.GT.U32.AND P1, PT, R7.reuse, R38, PT ;  /* 0x000000260700720c */ /* 0x040fe20003f24070 */
[--C-:B------:R-:W-:Y:S01]  /*2ad0*/  @!P2 IMAD.IADD R42, R42, 0x1, -R7.reuse ;  /* 0x000000012a2aa824 */ /* 0x100fe200078e0a07 */
[C---:B------:R-:W-:Y:S01]  /*2ae0*/  ISETP.GT.U32.AND P2, PT, R7.reuse, R36, PT ;  /* 0x000000240700720c */ /* 0x040fe20003f44070 */
[C---:B------:R-:W-:Y:S01]  /*2af0*/  IMAD R28, R7.reuse, R8, R28 ;  /* 0x00000008071c7224 */ /* 0x040fe200078e021c */
[----:B------:R-:W-:Y:S01]  /*2b00*/  ISETP.GT.U32.AND P6, PT, R7, R41, PT ;  /* 0x000000290700720c */ /* 0x000fe20003fc4070 */
[--C-:B------:R-:W-:Y:S01]  /*2b10*/  @!P4 IMAD.IADD R37, R37, 0x1, -R7.reuse ;  /* 0x000000012525c824 */ /* 0x100fe200078e0a07 */
[----:B------:R-:W-:Y:S01]  /*2b20*/  ISETP.GT.U32.AND P4, PT, R7, R43, PT ;  /* 0x0000002b0700720c */ /* 0x000fe20003f84070 */
[--C-:B------:R-:W-:Y:S01]  /*2b30*/  @!P0 IMAD.IADD R33, R33, 0x1, -R7.reuse ;  /* 0x0000000121218824 */ /* 0x100fe200078e0a07 */
[C---:B------:R-:W-:Y:S01]  /*2b40*/  ISETP.GT.U32.AND P0, PT, R7.reuse, R39, PT ;  /* 0x000000270700720c */ /* 0x040fe20003f04070 */
[----:B------:R-:W-:Y:S01]  /*2b50*/  @!P5 IMAD.IADD R34, R34, 0x1, -R7 ;  /* 0x000000012222d824 */ /* 0x000fe200078e0a07 */
[----:B------:R-:W-:Y:S01]  /*2b60*/  ISETP.GT.U32.AND P5, PT, R7, R40, PT ;  /* 0x000000280700720c */ /* 0x000fe20003fa4070 */
[----:B------:R-:W-:Y:S01]  /*2b70*/  IMAD.HI.U32 R8, R5, R23, RZ ;  /* 0x0000001705087227 */ /* 0x000fe200078e00ff */
[----:B------:R-:W-:-:S03]  /*2b80*/  ISETP.GT.U32.AND P3, PT, R7, R37, PT ;  /* 0x000000250700720c */ /* 0x000fc60003f64070 */
[----:B------:R-:W-:Y:S02]  /*2b90*/  IMAD.MOV R8, RZ, RZ, -R8 ;  /* 0x000000ffff087224 */ /* 0x000fe400078e0a08 */
        /* <DEDUP_REMOVED lines=8> */
[----:B------:R-:W-:Y:S01]  /*2c20*/  @!P3 IMAD.IADD R37, R37, 0x1, -R7 ;  /* 0x000000012525b824 */ /* 0x000fe200078e0a07 */
[C---:B------:R-:W-:Y:S01]  /*2c30*/  ISETP.GT.U32.AND P3, PT, R7.reuse, R30, PT ;  /* 0x0000001e0700720c */ /* 0x040fe20003f64070 */
[----:B------:R-:W-:-:S02]  /*2c40*/  IMAD R23, R7, R8, R23 ;  /* 0x0000000807177224 */ /* 0x000fc400078e0217 */
        /* <DEDUP_REMOVED lines=14> */
[----:B------:R-:W-:Y:S01]  /*2d30*/  @!P2 IMAD.IADD R29, R29, 0x1, -R7 ;  /* 0x000000011d1da824 */ /* 0x000fe200078e0a07 */
[----:B------:R-:W-:Y:S01]  /*2d40*/  ISETP.GT.U32.AND P2, PT, R7, R22, PT ;  /* 0x000000160700720c */ /* 0x000fe20003f44070 */
[----:B------:R-:W-:-:S04]  /*2d50*/  IMAD.HI.U32 R8, R5, R18, RZ ;  /* 0x0000001205087227 */ /* 0x000fc800078e00ff */
        /* <DEDUP_REMOVED lines=8> */
[----:B------:R-:W-:Y:S02]  /*2de0*/  IMAD.MOV R8, RZ, RZ, -R8 ;  /* 0x000000ffff087224 */ /* 0x000fe400078e0a08 */
[----:B------:R-:W-:Y:S01]  /*2df0*/  @!P0 IMAD.IADD R26, R26, 0x1, -R7 ;  /* 0x000000011a1a8824 */ /* 0x000fe200078e0a07 */
[C---:B------:R-:W-:Y:S01]  /*2e00*/  ISETP.GT.U32.AND P0, PT, R7.reuse, R19, PT ;  /* 0x000000130700720c */ /* 0x040fe20003f04070 */
[----:B------:R-:W-:-:S02]  /*2e10*/  IMAD R18, R7, R8, R18 ;  /* 0x0000000807127224 */ /* 0x000fc400078e0212 */
[--C-:B------:R-:W-:Y:S02]  /*2e20*/  @!P1 IMAD.IADD R25, R25, 0x1, -R7.reuse ;  /* 0x0000000119199824 */ /* 0x100fe400078e0a07 */
        /* <DEDUP_REMOVED lines=10> */
[----:B------:R-:W-:Y:S01]  /*2ed0*/  IMAD.HI.U32 R8, R5, R13, RZ ;  /* 0x0000000d05087227 */ /* 0x000fe200078e00ff */
[----:B------:R-:W-:-:S03]  /*2ee0*/  ISETP.GT.U32.AND P3, PT, R7, R23, PT ;  /* 0x000000170700720c */ /* 0x000fc60003f64070 */
[----:B------:R-:W-:Y:S02]  /*2ef0*/  IMAD.MOV R8, RZ, RZ, -R8 ;  /* 0x000000ffff087224 */ /* 0x000fe400078e0a08 */
[----:B------:R-:W-:Y:S01]  /*2f00*/  @!P0 IMAD.IADD R19, R19, 0x1, -R7 ;  /* 0x0000000113138824 */ /* 0x000fe200078e0a07 */
        /* <DEDUP_REMOVED lines=16> */
[----:B------:R-:W-:Y:S02]  /*3010*/  IMAD.MOV R73, RZ, RZ, -R73 ;  /* 0x000000ffff497224 */ /* 0x000fe400078e0a49 */
[--C-:B------:R-:W-:Y:S01]  /*3020*/  @!P0 IMAD.IADD R25, R25, 0x1, -R7.reuse ;  /* 0x0000000119198824 */ /* 0x100fe200078e0a07 */
[C---:B------:R-:W-:Y:S01]  /*3030*/  ISETP.GT.U32.AND P0, PT, R7.reuse, R18, PT ;  /* 0x000000120700720c */ /* 0x040fe20003f04070 */
[C---:B------:R-:W-:Y:S02]  /*3040*/  IMAD R8, R7.reuse, R73, R8 ;  /* 0x0000004907087224 */ /* 0x040fe400078e0208 */
        /* <DEDUP_REMOVED lines=10> */
[----:B------:R-:W-:Y:S01]  /*30f0*/  @!P3 IMAD.IADD R16, R16, 0x1, -R7 ;  /* 0x000000011010b824 */ /* 0x000fe200078e0a07 */
[----:B------:R-:W-:Y:S01]  /*3100*/  ISETP.GT.U32.AND P3, PT, R7, R8, PT ;  /* 0x000000080700720c */ /* 0x000fe20003f64070 */
[----:B------:R-:W-:Y:S01]  /*3110*/  IMAD.HI.U32 R5, R5, R69, RZ ;  /* 0x0000004505057227 */ /* 0x000fe200078e00ff */
[----:B------:R-:W4:Y:S03]  /*3120*/  LDL R73, [R1+0x6d8] ;  /* 0x0006d80001497983 */ /* 0x000f260000100800 */
[----:B------:R-:W-:-:S02]  /*3130*/  IMAD.MOV R5, RZ, RZ, -R5 ;  /* 0x000000ffff057224 */ /* 0x000fc400078e0a05 */
[----:B------:R-:W-:Y:S01]  /*3140*/  @!P0 IMAD.IADD R18, R18, 0x1, -R7 ;  /* 0x0000000112128824 */ /* 0x000fe200078e0a07 */
[C---:B------:R-:W-:Y:S01]  /*3150*/  ISETP.GT.U32.AND P0, PT, R7.reuse, R11, PT ;  /* 0x0000000b0700720c */ /* 0x040fe20003f04070 */
[----:B------:R-:W-:Y:S02]  /*3160*/  IMAD R5, R7, R5, R69 ;  /* 0x0000000507057224 */ /* 0x000fe400078e0245 */
[--C-:B------:R-:W-:Y:S02]  /*3170*/  @!P1 IMAD.IADD R17, R17, 0x1, -R7.reuse ;  /* 0x0000000111119824 */ /* 0x100fe400078e0a07 */
        /* <DEDUP_REMOVED lines=11> */
[----:B------:R-:W-:Y:S01]  /*3230*/  LOP3.LUT R71, R71, 0x600000, RZ, 0xc0, !PT ;  /* 0x0060000047477812 */ /* 0x000fe200078ec0ff */
[----:B------:R-:W0:Y:S02]  /*3240*/  LDS R69, [UR9] ;  /* 0x00000009ff457984 */ /* 0x000e240008000800 */
[----:B------:R-:W-:-:S02]  /*3250*/  @!P2 IMAD.IADD R9, R9, 0x1, -R7 ;  /* 0x000000010909a824 */ /* 0x000fc400078e0a07 */
[--C-:B------:R-:W-:Y:S01]  /*3260*/  @!P4 IMAD.IADD R6, R6, 0x1, -R7.reuse ;  /* 0x000000010606c824 */ /* 0x100fe200078e0a07 */
[----:B------:R-:W-:Y:S01]  /*3270*/  ISETP.GT.U32.AND P2, PT, R7, R13, PT ;  /* 0x0000000d0700720c */ /* 0x000fe20003f44070 */
[--C-:B------:R-:W-:Y:S01]  /*3280*/  @!P5 IMAD.IADD R5, R5, 0x1, -R7.reuse ;  /* 0x000000010505d824 */ /* 0x100fe200078e0a07 */
[----:B------:R-:W-:Y:S01]  /*3290*/  ISETP.GT.U32.AND P4, PT, R7, R12, PT ;  /* 0x0000000c0700720c */ /* 0x000fe20003f84070 */
[--C-:B------:R-:W-:Y:S01]  /*32a0*/  @!P6 IMAD.IADD R17, R17, 0x1, -R7.reuse ;  /* 0x000000011111e824 */ /* 0x100fe200078e0a07 */
[C---:B------:R-:W-:Y:S01]  /*32b0*/  ISETP.GT.U32.AND P5, PT, R7.reuse, R11, PT ;  /* 0x0000000b0700720c */ /* 0x040fe20003fa4070 */
[----:B------:R-:W-:Y:S01]  /*32c0*/  @!P3 IMAD.IADD R14, R14, 0x1, -R7 ;  /* 0x000000010e0eb824 */ /* 0x000fe200078e0a07 */
[C---:B------:R-:W-:Y:S02]  /*32d0*/  ISETP.GT.U32.AND P3, PT, R7.reuse, R9, PT ;  /* 0x000000090700720c */ /* 0x040fe40003f64070 */
[----:B------:R-:W-:-:S05]  /*32e0*/  ISETP.GT.U32.AND P6, PT, R7, R6, PT ;  /* 0x000000060700720c */ /* 0x000fca0003fc4070 */
[--C-:B------:R-:W-:Y:S01]  /*32f0*/  @!P2 IMAD.IADD R13, R13, 0x1, -R7.reuse ;  /* 0x000000010d0da824 */ /* 0x100fe200078e0a07 */
[----:B------:R-:W-:Y:S01]  /*3300*/  ISETP.GT.U32.AND P2, PT, R7, R5, PT ;  /* 0x000000050700720c */ /* 0x000fe20003f44070 */
[--C-:B------:R-:W-:Y:S01]  /*3310*/  @!P4 IMAD.IADD R12, R12, 0x1, -R7.reuse ;  /* 0x000000010c0cc824 */ /* 0x100fe200078e0a07 */
[----:B------:R-:W-:Y:S01]  /*3320*/  ISETP.GT.U32.AND P4, PT, R68, R0, PT ;  /* 0x000000004400720c */ /* 0x000fe20003f84070 */
[--C-:B------:R-:W-:Y:S01]  /*3330*/  @!P5 IMAD.IADD R11, R11, 0x1, -R7.reuse ;  /* 0x000000010b0bd824 */ /* 0x100fe200078e0a07 */
[----:B------:R-:W-:Y:S01]  /*3340*/  ISETP.GE.AND P5, PT, R89, RZ, PT ;  /* 0x000000ff5900720c */ /* 0x000fe20003fa6270 */
[--C-:B------:R-:W-:Y:S01]  /*3350*/  @!P3 IMAD.IADD R9, R9, 0x1, -R7.reuse ;  /* 0x000000010909b824 */ /* 0x100fe200078e0a07 */
[----:B------:R-:W4:Y:S01]  /*3360*/  LDL R89, [R1+0x73c] ;  /* 0x00073c0001597983 */ /* 0x000f220000100800 */
[--C-:B------:R-:W-:Y:S01]  /*3370*/  @!P6 IMAD.IADD R6, R6, 0x1, -R7.reuse ;  /* 0x000000010606e824 */ /* 0x100fe200078e0a07 */
[----:B---3--:R-:W-:Y:S02]  /*3380*/  ISETP.GE.AND P6, PT, R90, RZ, PT ;  /* 0x000000ff5a00720c */ /* 0x008fe40003fc6270 */
[----:B-----5:R-:W-:Y:S01]  /*3390*/  ISETP.GE.AND P3, PT, R72, RZ, PT ;  /* 0x000000ff4800720c */ /* 0x020fe20003f66270 */
[----:B------:R-:W3:Y:S02]  /*33a0*/  LDL R90, [R1+0x738] ;  /* 0x00073800015a7983 */ /* 0x000ee40000100800 */
[----:B------:R-:W-:Y:S01]  /*33b0*/  @!P2 IMAD.IADD R5, R5, 0x1, -R7 ;  /* 0x000000010505a824 */ /* 0x000fe200078e0a07 */
[----:B--2---:R-:W-:Y:S01]  /*33c0*/  ISETP.GE.AND P2, PT, R91, RZ, PT ;  /* 0x000000ff5b00720c */ /* 0x004fe20003f46270 */
[----:B------:R-:W-:Y:S01]  /*33d0*/  @!P4 IMAD.IADD R0, R0, 0x1, -R68 ;  /* 0x000000010000c824 */ /* 0x000fe200078e0a44 */
[----:B------:R-:W2:Y:S01]  /*33e0*/  LDL R91, [R1+0x730] ;  /* 0x00073000015b7983 */ /* 0x000ea20000100800 */
[----:B------:R-:W-:Y:S01]  /*33f0*/  @!P5 IMAD.MOV R70, RZ, RZ, -R70 ;  /* 0x000000ffff46d224 */ /* 0x000fe200078e0a46 */
[----:B------:R-:W-:-:S02]  /*3400*/  ISETP.GE.AND P4, PT, R92, RZ, PT ;  /* 0x000000ff5c00720c */ /* 0x000fc40003f86270 */
[----:B------:R-:W5:Y:S01]  /*3410*/  LDL R92, [R1+0x750] ;  /* 0x00075000015c7983 */ /* 0x000f620000100800 */
[----:B------:R-:W-:Y:S02]  /*3420*/  ISETP.GE.AND P5, PT, R93, RZ, PT ;  /* 0x000000ff5d00720c */ /* 0x000fe40003fa6270 */
[----:B------:R-:W-:Y:S01]  /*3430*/  @!P3 IMAD.MOV R66, RZ, RZ, -R66 ;  /* 0x000000ffff42b224 */ /* 0x000fe200078e0a42 */
[----:B------:R-:W5:Y:S01]  /*3440*/  LDL R93, [R1+0x74c] ;  /* 0x00074c00015d7983 */ /* 0x000f620000100800 */
[----:B------:R-:W-:-:S03]  /*3450*/  ISETP.GE.AND P3, PT, R3, RZ, PT ;  /* 0x000000ff0300720c */ /* 0x000fc60003f66270 */
[----:B------:R-:W5:Y:S01]  /*3460*/  LDL R3, [R1+0x754] ;  /* 0x0007540001037983 */ /* 0x000f620000100800 */
[----:B------:R-:W-:-:S03]  /*3470*/  ISETP.GT.U32.AND P1, PT, R7, R10, PT ;  /* 0x0000000a0700720c */ /* 0x000fc60003f24070 */
[----:B------:R-:W5:Y:S10]  /*3480*/  LDL R72, [R1+0x774] ;  /* 0x0007740001487983 */ /* 0x000f740000100800 */
[----:B------:R-:W-:Y:S01]  /*3490*/  @!P1 IMAD.IADD R10, R10, 0x1, -R7 ;  /* 0x000000010a0a9824 */ /* 0x000fe200078e0a07 */
[----:B------:R-:W-:-:S13]  /*34a0*/  ISETP.GT.U32.AND P1, PT, R7, R15, PT ;  /* 0x0000000f0700720c */ /* 0x000fda0003f24070 */
[----:B------:R-:W-:Y:S01]  /*34b0*/  @!P1 IMAD.IADD R15, R15, 0x1, -R7 ;  /* 0x000000010f0f9824 */ /* 0x000fe200078e0a07 */
[----:B------:R-:W-:-:S13]  /*34c0*/  ISETP.GT.U32.AND P1, PT, R7, R8, PT ;  /* 0x000000080700720c */ /* 0x000fda0003f24070 */
[----:B------:R-:W-:Y:S02]  /*34d0*/  @!P1 IMAD.IADD R8, R8, 0x1, -R7 ;  /* 0x0000000108089824 */ /* 0x000fe400078e0a07 */
[----:B------:R-:W-:Y:S02]  /*34e0*/  @!P2 IMAD.MOV R64, RZ, RZ, -R64 ;  /* 0x000000ffff40a224 */ /* 0x000fe400078e0a40 */
[----:B------:R-:W-:Y:S02]  /*34f0*/  @!P4 IMAD.MOV R63, RZ, RZ, -R63 ;  /* 0x000000ffff3fc224 */ /* 0x000fe400078e0a3f */
[----:B------:R-:W-:Y:S01]  /*3500*/  @!P3 IMAD.MOV R61, RZ, RZ, -R61 ;  /* 0x000000ffff3db224 */ /* 0x000fe200078e0a3d */
[----:B----4-:R-:W-:Y:S02]  /*3510*/  ISETP.GE.AND P1, PT, R73, RZ, PT ;  /* 0x000000ff4900720c */ /* 0x010fe40003f26270 */
[----:B------:R-:W4:Y:S11]  /*3520*/  LDL R73, [R1+0x734] ;  /* 0x0007340001497983 */ /* 0x000f360000100800 */
[----:B------:R-:W-:Y:S01]  /*3530*/  @!P1 IMAD.MOV R65, RZ, RZ, -R65 ;  /* 0x000000ffff419224 */ /* 0x000fe200078e0a41 */
[----:B------:R-:W-:-:S02]  /*3540*/  ISETP.GE.AND P1, PT, R88, RZ, PT ;  /* 0x000000ff5800720c */ /* 0x000fc40003f26270 */
[----:B------:R-:W4:Y:S11]  /*3550*/  LDL R88, [R1+0x758] ;  /* 0x0007580001587983 */ /* 0x000f360000100800 */
[----:B------:R-:W-:Y:S01]  /*3560*/  @!P1 IMAD.MOV R60, RZ, RZ, -R60 ;  /* 0x000000ffff3c9224 */ /* 0x000fe200078e0a3c */
[----:B------:R-:W-:-:S02]  /*3570*/  ISETP.GE.AND P2, PT, R89, RZ, PT ;  /* 0x000000ff5900720c */ /* 0x000fc40003f46270 */
[----:B------:R-:W4:Y:S01]  /*3580*/  LDL R89, [R1+0x760] ;  /* 0x0007600001597983 */ /* 0x000f220000100800 */
[----:B---3--:R-:W-:-:S03]  /*3590*/  ISETP.GE.AND P4, PT, R90, RZ, PT ;  /* 0x000000ff5a00720c */ /* 0x008fc60003f86270 */
[----:B------:R-:W3:Y:S01]  /*35a0*/  LDL R90, [R1+0x764] ;  /* 0x00076400015a7983 */ /* 0x000ee20000100800 */
[----:B--2---:R-:W-:-:S03]  /*35b0*/  ISETP.GE.AND P3, PT, R91, RZ, PT ;  /* 0x000000ff5b00720c */ /* 0x004fc60003f66270 */
[----:B------:R-:W2:Y:S03]  /*35c0*/  LDL R91, [R1+0x770] ;  /* 0x00077000015b7983 */ /* 0x000ea60000100800 */
[----:B------:R-:W-:Y:S01]  /*35d0*/  @!P2 IMAD.MOV R59, RZ, RZ, -R59 ;  /* 0x000000ffff3ba224 */ /* 0x000fe200078e0a3b */
[----:B-----5:R-:W-:Y:S02]  /*35e0*/  ISETP.GE.AND P1, PT, R92, RZ, PT ;  /* 0x000000ff5c00720c */ /* 0x020fe40003f26270 */
[----:B------:R-:W5:Y:S01]  /*35f0*/  LDL R92, [R1+0x778] ;  /* 0x00077800015c7983 */ /* 0x000f620000100800 */
[----:B------:R-:W-:Y:S01]  /*3600*/  ISETP.GE.AND P2, PT, R93, RZ, PT ;  /* 0x000000ff5d00720c */ /* 0x000fe20003f46270 */
[----:B------:R-:W-:Y:S02]  /*3610*/  @!P4 IMAD.MOV R58, RZ, RZ, -R58 ;  /* 0x000000ffff3ac224 */ /* 0x000fe400078e0a3a */
[----:B------:R-:W5:Y:S01]  /*3620*/  LDL R93, [R1+0x77c] ;  /* 0x00077c00015d7983 */ /* 0x000f620000100800 */
[----:B------:R-:W-:-:S03]  /*3630*/  ISETP.GE.AND P4, PT, R3, RZ, PT ;  /* 0x000000ff0300720c */ /* 0x000fc60003f86270 */
[----:B------:R-:W5:Y:S01]  /*3640*/  LDL R3, [R1+0x784] ;  /* 0x0007840001037983 */ /* 0x000f620000100800 */
[----:B------:R-:W-:Y:S02]  /*3650*/  @!P5 IMAD.MOV R62, RZ, RZ, -R62 ;  /* 0x000000ffff3ed224 */ /* 0x000fe400078e0a3e */
[----:B------:R-:W-:Y:S02]  /*3660*/  @!P3 IMAD.MOV R56, RZ, RZ, -R56 ;  /* 0x000000ffff38b224 */ /* 0x000fe400078e0a38 */
[----:B------:R-:W-:-:S05]  /*3670*/  @!P1 IMAD.MOV R55, RZ, RZ, -R55 ;  /* 0x000000ffff379224 */ /* 0x000fca00078e0a37 */
[----:B------:R-:W-:Y:S01]  /*3680*/  @!P4 IMAD.MOV R53, RZ, RZ, -R53 ;  /* 0x000000ffff35c224 */ /* 0x000fe200078e0a35 */
[----:B------:R-:W-:Y:S02]  /*3690*/  ISETP.GT.U32.AND P0, PT, R7, R16, PT ;  /* 0x000000100700720c */ /* 0x000fe40003f04070 */
[----:B------:R-:W-:Y:S01]  /*36a0*/  R2UR UR10, R71 ;  /* 0x00000000470a72ca */ /* 0x000fe200000e0000 */
[----:B------:R-:W-:Y:S01]  /*36b0*/  @!P2 IMAD.MOV R54, RZ, RZ, -R54 ;  /* 0x000000ffff36a224 */ /* 0x000fe200078e0a36 */
[----:B------:R-:W0:Y:S01]  /*36c0*/  LDCU.64 UR20, c[0x0][0x358] ;  /* 0x00006b00ff1477ac */ /* 0x000e220008000a00 */
[----:B------:R-:W-:Y:S01]  /*36d0*/  UMOV UR7, 0x1 ;  /* 0x0000000100077882 */ /* 0x000fe20000000000 */
[----:B------:R-:W-:Y:S01]  /*36e0*/  BAR.SYNC.DEFER_BLOCKING 0x0 ;  /* 0x0000000000007b1d */ /* 0x000fe20000010000 */
[----:B----4-:R-:W-:Y:S02]  /*36f0*/  ISETP.GE.AND P5, PT, R73, RZ, PT ;  /* 0x000000ff4900720c */ /* 0x010fe40003fa6270 */
[----:B------:R-:W-:-:S11]  /*3700*/  ISETP.GE.AND P3, PT, R89, RZ, PT ;  /* 0x000000ff5900720c */ /* 0x000fd60003f66270 */
[----:B------:R-:W-:Y:S01]  /*3710*/  @!P5 IMAD.MOV R57, RZ, RZ, -R57 ;  /* 0x000000ffff39d224 */ /* 0x000fe200078e0a39 */
[----:B------:R-:W-:Y:S01]  /*3720*/  ISETP.GE.AND P5, PT, R88, RZ, PT ;  /* 0x000000ff5800720c */ /* 0x000fe20003fa6270 */
[----:B------:R-:W4:Y:S01]  /*3730*/  LDL R73, [R1+0x788] ;  /* 0x0007880001497983 */ /* 0x000f220000100800 */
[----:B---3--:R-:W-:-:S03]  /*3740*/  ISETP.GE.AND P1, PT, R90, RZ, PT ;  /* 0x000000ff5a00720c */ /* 0x008fc60003f26270 */
[----:B------:R-:W3:Y:S04]  /*3750*/  LDL R88, [R1+0x798] ;  /* 0x0007980001587983 */ /* 0x000ee80000100800 */
[----:B------:R-:W3:Y:S01]  /*3760*/  LDL R89, [R1+0x794] ;  /* 0x0007940001597983 */ /* 0x000ee20000100800 */
[----:B--2---:R-:W-:Y:S01]  /*3770*/  ISETP.GE.AND P4, PT, R91, RZ, PT ;  /* 0x000000ff5b00720c */ /* 0x004fe20003f86270 */
[----:B------:R-:W-:Y:S02]  /*3780*/  @!P3 IMAD.MOV R51, RZ, RZ, -R51 ;  /* 0x000000ffff33b224 */ /* 0x000fe400078e0a33 */
[----:B------:R-:W2:Y:S01]  /*3790*/  LDL R90, [R1+0x79c] ;  /* 0x00079c00015a7983 */ /* 0x000ea20000100800 */
[----:B------:R-:W-:Y:S01]  /*37a0*/  @!P5 IMAD.MOV R52, RZ, RZ, -R52 ;  /* 0x000000ffff34d224 */ /* 0x000fe200078e0a34 */
[----:B-----5:R-:W-:Y:S01]  /*37b0*/  ISETP.GE.AND P5, PT, R92, RZ, PT ;  /* 0x000000ff5c00720c */ /* 0x020fe20003fa6270 */
[----:B------:R-:W-:Y:S01]  /*37c0*/  @!P1 IMAD.MOV R50, RZ, RZ, -R50 ;  /* 0x000000ffff329224 */ /* 0x000fe200078e0a32 */
[----:B------:R-:W5:Y:S01]  /*37d0*/  LDL R91, [R1+0x7a0] ;  /* 0x0007a000015b7983 */ /* 0x000f620000100800 */
[----:B------:R-:W-:-:S02]  /*37e0*/  ISETP.GE.AND P3, PT, R93, RZ, PT ;  /* 0x000000ff5d00720c */ /* 0x000fc40003f66270 */
[----:B------:R-:W-:Y:S01]  /*37f0*/  ISETP.GE.AND P1, PT, R3, RZ, PT ;  /* 0x000000ff0300720c */ /* 0x000fe20003f26270 */
[----:B------:R-:W5:Y:S04]  /*3800*/  LDL R92, [R1+0x7a8] ;  /* 0x0007a800015c7983 */ /* 0x000f680000100800 */
[----:B------:R-:W5:Y:S04]  /*3810*/  LDL R93, [R1+0x7ac] ;  /* 0x0007ac00015d7983 */ /* 0x000f680000100800 */
[----:B------:R-:W5:Y:S01]  /*3820*/  LDL R3, [R1+0x7bc] ;  /* 0x0007bc0001037983 */ /* 0x000f620000100800 */
[----:B------:R-:W-:Y:S01]  /*3830*/  ISETP.GE.AND P2, PT, R72, RZ, PT ;  /* 0x000000ff4800720c */ /* 0x000fe20003f46270 */
[----:B------:R-:W-:-:S02]  /*3840*/  @!P4 IMAD.MOV R48, RZ, RZ, -R48 ;  /* 0x000000ffff30c224 */ /* 0x000fc400078e0a30 */
[----:B------:R-:W5:Y:S01]  /*3850*/  LDL R72, [R1+0x7b8] ;  /* 0x0007b80001487983 */ /* 0x000f620000100800 */
[----:B------:R-:W-:Y:S02]  /*3860*/  @!P5 IMAD.MOV R47, RZ, RZ, -R47 ;  /* 0x000000ffff2fd224 */ /* 0x000fe400078e0a2f */
[----:B------:R-:W-:Y:S01]  /*3870*/  @!P0 IMAD.IADD R16, R16, 0x1, -R7 ;  /* 0x0000000110108824 */ /* 0x000fe200078e0a07 */
[----:B------:R-:W5:Y:S06]  /*3880*/  LDL R71, [R1+0x78c] ;  /* 0x00078c0001477983 */ /* 0x000f6c0000100800 */
[----:B------:R-:W-:-:S02]  /*3890*/  @!P2 IMAD.MOV R49, RZ, RZ, -R49 ;  /* 0x000000ffff31a224 */ /* 0x000fc400078e0a31 */
[----:B------:R-:W-:Y:S02]  /*38a0*/  @!P3 IMAD.MOV R46, RZ, RZ, -R46 ;  /* 0x000000ffff2eb224 */ /* 0x000fe400078e0a2e */
[----:B------:R-:W-:Y:S01]  /*38b0*/  @!P1 IMAD.MOV R45, RZ, RZ, -R45 ;  /* 0x000000ffff2d9224 */ /* 0x000fe200078e0a2d */
[----:B----4-:R-:W-:Y:S02]  /*38c0*/  ISETP.GE.AND P2, PT, R73, RZ, PT ;  /* 0x000000ff4900720c */ /* 0x010fe40003f46270 */
[----:B------:R-:W4:Y:S01]  /*38d0*/  LDL R73, [R1+0x7c0] ;  /* 0x0007c00001497983 */ /* 0x000f220000100800 */
[----:B---3--:R-:W-:-:S03]  /*38e0*/  ISETP.GE.AND P4, PT, R88, RZ, PT ;  /* 0x000000ff5800720c */ /* 0x008fc60003f86270 */
[----:B------:R-:W3:Y:S01]  /*38f0*/  LDL R88, [R1+0x7c4] ;  /* 0x0007c40001587983 */ /* 0x000ee20000100800 */
[----:B------:R-:W-:-:S03]  /*3900*/  ISETP.GE.AND P5, PT, R89, RZ, PT ;  /* 0x000000ff5900720c */ /* 0x000fc60003fa6270 */
[----:B------:R-:W3:Y:S01]  /*3910*/  LDL R89, [R1+0x7cc] ;  /* 0x0007cc0001597983 */ /* 0x000ee20000100800 */
[----:B--2---:R-:W-:Y:S02]  /*3920*/  ISETP.GE.AND P3, PT, R90, RZ, PT ;  /* 0x000000ff5a00720c */ /* 0x004fe40003f66270 */
[----:B------:R-:W-:Y:S01]  /*3930*/  @!P2 IMAD.MOV R44, RZ, RZ, -R44 ;  /* 0x000000ffff2ca224 */ /* 0x000fe200078e0a2c */
[----:B------:R-:W2:Y:S01]  /*3940*/  LDL R90, [R1+0x7d0] ;  /* 0x0007d000015a7983 */ /* 0x000ea20000100800 */
[----:B-----5:R-:W-:Y:S01]  /*3950*/  ISETP.GE.AND P1, PT, R91, RZ, PT ;  /* 0x000000ff5b00720c */ /* 0x020fe20003f26270 */
[----:B------:R-:W-:Y:S02]  /*3960*/  @!P4 IMAD.MOV R43, RZ, RZ, -R43 ;  /* 0x000000ffff2bc224 */ /* 0x000fe400078e0a2b */
[----:B------:R-:W5:Y:S01]  /*3970*/  LDL R91, [R1+0x7c8] ;  /* 0x0007c800015b7983 */ /* 0x000f620000100800 */
[----:B------:R-:W-:Y:S01]  /*3980*/  ISETP.GE.AND P2, PT, R92, RZ, PT ;  /* 0x000000ff5c00720c */ /* 0x000fe20003f46270 */
[----:B------:R-:W-:-:S02]  /*3990*/  @!P5 IMAD.MOV R42, RZ, RZ, -R42 ;  /* 0x000000ffff2ad224 */ /* 0x000fc400078e0a2a */
[----:B------:R-:W5:Y:S01]  /*39a0*/  LDL R92, [R1+0x7b4] ;  /* 0x0007b400015c7983 */ /* 0x000f620000100800 */
[----:B------:R-:W-:-:S03]  /*39b0*/  ISETP.GE.AND P4, PT, R93, RZ, PT ;  /* 0x000000ff5d00720c */ /* 0x000fc60003f86270 */
[----:B------:R-:W5:Y:S01]  /*39c0*/  LDL R93, [R1+0x7b0] ;  /* 0x0007b000015d7983 */ /* 0x000f620000100800 */
[----:B------:R-:W-:-:S03]  /*39d0*/  ISETP.GE.AND P5, PT, R3, RZ, PT ;  /* 0x000000ff0300720c */ /* 0x000fc60003fa6270 */
[----:B------:R-:W5:Y:S01]  /*39e0*/  LDL R3, [R1+0x7a4] ;  /* 0x0007a40001037983 */ /* 0x000f620000100800 */
[----:B------:R-:W-:Y:S01]  /*39f0*/  ISETP.GT.U32.AND P0, PT, R7, R10, PT ;  /* 0x0000000a0700720c */ /* 0x000fe20003f04070 */
[----:B------:R-:W-:Y:S01]  /*3a00*/  @!P3 IMAD.MOV R41, RZ, RZ, -R41 ;  /* 0x000000ffff29b224 */ /* 0x000fe200078e0a29 */
[----:B------:R-:W-:Y:S01]  /*3a10*/  ISETP.GE.AND P3, PT, R72, RZ, PT ;  /* 0x000000ff4800720c */ /* 0x000fe20003f66270 */
[----:B------:R-:W-:Y:S01]  /*3a20*/  @!P1 IMAD.MOV R40, RZ, RZ, -R40 ;  /* 0x000000ffff289224 */ /* 0x000fe200078e0a28 */
[----:B------:R-:W5:Y:S01]  /*3a30*/  LDL R72, [R1+0x780] ;  /* 0x0007800001487983 */ /* 0x000f620000100800 */
[----:B------:R-:W-:Y:S02]  /*3a40*/  @!P2 IMAD.MOV R39, RZ, RZ, -R39 ;  /* 0x000000ffff27a224 */ /* 0x000fe400078e0a27 */
[----:B------:R-:W-:Y:S02]  /*3a50*/  @!P4 IMAD.MOV R38, RZ, RZ, -R38 ;  /* 0x000000ffff26c224 */ /* 0x000fe400078e0a26 */
[----:B------:R-:W-:-:S04]  /*3a60*/  @!P5 IMAD.MOV R37, RZ, RZ, -R37 ;  /* 0x000000ffff25d224 */ /* 0x000fc800078e0a25 */
[----:B------:R-:W-:Y:S02]  /*3a70*/  @!P0 IMAD.IADD R10, R10, 0x1, -R7 ;  /* 0x000000010a0a8824 */ /* 0x000fe400078e0a07 */
[----:B------:R-:W5:Y:S01]  /*3a80*/  LDL R7, [R1+0x790] ;  /* 0x0007900001077983 */ /* 0x000f620000100800 */
[----:B------:R-:W-:Y:S01]  /*3a90*/  @!P3 IMAD.MOV R36, RZ, RZ, -R36 ;  /* 0x000000ffff24b224 */ /* 0x000fe200078e0a24 */
[----:B----4-:R-:W-:Y:S02]  /*3aa0*/  ISETP.GE.AND P1, PT, R73, RZ, PT ;  /* 0x000000ff4900720c */ /* 0x010fe40003f26270 */
[----:B------:R-:W4:Y:S01]  /*3ab0*/  LDL R73, [R1+0x76c] ;  /* 0x00076c0001497983 */ /* 0x000f220000100800 */
[----:B---3--:R-:W-:-:S03]  /*3ac0*/  ISETP.GE.AND P2, PT, R88, RZ, PT ;  /* 0x000000ff5800720c */ /* 0x008fc60003f46270 */
[----:B------:R-:W3:Y:S01]  /*3ad0*/  LDL.LU R88, [R1+0x7f0] ;  /* 0x0007f00001587983 */ /* 0x000ee20000300800 */
[----:B------:R-:W-:-:S03]  /*3ae0*/  ISETP.GE.AND P4, PT, R89, RZ, PT ;  /* 0x000000ff5900720c */ /* 0x000fc60003f86270 */
[----:B------:R-:W3:Y:S01]  /*3af0*/  LDL.LU R89, [R1+0x7ec] ;  /* 0x0007ec0001597983 */ /* 0x000ee20000300800 */
[----:B--2---:R-:W-:Y:S02]  /*3b00*/  ISETP.GE.AND P5, PT, R90, RZ, PT ;  /* 0x000000ff5a00720c */ /* 0x004fe40003fa6270 */
[----:B------:R-:W-:Y:S01]  /*3b10*/  @!P1 IMAD.MOV R35, RZ, RZ, -R35 ;  /* 0x000000ffff239224 */ /* 0x000fe200078e0a23 */
[----:B------:R-:W2:Y:S01]  /*3b20*/  LDL.LU R90, [R1+0x7e8] ;  /* 0x0007e800015a7983 */ /* 0x000ea20000300800 */
[----:B-----5:R-:W-:Y:S01]  /*3b30*/  ISETP.GE.AND P3, PT, R91, RZ, PT ;  /* 0x000000ff5b00720c */ /* 0x020fe20003f66270 */
[----:B------:R-:W-:Y:S02]  /*3b40*/  @!P2 IMAD.MOV R34, RZ, RZ, -R34 ;  /* 0x000000ffff22a224 */ /* 0x000fe400078e0a22 */
[----:B------:R-:W5:Y:S01]  /*3b50*/  LDL.LU R91, [R1+0x7e4] ;  /* 0x0007e400015b7983 */ /* 0x000f620000300800 */
[----:B------:R-:W-:Y:S01]  /*3b60*/  ISETP.GE.AND P1, PT, R92, RZ, PT ;  /* 0x000000ff5c00720c */ /* 0x000fe20003f26270 */
[----:B------:R-:W-:-:S02]  /*3b70*/  @!P4 IMAD.MOV R33, RZ, RZ, -R33 ;  /* 0x000000ffff21c224 */ /* 0x000fc400078e0a21 */
[----:B------:R-:W2:Y:S01]  /*3b80*/  LDL.LU R92, [R1+0x7e0] ;  /* 0x0007e000015c7983 */ /* 0x000ea20000300800 */
[----:B------:R-:W-:-:S03]  /*3b90*/  ISETP.GE.AND P2, PT, R93, RZ, PT ;  /* 0x000000ff5d00720c */ /* 0x000fc60003f46270 */
[----:B------:R-:W2:Y:S01]  /*3ba0*/  LDL.LU R93, [R1+0x7dc] ;  /* 0x0007dc00015d7983 */ /* 0x000ea20000300800 */
[----:B------:R-:W-:-:S03]  /*3bb0*/  ISETP.GE.AND P4, PT, R3, RZ, PT ;  /* 0x000000ff0300720c */ /* 0x000fc60003f86270 */
[----:B------:R-:W2:Y:S10]  /*3bc0*/  LDL.LU R3, [R1+0x7d8] ;  /* 0x0007d80001037983 */ /* 0x000eb40000300800 */
[----:B------:R-:W-:-:S02]  /*3bd0*/  @!P4 IMAD.MOV R28, RZ, RZ, -R28 ;  /* 0x000000ffff1cc224 */ /* 0x000fc400078e0a1c */
[----:B------:R-:W-:Y:S01]  /*3be0*/  @!P2 IMAD.MOV R29, RZ, RZ, -R29 ;  /* 0x000000ffff1da224 */ /* 0x000fe200078e0a1d */
[----:B--2---:R-:W-:Y:S02]  /*3bf0*/  ISETP.GE.AND P4, PT, R3, RZ, PT ;  /* 0x000000ff0300720c */ /* 0x004fe40003f86270 */
[----:B------:R-:W2:Y:S01]  /*3c00*/  LDL.LU R3, [R1+0x7d4] ;  /* 0x0007d40001037983 */ /* 0x000ea20000300800 */
[----:B----4-:R-:W-:-:S13]  /*3c10*/  ISETP.GE.AND P2, PT, R73, RZ, PT ;  /* 0x000000ff4900720c */ /* 0x010fda0003f46270 */
[----:B------:R-:W-:Y:S01]  /*3c20*/  @!P2 IMAD.MOV R24, RZ, RZ, -R24 ;  /* 0x000000ffff18a224 */ /* 0x000fe200078e0a18 */
[----:B------:R-:W-:-:S13]  /*3c30*/  ISETP.GE.AND P2, PT, R90, RZ, PT ;  /* 0x000000ff5a00720c */ /* 0x000fda0003f46270 */
[----:B------:R-:W-:Y:S01]  /*3c40*/  @!P2 IMAD.MOV R19, RZ, RZ, -R19 ;  /* 0x000000ffff13a224 */ /* 0x000fe200078e0a13 */
[----:B------:R-:W-:Y:S01]  /*3c50*/  ISETP.GE.AND P2, PT, R85, RZ, PT ;  /* 0x000000ff5500720c */ /* 0x000fe20003f46270 */
[----:B------:R-:W-:-:S12]  /*3c60*/  @!P5 IMAD.MOV R32, RZ, RZ, -R32 ;  /* 0x000000ffff20d224 */ /* 0x000fd800078e0a20 */
[----:B------:R-:W-:Y:S01]  /*3c70*/  @!P2 IMAD.MOV R14, RZ, RZ, -R14 ;  /* 0x000000ffff0ea224 */ /* 0x000fe200078e0a0e */
[----:B------:R-:W-:Y:S01]  /*3c80*/  ISETP.GE.AND P2, PT, R80, RZ, PT ;  /* 0x000000ff5000720c */ /* 0x000fe20003f46270 */
[----:B------:R-:W-:Y:S01]  /*3c90*/  @!P1 IMAD.MOV R30, RZ, RZ, -R30 ;  /* 0x000000ffff1e9224 */ /* 0x000fe200078e0a1e */
[----:B------:R-:W-:Y:S01]  /*3ca0*/  ISETP.GE.AND P5, PT, R7, RZ, PT ;  /* 0x000000ff0700720c */ /* 0x000fe20003fa6270 */
[----:B------:R-:W-:Y:S01]  /*3cb0*/  @!P3 IMAD.MOV R31, RZ, RZ, -R31 ;  /* 0x000000ffff1fb224 */ /* 0x000fe200078e0a1f */
[----:B------:R-:W-:Y:S01]  /*3cc0*/  ISETP.GE.AND P1, PT, R72, RZ, PT ;  /* 0x000000ff4800720c */ /* 0x000fe20003f26270 */
[----:B------:R-:W-:Y:S01]  /*3cd0*/  @!P6 IMAD.MOV R67, RZ, RZ, -R67 ;  /* 0x000000ffff43e224 */ /* 0x000fe200078e0a43 */
[----:B------:R-:W-:Y:S01]  /*3ce0*/  ISETP.GE.AND P3, PT, R71, RZ, PT ;  /* 0x000000ff4700720c */ /* 0x000fe20003f66270 */
[----:B------:R-:W-:Y:S01]  /*3cf0*/  @!P4 IMAD.MOV R23, RZ, RZ, -R23 ;  /* 0x000000ffff17c224 */ /* 0x000fe200078e0a17 */
[----:B------:R-:W4:Y:S05]  /*3d00*/  LDC R7, c[0x0][0x3a0] ;  /* 0x0000e800ff077b82 */ /* 0x000f2a0000000800 */
[----:B------:R-:W-:-:S02]  /*3d10*/  @!P2 IMAD.MOV R8, RZ, RZ, -R8 ;  /* 0x000000ffff08a224 */ /* 0x000fc400078e0a08 */
[----:B------:R-:W-:Y:S01]  /*3d20*/  @!P5 IMAD.MOV R27, RZ, RZ, -R27 ;  /* 0x000000ffff1bd224 */ /* 0x000fe200078e0a1b */
[----:B------:R-:W-:Y:S01]  /*3d30*/  ISETP.GE.AND P5, PT, R93, RZ, PT ;  /* 0x000000ff5d00720c */ /* 0x000fe20003fa6270 */
[----:B------:R-:W-:Y:S01]  /*3d40*/  @!P1 IMAD.MOV R25, RZ, RZ, -R25 ;  /* 0x000000ffff199224 */ /* 0x000fe200078e0a19 */
[----:B-----5:R-:W-:Y:S01]  /*3d50*/  ISETP.GE.AND P1, PT, R91, RZ, PT ;  /* 0x000000ff5b00720c */ /* 0x020fe20003f26270 */
[----:B------:R-:W-:Y:S01]  /*3d60*/  @!P3 IMAD.MOV R26, RZ, RZ, -R26 ;  /* 0x000000ffff1ab224 */ /* 0x000fe200078e0a1a */
[----:B------:R-:W-:Y:S02]  /*3d70*/  ISETP.GE.AND P3, PT, R92, RZ, PT ;  /* 0x000000ff5c00720c */ /* 0x000fe40003f66270 */
[----:B---3--:R-:W-:-:S07]  /*3d80*/  ISETP.GE.AND P4, PT, R89, RZ, PT ;  /* 0x000000ff5900720c */ /* 0x008fce0003f86270 */
[----:B------:R-:W-:Y:S01]  /*3d90*/  @!P5 IMAD.MOV R22, RZ, RZ, -R22 ;  /* 0x000000ffff16d224 */ /* 0x000fe200078e0a16 */
[----:B------:R-:W-:Y:S01]  /*3da0*/  ISETP.GE.AND P5, PT, R88, RZ, PT ;  /* 0x000000ff5800720c */ /* 0x000fe20003fa6270 */
[----:B------:R-:W-:Y:S01]  /*3db0*/  @!P1 IMAD.MOV R20, RZ, RZ, -R20 ;  /* 0x000000ffff149224 */ /* 0x000fe200078e0a14 */
[----:B------:R-:W-:Y:S01]  /*3dc0*/  ISETP.GE.AND P1, PT, R86, RZ, PT ;  /* 0x000000ff5600720c */ /* 0x000fe20003f26270 */
[----:B------:R-:W-:Y:S01]  /*3dd0*/  @!P3 IMAD.MOV R21, RZ, RZ, -R21 ;  /* 0x000000ffff15b224 */ /* 0x000fe200078e0a15 */
[----:B------:R-:W-:Y:S01]  /*3de0*/  ISETP.GE.AND P3, PT, R87, RZ, PT ;  /* 0x000000ff5700720c */ /* 0x000fe20003f66270 */
[----:B------:R-:W-:Y:S01]  /*3df0*/  @!P4 IMAD.MOV R18, RZ, RZ, -R18 ;  /* 0x000000ffff12c224 */ /* 0x000fe200078e0a12 */
[----:B------:R-:W-:-:S07]  /*3e00*/  ISETP.GE.AND P4, PT, R84, RZ, PT ;  /* 0x000000ff5400720c */ /* 0x000fce0003f86270 */
        /* <DEDUP_REMOVED lines=13> */
[----:B------:R-:W-:Y:S02]  /*3ee0*/  ISETP.GE.AND P3, PT, R77, RZ, PT ;  /* 0x000000ff4d00720c */ /* 0x000fe40003f66270 */
[----:B0-----:R-:W-:Y:S02]  /*3ef0*/  R2UR UR8, R69 ;  /* 0x00000000450872ca */ /* 0x001fe400000e0000 */
[----:B------:R-:W0:Y:S01]  /*3f00*/  LDC.64 R68, c[0x0][0x3a8] ;  /* 0x0000ea00ff447b82 */ /* 0x000e220000000a00 */
[----:B------:R-:W-:Y:S01]  /*3f10*/  @!P4 IMAD.MOV R9, RZ, RZ, -R9 ;  /* 0x000000ffff09c224 */ /* 0x000fe200078e0a09 */
[----:B------:R-:W-:-:S03]  /*3f20*/  ISETP.GE.AND P6, PT, R75, RZ, PT ;  /* 0x000000ff4b00720c */ /* 0x000fc60003fc6270 */
[----:B------:R-:W-:Y:S01]  /*3f30*/  @!P5 IMAD.MOV R6, RZ, RZ, -R6 ;  /* 0x000000ffff06d224 */ /* 0x000fe200078e0a06 */
[----:B------:R-:W-:Y:S01]  /*3f40*/  ISETP.NE.AND P0, PT, R2, RZ, PT ;  /* 0x000000ff0200720c */ /* 0x000fe20003f05270 */
[----:B------:R-:W-:Y:S02]  /*3f50*/  @!P1 IMAD.MOV R5, RZ, RZ, -R5 ;  /* 0x000000ffff059224 */ /* 0x000fe400078e0a05 */
[----:B------:R-:W-:-:S06]  /*3f60*/  @!P3 IMAD.MOV R4, RZ, RZ, -R4 ;  /* 0x000000ffff04b224 */ /* 0x000fcc00078e0a04 */
[----:B------:R-:W-:-:S04]  /*3f70*/  @!P6 IMAD.MOV R0, RZ, RZ, -R0 ;  /* 0x000000ffff00e224 */ /* 0x000fc800078e0a00 */
[----:B------:R-:W-:Y:S01]  /*3f80*/  @!P0 LOP3.LUT R0, RZ, R2, RZ, 0x33, !PT ;  /* 0x00000002ff008212 */ /* 0x000fe200078e33ff */
[----:B----4-:R-:W-:-:S05]  /*3f90*/  VIADD R2, R7, 0xffffff82 ;  /* 0xffffff8207027836 */ /* 0x010fca0000000000 */
[----:B------:R-:W-:Y:S01]  /*3fa0*/  ISETP.GE.U32.AND P4, PT, R2, 0x7fffff03, PT ;  /* 0x7fffff030200780c */ /* 0x000fe20003f86070 */
[----:B------:R-:W-:Y:S02]  /*3fb0*/  VIADD R2, R7, 0xffffff83 ;  /* 0xffffff8307027836 */ /* 0x000fe40000000000 */
[----:B-1----:R-:W-:-:S03]  /*3fc0*/  IMAD R0, R0, UR4, RZ ;  /* 0x0000000400007c24 */ /* 0x002fc6000f8e02ff */
[----:B------:R-:W-:Y:S02]  /*3fd0*/  ISETP.GE.U32.AND P1, PT, R2, 0x7fffff04, PT ;  /* 0x7fffff040200780c */ /* 0x000fe40003f26070 */
[----:B--2---:R-:W-:Y:S02]  /*3fe0*/  ISETP.NE.AND P2, PT, R3, RZ, PT ;  /* 0x000000ff0300720c */ /* 0x004fe40003f45270 */
[----:B------:R-:W-:-:S04]  /*3ff0*/  LOP3.LUT R3, RZ, R3, RZ, 0x33, !PT ;  /* 0x00000003ff037212 */ /* 0x000fc800078e33ff */
[----:B------:R-:W-:-:S05]  /*4000*/  SEL R70, R3, R70, !P2 ;  /* 0x0000004603467207 */ /* 0x000fca0005000000 */
[----:B------:R1:W-:Y:S02]  /*4010*/  STL [R1+0xac], R70 ;  /* 0x0000ac4601007387 */ /* 0x0003e40000100800 */
[C---:B-1----:R-:W-:Y:S02]  /*4020*/  SEL R70, R3.reuse, R67, !P2 ;  /* 0x0000004303467207 */ /* 0x042fe40005000000 */
[C---:B------:R-:W-:Y:S02]  /*4030*/  SEL R67, R3.reuse, R66, !P2 ;  /* 0x0000004203437207 */ /* 0x040fe40005000000 */
[C---:B------:R-:W-:Y:S02]  /*4040*/  SEL R66, R3.reuse, R65, !P2 ;  /* 0x0000004103427207 */ /* 0x040fe40005000000 */
[C---:B------:R-:W-:Y:S01]  /*4050*/  SEL R65, R3.reuse, R64, !P2 ;  /* 0x0000004003417207 */ /* 0x040fe20005000000 */
[----:B------:R1:W-:Y:S01]  /*4060*/  STL [R1+0xb0], R70 ;  /* 0x0000b04601007387 */ /* 0x0003e20000100800 */
[----:B------:R-:W-:-:S02]  /*4070*/  SEL R64, R3, R63, !P2 ;  /* 0x0000003f03407207 */ /* 0x000fc40005000000 */
[C---:B------:R-:W-:Y:S01]  /*4080*/  SEL R63, R3.reuse, R62, !P2 ;  /* 0x0000003e033f7207 */ /* 0x040fe20005000000 */
[----:B------:R2:W-:Y:S01]  /*4090*/  STL [R1+0xb4], R67 ;  /* 0x0000b44301007387 */ /* 0x0005e20000100800 */
[C---:B------:R-:W-:Y:S02]  /*40a0*/  SEL R62, R3.reuse, R61, !P2 ;  /* 0x0000003d033e7207 */ /* 0x040fe40005000000 */
[C---:B------:R-:W-:Y:S01]  /*40b0*/  SEL R61, R3.reuse, R60, !P2 ;  /* 0x0000003c033d7207 */ /* 0x040fe20005000000 */
[----:B------:R2:W-:Y:S01]  /*40c0*/  STL [R1+0xbc], R66 ;  /* 0x0000bc4201007387 */ /* 0x0005e20000100800 */
[C---:B------:R-:W-:Y:S02]  /*40d0*/  SEL R60, R3.reuse, R59, !P2 ;  /* 0x0000003b033c7207 */ /* 0x040fe40005000000 */
[C---:B------:R-:W-:Y:S01]  /*40e0*/  SEL R59, R3.reuse, R58, !P2 ;  /* 0x0000003a033b7207 */ /* 0x040fe20005000000 */
[----:B------:R2:W-:Y:S01]  /*40f0*/  STL [R1+0xc0], R65 ;  /* 0x0000c04101007387 */ /* 0x0005e20000100800 */
[----:B------:R-:W-:-:S03]  /*4100*/  SEL R58, R3, R57, !P2 ;  /* 0x00000039033a7207 */ /* 0x000fc60005000000 */
        /* <DEDUP_REMOVED lines=104> */
[----:B------:R2:W-:Y:S04]  /*4790*/  STL [R1+0x194], R12 ;  /* 0x0001940c01007387 */ /* 0x0005e80000100800 */
[----:B------:R2:W-:Y:S04]  /*47a0*/  STL [R1+0x198], R11 ;  /* 0x0001980b01007387 */ /* 0x0005e80000100800 */
[----:B------:R2:W-:Y:S01]  /*47b0*/  STL [R1+0x19c], R10 ;  /* 0x00019c0a01007387 */ /* 0x0005e20000100800 */
[----:B------:R-:W-:-:S03]  /*47c0*/  VIADD R3, R7, 0xffffff80 ;  /* 0xffffff8007037836 */ /* 0x000fc60000000000 */
[----:B------:R2:W-:Y:S04]  /*47d0*/  STL [R1+0x1a0], R9 ;  /* 0x0001a00901007387 */ /* 0x0005e80000100800 */
[----:B------:R2:W-:Y:S04]  /*47e0*/  STL [R1+0x1a4], R8 ;  /* 0x0001a40801007387 */ /* 0x0005e80000100800 */
[----:B------:R2:W-:Y:S04]  /*47f0*/  STL [R1+0x1a8], R6 ;  /* 0x0001a80601007387 */ /* 0x0005e80000100800 */
[----:B------:R2:W-:Y:S01]  /*4800*/  STL [R1+0x1ac], R5 ;  /* 0x0001ac0501007387 */ /* 0x0005e20000100800 */
[----:B------:R-:W-:Y:S01]  /*4810*/  ISETP.GE.U32.AND P3, PT, R3, 0x7fffff01, PT ;  /* 0x7fffff010300780c */ /* 0x000fe20003f66070 */
[----:B0-----:R-:W-:-:S02]  /*4820*/  IMAD R3, R74, R69, RZ ;  /* 0x000000454a037224 */ /* 0x001fc400078e02ff */
[----:B------:R-:W-:-:S03]  /*4830*/  VIADD R4, R7, 0xffffff81 ;  /* 0xffffff8107047836 */ /* 0x000fc60000000000 */
[----:B-1----:R-:W-:Y:S02]  /*4840*/  LEA R70, P6, R3, UR14, 0x1 ;  /* 0x0000000e03467c11 */ /* 0x002fe4000f8c08ff */
[----:B------:R-:W-:Y:S01]  /*4850*/  ISETP.GE.U32.AND P0, PT, R4, 0x7fffff02, PT ;  /* 0x7fffff020400780c */ /* 0x000fe20003f06070 */
[----:B------:R-:W-:Y:S01]  /*4860*/  VIADD R4, R7, 0xffffff84 ;  /* 0xffffff8407047836 */ /* 0x000fe20000000000 */
[----:B------:R-:W-:Y:S02]  /*4870*/  LEA.HI.X.SX32 R3, R3, UR15, 0x1, P6 ;  /* 0x0000000f03037c11 */ /* 0x000fe4000b0f0eff */
[----:B------:R-:W-:Y:S02]  /*4880*/  LEA R2, P6, R0, UR12, 0x1 ;  /* 0x0000000c00027c11 */ /* 0x000fe4000f8c08ff */
[----:B------:R-:W-:Y:S02]  /*4890*/  ISETP.GE.U32.AND P5, PT, R4, 0x7fffff05, PT ;  /* 0x7fffff050400780c */ /* 0x000fe40003fa6070 */
[----:B------:R-:W-:-:S02]  /*48a0*/  ISETP.NE.U32.AND P2, PT, R74, RZ, PT ;  /* 0x000000ff4a00720c */ /* 0x000fc40003f45070 */
[----:B------:R-:W-:Y:S01]  /*48b0*/  LEA.HI.X.SX32 R0, R0, UR13, 0x1, P6 ;  /* 0x0000000d00007c11 */ /* 0x000fe2000b0f0eff */
[----:B--2---:R-:W-:Y:S10]  /*48c0*/  BRA.U UP0, `(.L_x_5) ;  /* 0x0000000100187547 */ /* 0x004ff4000b800000 */
[----:B------:R-:W-:Y:S01]  /*48d0*/  ELECT P6, URZ, PT ;  /* 0x0000000000ff782f */ /* 0x000fe200038c0000 */
[----:B------:R-:W-:Y:S01]  /*48e0*/  IMAD.MOV.U32 R4, RZ, RZ, 0x1 ;  /* 0x00000001ff047424 */ /* 0x000fe200078e00ff */
[----:B------:R-:W-:Y:S01]  /*48f0*/  UMOV UR4, 0x40 ;  /* 0x0000004000047882 */ /* 0x000fe20000000000 */
[----:B------:R-:W-:Y:S01]  /*4900*/  UVIRTCOUNT.DEALLOC.SMPOOL 0x80 ;  /* 0x000000800000784c */ /* 0x000fe20000000000 */
[----:B------:R-:W-:-:S09]  /*4910*/  ULEA UR4, UR5, UR4, 0x18 ;  /* 0x0000000405047291 */ /* 0x000fd2000f8ec0ff */
[----:B------:R0:W-:Y:S03]  /*4920*/  @P6 STS.U8 [UR4], R4 ;  /* 0x00000004ff006988 */ /* 0x0001e60008000004 */
.L_x_5:
[----:B------:R-:W-:Y:S01]  /*4930*/  UIADD3 UR10, UPT, UPT, UR8, UR10, URZ ;  /* 0x0000000a080a7290 */ /* 0x000fe2000fffe0ff */
[C---:B------:R-:W-:Y:S01]  /*4940*/  IMAD R6, R68.reuse, 0xfe, RZ ;  /* 0x000000fe44067824 */ /* 0x040fe200078e02ff */
[----:B------:R-:W-:Y:S01]  /*4950*/  VOTEU.ALL UP1, P2 ;  /* 0x0000000000ff7886 */ /* 0x000fe20001020000 */
[----:B------:R-:W-:Y:S01]  /*4960*/  UIADD3 UR6, UPT, UPT, UR9, 0x8000, URZ ;  /* 0x0000800009067890 */ /* 0x000fe2000fffe0ff */
[C---:B------:R-:W-:Y:S01]  /*4970*/  IMAD R5, R68.reuse, 0x7f, RZ ;  /* 0x0000007f44057824 */ /* 0x040fe200078e02ff */
[----:B------:R-:W-:Y:S01]  /*4980*/  VOTEU.ALL UP2, P2 ;  /* 0x0000000000ff7886 */ /* 0x000fe20001040000 */
[----:B0-----:R-:W-:Y:S01]  /*4990*/  IMAD R4, R68, 0xfc, RZ ;  /* 0x000000fc44047824 */ /* 0x001fe200078e02ff */
[----:B------:R-:W-:-:S04]  /*49a0*/  @!UP1 UIADD3 UR4, UPT, UPT, -UR7, 0x100000, URZ ;  /* 0x0010000007049890 */ /* 0x000fc8000fffe1ff */
[----:B------:R-:W-:Y:S02]  /*49b0*/  @!UP1 USHF.L.U32 UR5, UR4, 0xb, URZ ;  /* 0x0000000b04059899 */ /* 0x000fe400080006ff */
[----:B------:R-:W-:Y:S01]  /*49c0*/  @!UP1 USHF.L.U32 UR4, UR4, 0x1, URZ ;  /* 0x0000000104049899 */ /* 0x000fe200080006ff */
[----:B------:R0:W-:Y:S01]  /*49d0*/  STL [R1+0x800], R48 ;  /* 0x0008003001007387 */ /* 0x0001e20000100800 */
[----:B------:R-:W-:Y:S01]  /*49e0*/  IADD3 R6, P6, PT, R6, R2, RZ ;  /* 0x0000000206067210 */ /* 0x000fe20007fde0ff */
[----:B------:R-:W-:Y:S01]  /*49f0*/  IMAD R8, R68, 0x7e, RZ ;  /* 0x0000007e44087824 */ /* 0x000fe200078e02ff */
[----:B------:R-:W-:Y:S01]  /*4a00*/  PRMT R10, RZ, 0x7610, R10 ;  /* 0x00007610ff0a7816 */ /* 0x000fe2000000000a */
[----:B------:R-:W-:Y:S01]  /*4a10*/  STTM.x64 tmem[UR10], RZ ;  /* 0x000000ff000079ed */ /* 0x000fe2000834000a */
[----:B------:R-:W1:Y:S02]  /*4a20*/  FENCE.VIEW.ASYNC.T ;  /* 0x00000000000073c6 */ /* 0x000e640000000200 */
[----:B-1----:R-:W-:Y:S01]  /*4a30*/  BAR.SYNC.DEFER_BLOCKING 0x0 ;  /* 0x0000000000007b1d */ /* 0x002fe20000010000 */
[----:B------:R-:W-:Y:S01]  /*4a40*/  LEA.HI.X.SX32 R5, R5, R0, 0x1, P6 ;  /* 0x0000000005057211 */ /* 0x000fe200030f0eff */
[----:B------:R-:W-:Y:S01]  /*4a50*/  VIADD R9, R7, 0xffffff85 ;  /* 0xffffff8507097836 */ /* 0x000fe20000000000 */
[----:B0-----:R-:W-:Y:S01]  /*4a60*/  IADD3 R48, P6, PT, R4, R2, RZ ;  /* 0x0000000204307210 */ /* 0x001fe20007fde0ff */
[----:B------:R-:W-:Y:S01]  /*4a70*/  @!P3 IMAD.MOV.U32 R4, RZ, RZ, R6 ;  /* 0x000000ffff04b224 */ /* 0x000fe200078e0006 */
[----:B------:R-:W-:Y:S01]  /*4a80*/  PRMT R11, RZ, 0x7610, R11 ;  /* 0x00007610ff0b7816 */ /* 0x000fe2000000000b */
[----:B------:R-:W0:Y:S01]  /*4a90*/  LDCU UR11, c[0x0][0x3b0] ;  /* 0x00007600ff0b77ac */ /* 0x000e220008000800 */
[----:B------:R1:W-:Y:S01]  /*4aa0*/  STL [R1+0x7fc], R47 ;  /* 0x0007fc2f01007387 */ /* 0x0003e20000100800 */
[----:B------:R-:W-:-:S02]  /*4ab0*/  PRMT R12, RZ, 0x7610, R12 ;  /* 0x00007610ff0c7816 */ /* 0x000fc4000000000c */
[----:B------:R-:W-:Y:S01]  /*4ac0*/  PRMT R13, RZ, 0x7610, R13 ;  /* 0x00007610ff0d7816 */ /* 0x000fe2000000000d */
[----:B------:R-:W-:Y:S01]  /*4ad0*/  STL [R1+0x7f8], R46 ;  /* 0x0007f82e01007387 */ /* 0x000fe20000100800 */
[----:B------:R-:W-:Y:S01]  /*4ae0*/  PRMT R14, RZ, 0x7610, R14 ;  /* 0x00007610ff0e7816 */ /* 0x000fe2000000000e */
[----:B------:R-:W2:Y:S02]  /*4af0*/  LDCU UR12, c[0x0][0x3b0] ;  /* 0x00007600ff0c77ac */ /* 0x000ea40008000800 */
[----:B------:R-:W-:Y:S01]  /*4b00*/  STL [R1+0x7f4], R45 ;  /* 0x0007f42d01007387 */ /* 0x000fe20000100800 */
[----:B-1----:R-:W-:Y:S01]  /*4b10*/  PRMT R47, RZ, 0x7610, R47 ;  /* 0x00007610ff2f7816 */ /* 0x002fe2000000002f */
[----:B------:R-:W1:Y:S02]  /*4b20*/  LDCU UR13, c[0x0][0x3b0] ;  /* 0x00007600ff0d77ac */ /* 0x000e640008000800 */
[----:B------:R-:W-:Y:S01]  /*4b30*/  STL [R1+0x7f0], R44 ;  /* 0x0007f02c01007387 */ /* 0x000fe20000100800 */
[----:B------:R-:W-:-:S02]  /*4b40*/  PRMT R15, RZ, 0x7610, R15 ;  /* 0x00007610ff0f7816 */ /* 0x000fc4000000000f */
[----:B------:R-:W-:Y:S01]  /*4b50*/  PRMT R17, RZ, 0x7610, R17 ;  /* 0x00007610ff117816 */ /* 0x000fe20000000011 */
[----:B------:R-:W3:Y:S02]  /*4b60*/  FENCE.VIEW.ASYNC.S ;  /* 0x00000000000073c6 */ /* 0x000ee40000000000 */
[----:B---3--:R3:W4:Y:S02]  /*4b70*/  @!UP2 SYNCS.EXCH.64 URZ, [UR6], UR4 ;  /* 0x0000000406ffa5b2 */ /* 0x0087240008000100 */
[----:B----4-:R-:W-:Y:S01]  /*4b80*/  BAR.SYNC.DEFER_BLOCKING 0x0 ;  /* 0x0000000000007b1d */ /* 0x010fe20000010000 */
[----:B------:R-:W-:Y:S02]  /*4b90*/  PRMT R20, RZ, 0x7610, R20 ;  /* 0x00007610ff147816 */ /* 0x000fe40000000014 */
[----:B------:R-:W-:Y:S02]  /*4ba0*/  PRMT R31, RZ, 0x7610, R31 ;  /* 0x00007610ff1f7816 */ /* 0x000fe4000000001f */
[----:B------:R-:W-:Y:S01]  /*4bb0*/  PRMT R39, RZ, 0x7610, R39 ;  /* 0x00007610ff277816 */ /* 0x000fe20000000027 */
[----:B------:R-:W4:Y:S01]  /*4bc0*/  LDCU UR14, c[0x0][0x3b0] ;  /* 0x00007600ff0e77ac */ /* 0x000f220008000800 */
[----:B------:R-:W-:Y:S01]  /*4bd0*/  STL [R1+0x7ec], R43 ;  /* 0x0007ec2b01007387 */ /* 0x000fe20000100800 */
[----:B------:R-:W-:Y:S01]  /*4be0*/  PRMT R35, RZ, 0x7610, R35 ;  /* 0x00007610ff237816 */ /* 0x000fe20000000023 */
[----:B------:R-:W0:Y:S02]  /*4bf0*/  LDCU UR15, c[0x0][0x3b0] ;  /* 0x00007600ff0f77ac */ /* 0x000e240008000800 */
        /* <DEDUP_REMOVED lines=9> */
[----:B------:R0:W2:Y:S01]  /*4c90*/  @!P3 LDG.E.U16 R47, desc[UR20][R4.64] ;  /* 0x00000014042fb981 */ /* 0x0000a2000c1e1500 */
[----:B------:R-:W-:Y:S01]  /*4ca0*/  PRMT R66, RZ, 0x7610, R66 ;  /* 0x00007610ff427816 */ /* 0x000fe20000000042 */
[----:B------:R-:W0:Y:S02]  /*4cb0*/  LDCU UR19, c[0x0][0x3b0] ;  /* 0x00007600ff1377ac */ /* 0x000e240008000800 */
[----:B------:R-:W-:Y:S01]  /*4cc0*/  STL [R1+0x7dc], R70 ;  /* 0x0007dc4601007387 */ /* 0x000fe20000100800 */
[----:B------:R-:W-:Y:S01]  /*4cd0*/  PRMT R36, RZ, 0x7610, R36 ;  /* 0x00007610ff247816 */ /* 0x000fe20000000024 */
[----:B------:R-:W1:Y:S02]  /*4ce0*/  LDCU UR22, c[0x0][0x3b0] ;  /* 0x00007600ff1677ac */ /* 0x000e640008000800 */
        /* <DEDUP_REMOVED lines=9> */
[----:B------:R3:W-:Y:S01]  /*4d80*/  STL [R1+0x6ac], R5 ;  /* 0x0006ac0501007387 */ /* 0x0007e20000100800 */
[----:B0-----:R-:W-:Y:S01]  /*4d90*/  IMAD R4, R68, 0xfa, RZ ;  /* 0x000000fa44047824 */ /* 0x001fe200078e02ff */
[----:B------:R-:W-:Y:S01]  /*4da0*/  PRMT R30, RZ, 0x7610, R30 ;  /* 0x00007610ff1e7816 */ /* 0x000fe2000000001e */
[----:B------:R-:W0:Y:S01]  /*4db0*/  LDCU UR26, c[0x0][0x3b0] ;  /* 0x00007600ff1a77ac */ /* 0x000e220008000800 */
[----:B------:R4:W-:Y:S01]  /*4dc0*/  STL [R1+0x6a8], R48 ;  /* 0x0006a83001007387 */ /* 0x0009e20000100800 */
[----:B------:R-:W-:-:S02]  /*4dd0*/  PRMT R29, RZ, 0x7610, R29 ;  /* 0x00007610ff1d7816 */ /* 0x000fc4000000001d */
[----:B------:R-:W-:Y:S01]  /*4de0*/  PRMT R28, RZ, 0x7610, R28 ;  /* 0x00007610ff1c7816 */ /* 0x000fe2000000001c */
[----:B------:R-:W0:Y:S01]  /*4df0*/  LDCU UR27, c[0x0][0x3b0] ;  /* 0x00007600ff1b77ac */ /* 0x000e220008000800 */
[----:B---3--:R-:W-:Y:S01]  /*4e00*/  IMAD.MOV.U32 R5, RZ, RZ, R48 ;  /* 0x000000ffff057224 */ /* 0x008fe200078e0030 */
[----:B------:R-:W-:Y:S01]  /*4e10*/  PRMT R27, RZ, 0x7610, R27 ;  /* 0x00007610ff1b7816 */ /* 0x000fe2000000001b */
[----:B------:R-:W3:Y:S01]  /*4e20*/  LDCU UR28, c[0x0][0x3b0] ;  /* 0x00007600ff1c77ac */ /* 0x000ee20008000800 */
[----:B----4-:R-:W-:Y:S02]  /*4e30*/  LEA.HI.X.SX32 R48, R8, R0, 0x1, P6 ;  /* 0x0000000008307211 */ /* 0x010fe400030f0eff */
[----:B------:R-:W-:Y:S01]  /*4e40*/  PRMT R26, RZ, 0x7610, R26 ;  /* 0x00007610ff1a7816 */ /* 0x000fe2000000001a */
[----:B------:R-:W4:Y:S02]  /*4e50*/  LDCU UR29, c[0x0][0x3b0] ;  /* 0x00007600ff1d77ac */ /* 0x000f240008000800 */
[----:B------:R-:W-:Y:S01]  /*4e60*/  STL [R1+0x6a4], R48 ;  /* 0x0006a43001007387 */ /* 0x000fe20000100800 */
[----:B------:R-:W-:Y:S01]  /*4e70*/  PRMT R25, RZ, 0x7610, R25 ;  /* 0x00007610ff197816 */ /* 0x000fe20000000019 */
[----:B------:R-:W0:Y:S01]  /*4e80*/  LDCU UR30, c[0x0][0x3b0] ;  /* 0x00007600ff1e77ac */ /* 0x000e220008000800 */
[----:B------:R-:W-:-:S02]  /*4e90*/  PRMT R24, RZ, 0x7610, R24 ;  /* 0x00007610ff187816 */ /* 0x000fc40000000018 */
[----:B------:R-:W-:Y:S01]  /*4ea0*/  PRMT R23, RZ, 0x7610, R23 ;  /* 0x00007610ff177816 */ /* 0x000fe20000000017 */
[----:B------:R-:W0:Y:S01]  /*4eb0*/  LDCU UR31, c[0x0][0x3b0] ;  /* 0x00007600ff1f77ac */ /* 0x000e220008000800 */
[----:B------:R-:W-:Y:S02]  /*4ec0*/  PRMT R22, RZ, 0x7610, R22 ;  /* 0x00007610ff167816 */ /* 0x000fe40000000016 */
[----:B------:R-:W-:Y:S01]  /*4ed0*/  PRMT R21, RZ, 0x7610, R21 ;  /* 0x00007610ff157816 */ /* 0x000fe20000000015 */
[----:B------:R-:W0:Y:S01]  /*4ee0*/  LDCU UR32, c[0x0][0x3b0] ;  /* 0x00007600ff2077ac */ /* 0x000e220008000800 */
[----:B------:R-:W-:Y:S02]  /*4ef0*/  PRMT R19, RZ, 0x7610, R19 ;  /* 0x00007610ff137816 */ /* 0x000fe40000000013 */
        /* <DEDUP_REMOVED lines=62> */
[----:B------:R-:W-:Y:S01]  /*52e0*/  PRMT R49, RZ, 0x7610, R49 ;  /* 0x00007610ff317816 */ /* 0x000fe20000000031 */
[----:B------:R-:W0:Y:S01]  /*52f0*/  LDCU UR54, c[0x0][0x3b0] ;  /* 0x00007600ff3677ac */ /* 0x000e220008000800 */
        /* <DEDUP_REMOVED lines=8> */
[----:B--2---:R2:W-:Y:S02]  /*5380*/  STL [R1+0xa4], R47 ;  /* 0x0000a42f01007387 */ /* 0x0045e40000100800 */
[----:B--2---:R-:W-:Y:S01]  /*5390*/  IADD3 R47, P6, PT, R4, R2, RZ ;  /* 0x00000002042f7210 */ /* 0x004fe20007fde0ff */
[----:B------:R-:W-:-:S02]  /*53a0*/  IMAD.MOV.U32 R4, RZ, RZ, R48 ;  /* 0x000000ffff047224 */ /* 0x000fc400078e0030 */
[----:B------:R-:W-:Y:S01]  /*53b0*/  IMAD R6, R68, 0x7d, RZ ;  /* 0x0000007d44067824 */ /* 0x000fe200078e02ff */
[----:B------:R-:W2:Y:S02]  /*53c0*/  LDL.LU R48, [R1+0x800] ;  /* 0x0008000001307983 */ /* 0x000ea40000300800 */
[----:B------:R-:W-:-:S04]  /*53d0*/  @!P0 LOP3.LUT R5, R5, R4, RZ, 0x3c, !PT ;  /* 0x0000000405058212 */ /* 0x000fc800078e3cff */
[----:B------:R-:W-:-:S04]  /*53e0*/  @!P0 LOP3.LUT R4, R5, R4, RZ, 0x3c, !PT ;  /* 0x0000000405048212 */ /* 0x000fc800078e3cff */
[----:B------:R-:W-:-:S05]  /*53f0*/  @!P0 LOP3.LUT R5, R5, R4, RZ, 0x3c, !PT ;  /* 0x0000000405058212 */ /* 0x000fca00078e3cff */
[----:B------:R0:W2:Y:S01]  /*5400*/  @!P0 LDG.E.U16 R10, desc[UR20][R4.64] ;  /* 0x00000014040a8981 */ /* 0x0000a2000c1e1500 */
[----:B------:R-:W-:-:S03]  /*5410*/  PRMT R46, RZ, 0x7610, R46 ;  /* 0x00007610ff2e7816 */ /* 0x000fc6000000002e */
[----:B------:R-:W-:Y:S01]  /*5420*/  STL [R1+0x6a0], R47 ;  /* 0x0006a02f01007387 */ /* 0x000fe20000100800 */
[----:B0-----:R-:W-:Y:S01]  /*5430*/  LEA.HI.X.SX32 R5, R6, R0, 0x1, P6 ;  /* 0x0000000006057211 */ /* 0x001fe200030f0eff */
[----:B------:R-:W-:-:S04]  /*5440*/  IMAD R4, R68, 0xf8, RZ ;  /* 0x000000f844047824 */ /* 0x000fc800078e02ff */
[----:B------:R-:W-:Y:S04]  /*5450*/  STL [R1+0x69c], R5 ;  /* 0x00069c0501007387 */ /* 0x000fe80000100800 */
[----:B--2---:R0:W-:Y:S02]  /*5460*/  STL [R1+0xa8], R10 ;  /* 0x0000a80a01007387 */ /* 0x0041e40000100800 */
[----:B0-----:R-:W-:Y:S01]  /*5470*/  IADD3 R10, P6, PT, R4, R2, RZ ;  /* 0x00000002040a7210 */ /* 0x001fe20007fde0ff */
[----:B------:R-:W-:-:S05]  /*5480*/  @!P4 IMAD.MOV.U32 R4, RZ, RZ, R47 ;  /* 0x000000ffff04c224 */ /* 0x000fca00078e002f */
[----:B------:R0:W2:Y:S01]  /*5490*/  @!P4 LDG.E.U16 R46, desc[UR20][R4.64] ;  /* 0x00000014042ec981 */ /* 0x0000a2000c1e1500 */
[----:B------:R-:W-:Y:S01]  /*54a0*/  ISETP.GE.U32.AND P3, PT, R9, 0x7fffff06, PT ;  /* 0x7fffff060900780c */ /* 0x000fe20003f66070 */
[----:B------:R-:W-:-:S05]  /*54b0*/  VIADD R9, R7, 0xffffff86 ;  /* 0xffffff8607097836 */ /* 0x000fca0000000000 */
[----:B------:R-:W-:Y:S01]  /*54c0*/  ISETP.GE.U32.AND P0, PT, R9, 0x7fffff07, PT ;  /* 0x7fffff070900780c */ /* 0x000fe20003f06070 */
[C---:B------:R-:W-:Y:S02]  /*54d0*/  IMAD R9, R68.reuse, 0x7c, RZ ;  /* 0x0000007c44097824 */ /* 0x040fe400078e02ff */
[----:B0-----:R-:W-:-:S03]  /*54e0*/  IMAD R4, R68, 0xf6, RZ ;  /* 0x000000f644047824 */ /* 0x001fc600078e02ff */
[----:B------:R-:W-:Y:S01]  /*54f0*/  LEA.HI.X.SX32 R47, R9, R0, 0x1, P6 ;  /* 0x00000000092f7211 */ /* 0x000fe200030f0eff */
[----:B------:R-:W-:Y:S01]  /*5500*/  STL [R1+0x698], R10 ;  /* 0x0006980a01007387 */ /* 0x000fe20000100800 */
[----:B------:R-:W-:-:S03]  /*5510*/  IMAD.MOV.U32 R5, RZ, RZ, R10 ;  /* 0x000000ffff057224 */ /* 0x000fc600078e000a */
[----:B------:R-:W-:Y:S04]  /*5520*/  STL [R1+0x694], R47 ;  /* 0x0006942f01007387 */ /* 0x000fe80000100800 */
[----:B--2---:R0:W-:Y:S02]  /*5530*/  STL [R1+0x9c], R46 ;  /* 0x00009c2e01007387 */ /* 0x0041e40000100800 */
[----:B0-----:R-:W-:Y:S01]  /*5540*/  IADD3 R46, P6, PT, R4, R2, RZ ;  /* 0x00000002042e7210 */ /* 0x001fe20007fde0ff */
[----:B------:R-:W-:Y:S02]  /*5550*/  IMAD.MOV.U32 R4, RZ, RZ, R47 ;  /* 0x000000ffff047224 */ /* 0x000fe400078e002f */
[----:B------:R-:W-:Y:S01]  /*5560*/  VIADD R6, R7, 0xffffff87 ;  /* 0xffffff8707067836 */ /* 0x000fe20000000000 */
[----:B------:R-:W2:Y:S02]  /*5570*/  LDL.LU R47, [R1+0x7fc] ;  /* 0x0007fc00012f7983 */ /* 0x000ea40000300800 */
[----:B------:R-:W-:-:S04]  /*5580*/  @!P1 LOP3.LUT R5, R5, R4, RZ, 0x3c, !PT ;  /* 0x0000000405059212 */ /* 0x000fc800078e3cff */
[----:B------:R-:W-:-:S04]  /*5590*/  @!P1 LOP3.LUT R4, R5, R4, RZ, 0x3c, !PT ;  /* 0x0000000405049212 */ /* 0x000fc800078e3cff */
[----:B------:R-:W-:-:S05]  /*55a0*/  @!P1 LOP3.LUT R5, R5, R4, RZ, 0x3c, !PT ;  /* 0x0000000405059212 */ /* 0x000fca00078e3cff */
[----:B------:R0:W2:Y:S01]  /*55b0*/  @!P1 LDG.E.U16 R11, desc[UR20][R4.64] ;  /* 0x00000014040b9981 */ /* 0x0000a2000c1e1500 */
[----:B------:R-:W-:Y:S01]  /*55c0*/  ISETP.GE.U32.AND P4, PT, R6, 0x7fffff08, PT ;  /* 0x7fffff080600780c */ /* 0x000fe20003f86070 */
[----:B------:R-:W-:Y:S02]  /*55d0*/  IMAD R6, R68, 0x7b, RZ ;  /* 0x0000007b44067824 */ /* 0x000fe400078e02ff */
[----:B------:R-:W-:Y:S03]  /*55e0*/  STL [R1+0x690], R46 ;  /* 0x0006902e01007387 */ /* 0x000fe60000100800 */
[----:B0-----:R-:W-:Y:S01]  /*55f0*/  LEA.HI.X.SX32 R5, R6, R0, 0x1, P6 ;  /* 0x0000000006057211 */ /* 0x001fe200030f0eff */
[----:B------:R-:W-:Y:S01]  /*5600*/  IMAD R4, R68, 0xf4, RZ ;  /* 0x000000f444047824 */ /* 0x000fe200078e02ff */
[----:B------:R-:W-:-:S03]  /*5610*/  PRMT R45, RZ, 0x7610, R45 ;  /* 0x00007610ff2d7816 */ /* 0x000fc6000000002d */
[----:B------:R-:W-:Y:S04]  /*5620*/  STL [R1+0x68c], R5 ;  /* 0x00068c0501007387 */ /* 0x000fe80000100800 */
[----:B--2---:R0:W-:Y:S02]  /*5630*/  STL [R1+0xa0], R11 ;  /* 0x0000a00b01007387 */ /* 0x0041e40000100800 */
[----:B0-----:R-:W-:Y:S01]  /*5640*/  IADD3 R11, P6, PT, R4, R2, RZ ;  /* 0x00000002040b7210 */ /* 0x001fe20007fde0ff */
[----:B------:R-:W-:-:S05]  /*5650*/  @!P5 IMAD.MOV.U32 R4, RZ, RZ, R46 ;  /* 0x000000ffff04d224 */ /* 0x000fca00078e002e */
[----:B------:R0:W2:Y:S01]  /*5660*/  @!P5 LDG.E.U16 R45, desc[UR20][R4.64] ;  /* 0x00000014042dd981 */ /* 0x0000a2000c1e1500 */
[----:B------:R-:W-:-:S05]  /*5670*/  VIADD R10, R7, 0xffffff88 ;  /* 0xffffff88070a7836 */ /* 0x000fca0000000000 */
[----:B------:R-:W-:Y:S01]  /*5680*/  ISETP.GE.U32.AND P1, PT, R10, 0x7fffff09, PT ;  /* 0x7fffff090a00780c */ /* 0x000fe20003f26070 */
[C---:B------:R-:W-:Y:S01]  /*5690*/  IMAD R10, R68.reuse, 0x7a, RZ ;  /* 0x0000007a440a7824 */ /* 0x040fe200078e02ff */
[----:B------:R-:W-:Y:S01]  /*56a0*/  STL [R1+0x688], R11 ;  /* 0x0006880b01007387 */ /* 0x000fe20000100800 */
[----:B0-----:R-:W-:-:S03]  /*56b0*/  IMAD R4, R68, 0xf2, RZ ;  /* 0x000000f244047824 */ /* 0x001fc600078e02ff */
[----:B------:R-:W-:Y:S01]  /*56c0*/  LEA.HI.X.SX32 R46, R10, R0, 0x1, P6 ;  /* 0x000000000a2e7211 */ /* 0x000fe200030f0eff */
[----:B------:R-:W-:-:S04]  /*56d0*/  IMAD.MOV.U32 R5, RZ, RZ, R11 ;  /* 0x000000ffff057224 */ /* 0x000fc800078e000b */
        /* <DEDUP_REMOVED lines=98> */
[----:B------:R-:W-:-:S04]  /*5d00*/  IMAD R4, R68, 0xe4, RZ ;  /* 0x000000e444047824 */ /* 0x000fc800078e02ff */
        /* <DEDUP_REMOVED lines=23> */
[----:B------:R-:W-:Y:S02]  /*5e80*/  VIADD R15, R7, 0xffffff92 ;  /* 0xffffff92070f7836 */ /* 0x000fe40000000000 */
[----:B------:R-:W-:-:S03]  /*5e90*/  IMAD R6, R68, 0x71, RZ ;  /* 0x0000007144067824 */ /* 0x000fc600078e02ff */
[----:B------:R-:W-:Y:S02]  /*5ea0*/  ISETP.GE.U32.AND P1, PT, R15, 0x7fffff13, PT ;  /* 0x7fffff130f00780c */ /* 0x000fe40003f26070 */
[----:B------:R-:W-:Y:S01]  /*5eb0*/  LEA.HI.X.SX32 R15, R6, R0, 0x1, P6 ;  /* 0x00000000060f7211 */ /* 0x000fe200030f0eff */
[----:B0-----:R-:W-:Y:S01]  /*5ec0*/  IMAD R4, R68, 0xe0, RZ ;  /* 0x000000e044047824 */ /* 0x001fe200078e02ff */
[----:B------:R-:W-:Y:S01]  /*5ed0*/  STL [R1+0x640], R17 ;  /* 0x0006401101007387 */ /* 0x000fe20000100800 */
[----:B------:R-:W-:-:S03]  /*5ee0*/  IMAD.MOV.U32 R5, RZ, RZ, R17 ;  /* 0x000000ffff057224 */ /* 0x000fc600078e0011 */
[----:B------:R-:W-:Y:S01]  /*5ef0*/  STL [R1+0x63c], R15 ;  /* 0x00063c0f01007387 */ /* 0x000fe20000100800 */
[----:B------:R-:W-:-:S03]  /*5f00*/  PRMT R41, RZ, 0x7610, R41 ;  /* 0x00007610ff297816 */ /* 0x000fc60000000029 */
[----:B--2---:R0:W-:Y:S02]  /*5f10*/  STL [R1+0x78], R20 ;  /* 0x0000781401007387 */ /* 0x0041e40000100800 */
[----:B0-----:R-:W-:Y:S01]  /*5f20*/  IADD3 R20, P6, PT, R4, R2, RZ ;  /* 0x0000000204147210 */ /* 0x001fe20007fde0ff */
[----:B------:R-:W-:Y:S02]  /*5f30*/  @!P5 IMAD.MOV.U32 R4, RZ, RZ, R5 ;  /* 0x000000ffff04d224 */ /* 0x000fe400078e0005 */
[----:B------:R-:W-:-:S05]  /*5f40*/  @!P5 IMAD.MOV.U32 R5, RZ, RZ, R15 ;  /* 0x000000ffff05d224 */ /* 0x000fca00078e000f */
[----:B------:R0:W2:Y:S01]  /*5f50*/  @!P5 LDG.E.U16 R41, desc[UR20][R4.64] ;  /* 0x000000140429d981 */ /* 0x0000a2000c1e1500 */
[----:B------:R-:W-:-:S03]  /*5f60*/  IMAD R17, R68, 0x70, RZ ;  /* 0x0000007044117824 */ /* 0x000fc600078e02ff */
[----:B------:R-:W-:Y:S01]  /*5f70*/  STL [R1+0x638], R20 ;  /* 0x0006381401007387 */ /* 0x000fe20000100800 */
[----:B0-----:R-:W-:Y:S02]  /*5f80*/  IMAD R4, R68, 0xde, RZ ;  /* 0x000000de44047824 */ /* 0x001fe400078e02ff */
[----:B------:R-:W-:Y:S01]  /*5f90*/  IMAD.MOV.U32 R5, RZ, RZ, R20 ;  /* 0x000000ffff057224 */ /* 0x000fe200078e0014 */
[----:B--2---:R0:W-:Y:S02]  /*5fa0*/  STL [R1+0x6c], R41 ;  /* 0x00006c2901007387 */ /* 0x0041e40000100800 */
[----:B0-----:R-:W-:Y:S02]  /*5fb0*/  LEA.HI.X.SX32 R41, R17, R0, 0x1, P6 ;  /* 0x0000000011297211 */ /* 0x001fe400030f0eff */
[----:B------:R-:W-:-:S03]  /*5fc0*/  IADD3 R20, P6, PT, R4, R2, RZ ;  /* 0x0000000204147210 */ /* 0x000fc60007fde0ff */
[----:B------:R-:W-:-:S05]  /*5fd0*/  IMAD.MOV.U32 R4, RZ, RZ, R41 ;  /* 0x000000ffff047224 */ /* 0x000fca00078e0029 */
[----:B------:R-:W-:-:S04]  /*5fe0*/  @!P3 LOP3.LUT R5, R5, R4, RZ, 0x3c, !PT ;  /* 0x000000040505b212 */ /* 0x000fc800078e3cff */
[----:B------:R-:W-:-:S04]  /*5ff0*/  @!P3 LOP3.LUT R4, R5, R4, RZ, 0x3c, !PT ;  /* 0x000000040504b212 */ /* 0x000fc800078e3cff */
[----:B------:R-:W-:-:S05]  /*6000*/  @!P3 LOP3.LUT R5, R5, R4, RZ, 0x3c, !PT ;  /* 0x000000040505b212 */ /* 0x000fca00078e3cff */
[----:B------:R0:W2:Y:S01]  /*6010*/  @!P3 LDG.E.U16 R31, desc[UR20][R4.64] ;  /* 0x00000014041fb981 */ /* 0x0000a2000c1e1500 */
[C---:B------:R-:W-:Y:S02]  /*6020*/  VIADD R6, R7.reuse, 0xffffff93 ;  /* 0xffffff9307067836 */ /* 0x040fe40000000000 */
[----:B------:R-:W-:-:S03]  /*6030*/  VIADD R15, R7, 0xffffff94 ;  /* 0xffffff94070f7836 */ /* 0x000fc60000000000 */
[----:B------:R-:W-:Y:S01]  /*6040*/  ISETP.GE.U32.AND P5, PT, R6, 0x7fffff14, PT ;  /* 0x7fffff140600780c */ /* 0x000fe20003fa6070 */
[C---:B------:R-:W-:Y:S01]  /*6050*/  IMAD R6, R68.reuse, 0x6f, RZ ;  /* 0x0000006f44067824 */ /* 0x040fe200078e02ff */
[----:B------:R-:W-:Y:S01]  /*6060*/  ISETP.GE.U32.AND P3, PT, R15, 0x7fffff15, PT ;  /* 0x7fffff150f00780c */ /* 0x000fe20003f66070 */
[----:B------:R1:W-:Y:S01]  /*6070*/  STL [R1+0x634], R41 ;  /* 0x0006342901007387 */ /* 0x0003e20000100800 */
[----:B0-----:R-:W-:Y:S02]  /*6080*/  IMAD R4, R68, 0xdc, RZ ;  /* 0x000000dc44047824 */ /* 0x001fe400078e02ff */
[----:B------:R-:W-:Y:S01]  /*6090*/  LEA.HI.X.SX32 R15, R6, R0, 0x1, P6 ;  /* 0x00000000060f7211 */ /* 0x000fe200030f0eff */
[----:B------:R-:W-:Y:S01]  /*60a0*/  IMAD.MOV.U32 R5, RZ, RZ, R20 ;  /* 0x000000ffff057224 */ /* 0x000fe200078e0014 */
[----:B------:R-:W-:Y:S01]  /*60b0*/  PRMT R40, RZ, 0x7610, R40 ;  /* 0x00007610ff287816 */ /* 0x000fe20000000028 */
[----:B-1----:R-:W3:Y:S04]  /*60c0*/  LDL.LU R41, [R1+0x7e4] ;  /* 0x0007e40001297983 */ /* 0x002ee80000300800 */
[----:B------:R-:W-:Y:S04]  /*60d0*/  STL [R1+0x630], R20 ;  /* 0x0006301401007387 */ /* 0x000fe80000100800 */
[----:B------:R-:W-:Y:S04]  /*60e0*/  STL [R1+0x62c], R15 ;  /* 0x00062c0f01007387 */ /* 0x000fe80000100800 */
[----:B--2---:R0:W-:Y:S02]  /*60f0*/  STL [R1+0x70], R31 ;  /* 0x0000701f01007387 */ /* 0x0041e40000100800 */
[----:B0-----:R-:W-:Y:S01]  /*6100*/  IADD3 R31, P6, PT, R4, R2, RZ ;  /* 0x00000002041f7210 */ /* 0x001fe20007fde0ff */
[----:B------:R-:W-:-:S02]  /*6110*/  @!P0 IMAD.MOV.U32 R4, RZ, RZ, R5 ;  /* 0x000000ffff048224 */ /* 0x000fc400078e0005 */
        /* <DEDUP_REMOVED lines=33> */
[----:B------:R-:W-:Y:S02]  /*6330*/  STL [R1+0x618], R39 ;  /* 0x0006182701007387 */ /* 0x000fe40000100800 */
[----:B0-----:R-:W-:Y:S01]  /*6340*/  LEA.HI.X.SX32 R5, R31, R0, 0x1, P6 ;  /* 0x000000001f057211 */ /* 0x001fe200030f0eff */
[----:B------:R-:W-:Y:S02]  /*6350*/  IMAD R4, R68, 0xd6, RZ ;  /* 0x000000d644047824 */ /* 0x000fe400078e02ff */
[----:B------:R-:W-:Y:S02]  /*6360*/  VIADD R6, R7, 0xffffff97 ;  /* 0xffffff9707067836 */ /* 0x000fe40000000000 */
[----:B------:R-:W-:Y:S03]  /*6370*/  STL [R1+0x614], R5 ;  /* 0x0006140501007387 */ /* 0x000fe60000100800 */
[----:B------:R-:W-:Y:S01]  /*6380*/  ISETP.GE.U32.AND P1, PT, R6, 0x7fffff18, PT ;  /* 0x7fffff180600780c */ /* 0x000fe20003f26070 */
[----:B------:R-:W-:Y:S01]  /*6390*/  IMAD R6, R68, 0x6b, RZ ;  /* 0x0000006b44067824 */ /* 0x000fe200078e02ff */
[----:B------:R-:W-:Y:S01]  /*63a0*/  PRMT R69, RZ, 0x7610, R69 ;  /* 0x00007610ff457816 */ /* 0x000fe20000000045 */
[----:B--2---:R0:W-:Y:S02]  /*63b0*/  STL [R1+0x60], R70 ;  /* 0x0000604601007387 */ /* 0x0041e40000100800 */
[----:B0-----:R-:W-:Y:S01]  /*63c0*/  IADD3 R70, P6, PT, R4, R2, RZ ;  /* 0x0000000204467210 */ /* 0x001fe20007fde0ff */
[----:B------:R-:W-:-:S05]  /*63d0*/  @!P5 IMAD.MOV.U32 R4, RZ, RZ, R39 ;  /* 0x000000ffff04d224 */ /* 0x000fca00078e0027 */
[----:B------:R0:W2:Y:S02]  /*63e0*/  @!P5 LDG.E.U16 R35, desc[UR20][R4.64] ;  /* 0x000000140423d981 */ /* 0x0000a4000c1e1500 */
[----:B0-----:R-:W-:Y:S01]  /*63f0*/  IMAD R4, R68, 0xd4, RZ ;  /* 0x000000d444047824 */ /* 0x001fe200078e02ff */
[----:B------:R-:W-:-:S04]  /*6400*/  LEA.HI.X.SX32 R5, R6, R0, 0x1, P6 ;  /* 0x0000000006057211 */ /* 0x000fc800030f0eff */
[----:B------:R-:W-:Y:S01]  /*6410*/  IADD3 R39, P6, PT, R4, R2, RZ ;  /* 0x0000000204277210 */ /* 0x000fe20007fde0ff */
[----:B------:R-:W-:-:S05]  /*6420*/  @!P3 IMAD.MOV.U32 R4, RZ, RZ, R70 ;  /* 0x000000ffff04b224 */ /* 0x000fca00078e0046 */
[----:B------:R0:W3:Y:S04]  /*6430*/  @!P3 LDG.E.U16 R69, desc[UR20][R4.64] ;  /* 0x000000140445b981 */ /* 0x0000e8000c1e1500 */
[----:B------:R-:W-:Y:S01]  /*6440*/  STL [R1+0x610], R70 ;  /* 0x0006104601007387 */ /* 0x000fe20000100800 */
[----:B------:R-:W-:Y:S02]  /*6450*/  VIADD R6, R7, 0xffffff99 ;  /* 0xffffff9907067836 */ /* 0x000fe40000000000 */
[----:B0-----:R-:W-:-:S03]  /*6460*/  IMAD R4, R68, 0xd2, RZ ;  /* 0x000000d244047824 */ /* 0x001fc600078e02ff */
[----:B------:R-:W-:Y:S01]  /*6470*/  ISETP.GE.U32.AND P3, PT, R6, 0x7fffff1a, PT ;  /* 0x7fffff1a0600780c */ /* 0x000fe20003f66070 */
[C---:B------:R-:W-:Y:S01]  /*6480*/  IMAD R6, R68.reuse, 0x69, RZ ;  /* 0x0000006944067824 */ /* 0x040fe200078e02ff */
[----:B--2---:R0:W-:Y:S02]  /*6490*/  STL [R1+0x5c], R35 ;  /* 0x00005c2301007387 */ /* 0x0041e40000100800 */
[----:B0-----:R-:W-:Y:S02]  /*64a0*/  IMAD R35, R68, 0x6a, RZ ;  /* 0x0000006a44237824 */ /* 0x001fe400078e02ff */
[----:B------:R0:W-:Y:S03]  /*64b0*/  STL [R1+0x60c], R5 ;  /* 0x00060c0501007387 */ /* 0x0001e60000100800 */
[----:B------:R-:W-:Y:S01]  /*64c0*/  LEA.HI.X.SX32 R70, R35, R0, 0x1, P6 ;  /* 0x0000000023467211 */ /* 0x000fe200030f0eff */
[----:B------:R-:W-:Y:S04]  /*64d0*/  STL [R1+0x608], R39 ;  /* 0x0006082701007387 */ /* 0x000fe80000100800 */
[----:B------:R-:W-:Y:S01]  /*64e0*/  STL [R1+0x604], R70 ;  /* 0x0006044601007387 */ /* 0x000fe20000100800 */
[----:B0-----:R-:W-:-:S03]  /*64f0*/  @!P0 IMAD.MOV.U32 R5, RZ, RZ, R70 ;  /* 0x000000ffff058224 */ /* 0x001fc600078e0046 */
[----:B---3--:R0:W-:Y:S02]  /*6500*/  STL [R1+0x58], R69 ;  /* 0x0000584501007387 */ /* 0x0081e40000100800 */
[----:B0-----:R-:W-:Y:S01]  /*6510*/  IADD3 R69, P6, PT, R4, R2, RZ ;  /* 0x0000000204457210 */ /* 0x001fe20007fde0ff */
[----:B------:R-:W-:-:S03]  /*6520*/  @!P0 IMAD.MOV.U32 R4, RZ, RZ, R39 ;  /* 0x000000ffff048224 */ /* 0x000fc600078e0027 */
[----:B------:R-:W-:Y:S02]  /*6530*/  LEA.HI.X.SX32 R70, R6, R0, 0x1, P6 ;  /* 0x0000000006467211 */ /* 0x000fe400030f0eff */
[----:B------:R0:W2:Y:S02]  /*6540*/  @!P0 LDG.E.U16 R38, desc[UR20][R4.64] ;  /* 0x0000001404268981 */ /* 0x0000a4000c1e1500 */
[----:B0-----:R-:W-:Y:S02]  /*6550*/  IMAD R4, R68, 0xd0, RZ ;  /* 0x000000d044047824 */ /* 0x001fe400078e02ff */
[----:B------:R-:W-:-:S03]  /*6560*/  @!P4 IMAD.MOV.U32 R5, RZ, RZ, R70 ;  /* 0x000000ffff05c224 */ /* 0x000fc600078e0046 */
[----:B------:R-:W-:Y:S01]  /*6570*/  IADD3 R39, P6, PT, R4, R2, RZ ;  /* 0x0000000204277210 */ /* 0x000fe20007fde0ff */
[----:B------:R-:W-:-:S05]  /*6580*/  @!P4 IMAD.MOV.U32 R4, RZ, RZ, R69 ;  /* 0x000000ffff04c224 */ /* 0x000fca00078e0045 */
[----:B------:R0:W3:Y:S04]  /*6590*/  @!P4 LDG.E.U16 R67, desc[UR20][R4.64] ;  /* 0x000000140443c981 */ /* 0x0000e8000c1e1500 */
[----:B------:R-:W-:Y:S01]  /*65a0*/  STL [R1+0x600], R69 ;  /* 0x0006004501007387 */ /* 0x000fe20000100800 */
[----:B0-----:R-:W-:-:S03]  /*65b0*/  IMAD R4, R68, 0xce, RZ ;  /* 0x000000ce44047824 */ /* 0x001fc600078e02ff */
[----:B--2---:R0:W-:Y:S02]  /*65c0*/  STL [R1+0x54], R38 ;  /* 0x0000542601007387 */ /* 0x0041e40000100800 */
[----:B0-----:R-:W-:Y:S02]  /*65d0*/  IMAD R38, R68, 0x68, RZ ;  /* 0x0000006844267824 */ /* 0x001fe400078e02ff */
[----:B------:R-:W-:Y:S03]  /*65e0*/  STL [R1+0x5fc], R70 ;  /* 0x0005fc4601007387 */ /* 0x000fe60000100800 */
[----:B------:R-:W-:Y:S01]  /*65f0*/  LEA.HI.X.SX32 R69, R38, R0, 0x1, P6 ;  /* 0x0000000026457211 */ /* 0x000fe200030f0eff */
[----:B------:R-:W-:Y:S04]  /*6600*/  STL [R1+0x5f8], R39 ;  /* 0x0005f82701007387 */ /* 0x000fe80000100800 */
[----:B------:R-:W-:Y:S01]  /*6610*/  STL [R1+0x5f4], R69 ;  /* 0x0005f44501007387 */ /* 0x000fe20000100800 */
[----:B------:R-:W-:-:S03]  /*6620*/  @!P1 IMAD.MOV.U32 R5, RZ, RZ, R69 ;  /* 0x000000ffff059224 */ /* 0x000fc600078e0045 */
[----:B---3--:R0:W-:Y:S02]  /*6630*/  STL [R1+0x50], R67 ;  /* 0x0000504301007387 */ /* 0x0081e40000100800 */
[----:B0-----:R-:W-:Y:S01]  /*6640*/  IADD3 R67, P6, PT, R4, R2, RZ ;  /* 0x0000000204437210 */ /* 0x001fe20007fde0ff */
[----:B------:R-:W-:-:S05]  /*6650*/  @!P1 IMAD.MOV.U32 R4, RZ, RZ, R39 ;  /* 0x000000ffff049224 */ /* 0x000fca00078e0027 */
[----:B------:R0:W2:Y:S01]  /*6660*/  @!P1 LDG.E.U16 R37, desc[UR20][R4.64] ;  /* 0x0000001404259981 */ /* 0x0000a2000c1e1500 */
[C---:B------:R-:W-:Y:S02]  /*6670*/  VIADD R6, R7.reuse, 0xffffff9b ;  /* 0xffffff9b07067836 */ /* 0x040fe40000000000 */
[----:B------:R-:W-:-:S03]  /*6680*/  VIADD R15, R7, 0xffffff98 ;  /* 0xffffff98070f7836 */ /* 0x000fc60000000000 */
[----:B------:R-:W-:Y:S01]  /*6690*/  ISETP.GE.U32.AND P4, PT, R6, 0x7fffff1c, PT ;  /* 0x7fffff1c0600780c */ /* 0x000fe20003f86070 */
[C---:B------:R-:W-:Y:S01]  /*66a0*/  IMAD R6, R68.reuse, 0x67, RZ ;  /* 0x0000006744067824 */ /* 0x040fe200078e02ff */
[----:B------:R-:W-:Y:S01]  /*66b0*/  ISETP.GE.U32.AND P5, PT, R15, 0x7fffff19, PT ;  /* 0x7fffff190f00780c */ /* 0x000fe20003fa6070 */
[----:B0-----:R-:W-:-:S03]  /*66c0*/  IMAD R4, R68, 0xcc, RZ ;  /* 0x000000cc44047824 */ /* 0x001fc600078e02ff */
[----:B------:R-:W-:Y:S01]  /*66d0*/  LEA.HI.X.SX32 R69, R6, R0, 0x1, P6 ;  /* 0x0000000006457211 */ /* 0x000fe200030f0eff */
[----:B------:R-:W-:Y:S04]  /*66e0*/  STL [R1+0x5f0], R67 ;  /* 0x0005f04301007387 */ /* 0x000fe80000100800 */
[----:B------:R-:W-:Y:S04]  /*66f0*/  STL [R1+0x5ec], R69 ;  /* 0x0005ec4501007387 */ /* 0x000fe80000100800 */
[----:B------:R-:W-:Y:S01]  /*6700*/  @!P5 IMAD.MOV.U32 R5, RZ, RZ, R69 ;  /* 0x000000ffff05d224 */ /* 0x000fe200078e0045 */
[----:B--2---:R0:W-:Y:S02]  /*6710*/  STL [R1+0x4c], R37 ;  /* 0x00004c2501007387 */ /* 0x0041e40000100800 */
[----:B0-----:R-:W-:Y:S01]  /*6720*/  IADD3 R37, P6, PT, R4, R2, RZ ;  /* 0x0000000204257210 */ /* 0x001fe20007fde0ff */
[----:B------:R-:W-:-:S05]  /*6730*/  @!P5 IMAD.MOV.U32 R4, RZ, RZ, R67 ;  /* 0x000000ffff04d224 */ /* 0x000fca00078e0043 */
[----:B------:R0:W2:Y:S01]  /*6740*/  @!P5 LDG.E.U16 R66, desc[UR20][R4.64] ;  /* 0x000000140442d981 */ /* 0x0000a2000c1e1500 */
[----:B------:R-:W-:-:S05]  /*6750*/  IMAD R39, R68, 0x66, RZ ;  /* 0x0000006644277824 */ /* 0x000fca00078e02ff */
[----:B------:R-:W-:Y:S01]  /*6760*/  LEA.HI.X.SX32 R67, R39, R0, 0x1, P6 ;  /* 0x0000000027437211 */ /* 0x000fe200030f0eff */
[----:B------:R-:W-:Y:S01]  /*6770*/  STL [R1+0x5e8], R37 ;  /* 0x0005e82501007387 */ /* 0x000fe20000100800 */
[----:B0-----:R-:W-:-:S03]  /*6780*/  IMAD R4, R68, 0xca, RZ ;  /* 0x000000ca44047824 */ /* 0x001fc600078e02ff */
[----:B------:R-:W-:Y:S01]  /*6790*/  STL [R1+0x5e4], R67 ;  /* 0x0005e44301007387 */ /* 0x000fe20000100800 */
[----:B------:R-:W-:-:S03]  /*67a0*/  @!P3 IMAD.MOV.U32 R5, RZ, RZ, R67 ;  /* 0x000000ffff05b224 */ /* 0x000fc600078e0043 */
[----:B--2---:R0:W-:Y:S02]  /*67b0*/  STL [R1+0x48], R66 ;  /* 0x0000484201007387 */ /* 0x0041e40000100800 */
        /* <DEDUP_REMOVED lines=190> */
[----:B------:R-:W-:Y:S01]  /*73a0*/  PRMT R3, RZ, 0x7610, R3 ;  /* 0x00007610ff037816 */ /* 0x000fe20000000003 */
[----:B------:R-:W-:Y:S02]  /*73b0*/  @!P0 IMAD.MOV.U32 R5, RZ, RZ, R21 ;  /* 0x000000ffff058224 */ /* 0x000fe400078e0015 */
        /* <DEDUP_REMOVED lines=18> */
[----:B------:R-:W-:Y:S02]  /*74e0*/  IMAD R28, R68, 0x54, RZ ;  /* 0x00000054441c7824 */ /* 0x000fe400078e02ff */
[----:B------:R-:W-:-:S03]  /*74f0*/  VIADD R15, R7, 0xffffffac ;  /* 0xffffffac070f7836 */ /* 0x000fc60000000000 */
[----:B------:R-:W-:Y:S01]  /*7500*/  LEA.HI.X.SX32 R18, R28, R0, 0x1, P6 ;  /* 0x000000001c127211 */ /* 0x000fe200030f0eff */
[----:B------:R-:W-:Y:S01]  /*7510*/  VIADD R6, R7, 0xffffffaf ;  /* 0xffffffaf07067836 */ /* 0x000fe20000000000 */
[----:B------:R-:W-:Y:S01]  /*7520*/  STL [R1+0x558], R3 ;  /* 0x0005580301007387 */ /* 0x000fe20000100800 */
[----:B0-----:R-:W-:-:S03]  /*7530*/  IMAD R4, R68, 0xa6, RZ ;  /* 0x000000a644047824 */ /* 0x001fc600078e02ff */
[----:B------:R0:W-:Y:S01]  /*7540*/  STL [R1+0x554], R18 ;  /* 0x0005541201007387 */ /* 0x0001e20000100800 */
[----:B------:R-:W-:Y:S01]  /*7550*/  ISETP.GE.U32.AND P5, PT, R15, 0x7fffff2d, PT ;  /* 0x7fffff2d0f00780c */ /* 0x000fe20003fa6070 */
[----:B------:R-:W-:Y:S01]  /*7560*/  @!P1 IMAD.MOV.U32 R5, RZ, RZ, R18 ;  /* 0x000000ffff059224 */ /* 0x000fe200078e0012 */
[----:B------:R-:W-:Y:S01]  /*7570*/  ISETP.GE.U32.AND P4, PT, R6, 0x7fffff30, PT ;  /* 0x7fffff300600780c */ /* 0x000fe20003f86070 */
[C---:B------:R-:W-:Y:S02]  /*7580*/  IMAD R6, R68.reuse, 0x53, RZ ;  /* 0x0000005344067824 */ /* 0x040fe400078e02ff */
[----:B------:R-:W-:Y:S02]  /*7590*/  VIADD R15, R7, 0xffffffae ;  /* 0xffffffae070f7836 */ /* 0x000fe40000000000 */
[----:B0-----:R-:W-:-:S03]  /*75a0*/  IMAD R18, R68, 0x52, RZ ;  /* 0x0000005244127824 */ /* 0x001fc600078e02ff */
[----:B------:R-:W-:Y:S01]  /*75b0*/  ISETP.GE.U32.AND P0, PT, R15, 0x7fffff2f, PT ;  /* 0x7fffff2f0f00780c */ /* 0x000fe20003f06070 */
[C---:B------:R-:W-:Y:S02]  /*75c0*/  IMAD R27, R68.reuse, 0x50, RZ ;  /* 0x00000050441b7824 */ /* 0x040fe400078e02ff */
[----:B------:R-:W-:Y:S02]  /*75d0*/  VIADD R15, R7, 0xffffffb0 ;  /* 0xffffffb0070f7836 */ /* 0x000fe40000000000 */
[C---:B------:R-:W-:Y:S02]  /*75e0*/  IMAD R26, R68.reuse, 0x4e, RZ ;  /* 0x0000004e441a7824 */ /* 0x040fe400078e02ff */
[C---:B------:R-:W-:Y:S02]  /*75f0*/  IMAD R25, R68.reuse, 0x4c, RZ ;  /* 0x0000004c44197824 */ /* 0x040fe400078e02ff */
[C---:B------:R-:W-:Y:S02]  /*7600*/  IMAD R24, R68.reuse, 0x4a, RZ ;  /* 0x0000004a44187824 */ /* 0x040fe400078e02ff */
[----:B------:R-:W-:-:S02]  /*7610*/  IMAD R22, R68, 0x48, RZ ;  /* 0x0000004844167824 */ /* 0x000fc400078e02ff */
[----:B------:R-:W-:Y:S01]  /*7620*/  IMAD R21, R68, 0x46, RZ ;  /* 0x0000004644157824 */ /* 0x000fe200078e02ff */
[----:B--2---:R0:W-:Y:S02]  /*7630*/  STL [R1], R16 ;  /* 0x0000001001007387 */ /* 0x0041e40000100800 */
[----:B0-----:R-:W-:Y:S01]  /*7640*/  IADD3 R16, P6, PT, R4, R2, RZ ;  /* 0x0000000204107210 */ /* 0x001fe20007fde0ff */
[----:B------:R-:W-:-:S03]  /*7650*/  @!P1 IMAD.MOV.U32 R4, RZ, RZ, R3 ;  /* 0x000000ffff049224 */ /* 0x000fc600078e0003 */
[----:B------:R-:W-:Y:S02]  /*7660*/  LEA.HI.X.SX32 R19, R6, R0, 0x1, P6 ;  /* 0x0000000006137211 */ /* 0x000fe400030f0eff */
[----:B------:R0:W5:Y:S02]  /*7670*/  @!P1 LDG.E.U16 R93, desc[UR20][R4.64] ;  /* 0x00000014045d9981 */ /* 0x000164000c1e1500 */
[----:B0-----:R-:W-:Y:S02]  /*7680*/  IMAD R4, R68, 0xa4, RZ ;  /* 0x000000a444047824 */ /* 0x001fe400078e02ff */
[----:B------:R-:W-:-:S03]  /*7690*/  @!P5 IMAD.MOV.U32 R5, RZ, RZ, R19 ;  /* 0x000000ffff05d224 */ /* 0x000fc600078e0013 */
[----:B------:R-:W-:Y:S01]  /*76a0*/  IADD3 R3, P6, PT, R4, R2, RZ ;  /* 0x0000000204037210 */ /* 0x000fe20007fde0ff */
[----:B------:R-:W-:Y:S01]  /*76b0*/  @!P5 IMAD.MOV.U32 R4, RZ, RZ, R16 ;  /* 0x000000ffff04d224 */ /* 0x000fe200078e0010 */
[----:B------:R-:W-:Y:S01]  /*76c0*/  STL [R1+0x550], R16 ;  /* 0x0005501001007387 */ /* 0x000fe20000100800 */
[----:B------:R-:W-:-:S03]  /*76d0*/  VIADD R6, R7, 0xffffffb1 ;  /* 0xffffffb107067836 */ /* 0x000fc60000000000 */
[----:B------:R0:W5:Y:S04]  /*76e0*/  @!P5 LDG.E.U16 R92, desc[UR20][R4.64] ;  /* 0x00000014045cd981 */ /* 0x000168000c1e1500 */
[----:B------:R1:W-:Y:S01]  /*76f0*/  STL [R1+0x54c], R19 ;  /* 0x00054c1301007387 */ /* 0x0003e20000100800 */
[----:B0-----:R-:W-:Y:S01]  /*7700*/  IMAD R4, R68, 0xa2, RZ ;  /* 0x000000a244047824 */ /* 0x001fe200078e02ff */
[----:B-1----:R-:W-:-:S04]  /*7710*/  LEA.HI.X.SX32 R19, R18, R0, 0x1, P6 ;  /* 0x0000000012137211 */ /* 0x002fc800030f0eff */
[----:B------:R-:W-:Y:S01]  /*7720*/  IADD3 R16, P6, PT, R4, R2, RZ ;  /* 0x0000000204107210 */ /* 0x000fe20007fde0ff */
[----:B------:R-:W-:Y:S01]  /*7730*/  @!P3 IMAD.MOV.U32 R4, RZ, RZ, R3 ;  /* 0x000000ffff04b224 */ /* 0x000fe200078e0003 */
[----:B------:R-:W-:Y:S01]  /*7740*/  ISETP.GE.U32.AND P5, PT, R6, 0x7fffff32, PT ;  /* 0x7fffff320600780c */ /* 0x000fe20003fa6070 */
[----:B------:R-:W-:Y:S02]  /*7750*/  @!P3 IMAD.MOV.U32 R5, RZ, RZ, R19 ;  /* 0x000000ffff05b224 */ /* 0x000fe400078e0013 */
[C---:B------:R-:W-:Y:S01]  /*7760*/  IMAD R6, R68.reuse, 0x51, RZ ;  /* 0x0000005144067824 */ /* 0x040fe200078e02ff */
[----:B------:R-:W-:Y:S04]  /*7770*/  STL [R1+0x548], R3 ;  /* 0x0005480301007387 */ /* 0x000fe80000100800 */
[----:B------:R0:W5:Y:S04]  /*7780*/  @!P3 LDG.E.U16 R91, desc[UR20][R4.64] ;  /* 0x00000014045bb981 */ /* 0x000168000c1e1500 */
[----:B------:R1:W-:Y:S01]  /*7790*/  STL [R1+0x544], R19 ;  /* 0x0005441301007387 */ /* 0x0003e20000100800 */
[----:B0-----:R-:W-:Y:S01]  /*77a0*/  IMAD R4, R68, 0xa0, RZ ;  /* 0x000000a044047824 */ /* 0x001fe200078e02ff */
[----:B-1----:R-:W-:-:S04]  /*77b0*/  LEA.HI.X.SX32 R19, R6, R0, 0x1, P6 ;  /* 0x0000000006137211 */ /* 0x002fc800030f0eff */
[----:B------:R-:W-:Y:S01]  /*77c0*/  IADD3 R3, P6, PT, R4, R2, RZ ;  /* 0x0000000204037210 */ /* 0x000fe20007fde0ff */
[----:B------:R-:W-:Y:S02]  /*77d0*/  @!P0 IMAD.MOV.U32 R4, RZ, RZ, R16 ;  /* 0x000000ffff048224 */ /* 0x000fe400078e0010 */
[----:B------:R-:W-:Y:S01]  /*77e0*/  @!P0 IMAD.MOV.U32 R5, RZ, RZ, R19 ;  /* 0x000000ffff058224 */ /* 0x000fe200078e0013 */
[----:B------:R-:W-:Y:S01]  /*77f0*/  STL [R1+0x540], R16 ;  /* 0x0005401001007387 */ /* 0x000fe20000100800 */
[----:B------:R-:W-:-:S03]  /*7800*/  VIADD R6, R7, 0xffffffb3 ;  /* 0xffffffb307067836 */ /* 0x000fc60000000000 */
[----:B------:R0:W5:Y:S04]  /*7810*/  @!P0 LDG.E.U16 R90, desc[UR20][R4.64] ;  /* 0x00000014045a8981 */ /* 0x000168000c1e1500 */
[----:B------:R1:W-:Y:S01]  /*7820*/  STL [R1+0x53c], R19 ;  /* 0x00053c1301007387 */ /* 0x0003e20000100800 */
[----:B------:R-:W-:Y:S01]  /*7830*/  ISETP.GE.U32.AND P1, PT, R15, 0x7fffff31, PT ;  /* 0x7fffff310f00780c */ /* 0x000fe20003f26070 */
        /* <DEDUP_REMOVED lines=17> */
[----:B------:R0:W5:Y:S01]  /*7950*/  @!P1 LDG.E.U16 R88, desc[UR20][R4.64] ;  /* 0x0000001404589981 */ /* 0x000162000c1e1500 */
[----:B------:R-:W-:-:S03]  /*7960*/  VIADD R6, R7, 0xffffffb5 ;  /* 0xffffffb507067836 */ /* 0x000fc60000000000 */
        /* <DEDUP_REMOVED lines=92> */
[----:B------:R-:W-:Y:S02]  /*7f30*/  VIADD R15, R7, 0xffffffbc ;  /* 0xffffffbc070f7836 */ /* 0x000fe40000000000 */
[----:B------:R-:W-:Y:S01]  /*7f40*/  IMAD R6, R68, 0x45, RZ ;  /* 0x0000004544067824 */ /* 0x000fe200078e02ff */
[----:B------:R-:W-:Y:S02]  /*7f50*/  STL [R1+0x4e8], R3 ;  /* 0x0004e80301007387 */ /* 0x000fe40000100800 */
[----:B------:R-:W-:-:S02]  /*7f60*/  ISETP.GE.U32.AND P3, PT, R15, 0x7fffff3d, PT ;  /* 0x7fffff3d0f00780c */ /* 0x000fc40003f66070 */
[----:B------:R0:W5:Y:S01]  /*7f70*/  @!P4 LDG.E.U16 R79, desc[UR20][R4.64] ;  /* 0x00000014044fc981 */ /* 0x000162000c1e1500 */
[----:B------:R-:W-:-:S03]  /*7f80*/  VIADD R15, R7, 0xffffffbe ;  /* 0xffffffbe070f7836 */ /* 0x000fc60000000000 */
[----:B------:R1:W-:Y:S01]  /*7f90*/  STL [R1+0x4e4], R19 ;  /* 0x0004e41301007387 */ /* 0x0003e20000100800 */
[----:B0-----:R-:W-:Y:S01]  /*7fa0*/  IMAD R4, R68, 0x88, RZ ;  /* 0x0000008844047824 */ /* 0x001fe200078e02ff */
[----:B-1----:R-:W-:-:S04]  /*7fb0*/  LEA.HI.X.SX32 R19, R6, R0, 0x1, P6 ;  /* 0x0000000006137211 */ /* 0x002fc800030f0eff */
[----:B------:R-:W-:Y:S01]  /*7fc0*/  IADD3 R3, P6, PT, R4, R2, RZ ;  /* 0x0000000204037210 */ /* 0x000fe20007fde0ff */
[----:B------:R-:W-:Y:S01]  /*7fd0*/  @!P1 IMAD.MOV.U32 R4, RZ, RZ, R16 ;  /* 0x000000ffff049224 */ /* 0x000fe200078e0010 */
[----:B------:R-:W-:Y:S01]  /*7fe0*/  ISETP.GE.U32.AND P4, PT, R15, 0x7fffff3f, PT ;  /* 0x7fffff3f0f00780c */ /* 0x000fe20003f86070 */
[----:B------:R-:W-:Y:S02]  /*7ff0*/  @!P1 IMAD.MOV.U32 R5, RZ, RZ, R19 ;  /* 0x000000ffff059224 */ /* 0x000fe400078e0013 */
[----:B------:R-:W-:Y:S01]  /*8000*/  IMAD R15, R68, 0x44, RZ ;  /* 0x00000044440f7824 */ /* 0x000fe200078e02ff */
        /* <DEDUP_REMOVED lines=10> */
[----:B------:R-:W-:-:S03]  /*80b0*/  IMAD R6, R68, 0x43, RZ ;  /* 0x0000004344067824 */ /* 0x000fc600078e02ff */
[----:B------:R0:W5:Y:S02]  /*80c0*/  @!P5 LDG.E.U16 R77, desc[UR20][R4.64] ;  /* 0x00000014044dd981 */ /* 0x000164000c1e1500 */
[----:B------:R-:W-:Y:S02]  /*80d0*/  LEA.HI.X.SX32 R67, R6, R0, 0x1, P6 ;  /* 0x0000000006437211 */ /* 0x000fe400030f0eff */
[----:B------:R1:W-:Y:S01]  /*80e0*/  STL [R1+0x4d8], R3 ;  /* 0x0004d80301007387 */ /* 0x0003e20000100800 */
[----:B0-----:R-:W-:Y:S02]  /*80f0*/  IMAD R4, R68, 0x84, RZ ;  /* 0x0000008444047824 */ /* 0x001fe400078e02ff */
[----:B------:R-:W-:-:S03]  /*8100*/  @!P3 IMAD.MOV.U32 R5, RZ, RZ, R67 ;  /* 0x000000ffff05b224 */ /* 0x000fc600078e0043 */
[----:B-1----:R-:W-:Y:S01]  /*8110*/  IADD3 R3, P6, PT, R4, R2, RZ ;  /* 0x0000000204037210 */ /* 0x002fe20007fde0ff */
[----:B------:R-:W-:Y:S01]  /*8120*/  @!P3 IMAD.MOV.U32 R4, RZ, RZ, R66 ;  /* 0x000000ffff04b224 */ /* 0x000fe200078e0042 */
[----:B------:R0:W-:Y:S01]  /*8130*/  STL [R1+0x4d4], R19 ;  /* 0x0004d41301007387 */ /* 0x0001e20000100800 */
[----:B------:R-:W-:-:S03]  /*8140*/  VIADD R6, R7, 0xffffffc1 ;  /* 0xffffffc107067836 */ /* 0x000fc60000000000 */
[----:B------:R1:W5:Y:S01]  /*8150*/  @!P3 LDG.E.U16 R76, desc[UR20][R4.64] ;  /* 0x00000014044cb981 */ /* 0x000362000c1e1500 */
[----:B------:R-:W-:Y:S02]  /*8160*/  VIADD R16, R7, 0xffffffc0 ;  /* 0xffffffc007107836 */ /* 0x000fe40000000000 */
[C---:B0-----:R-:W-:Y:S01]  /*8170*/  IMAD R19, R68.reuse, 0x42, RZ ;  /* 0x0000004244137824 */ /* 0x041fe200078e02ff */
[----:B------:R-:W-:Y:S01]  /*8180*/  STL [R1+0x4d0], R66 ;  /* 0x0004d04201007387 */ /* 0x000fe20000100800 */
[----:B-1----:R-:W-:-:S03]  /*8190*/  IMAD R4, R68, 0x82, RZ ;  /* 0x0000008244047824 */ /* 0x002fc600078e02ff */
[----:B------:R0:W-:Y:S01]  /*81a0*/  STL [R1+0x4cc], R67 ;  /* 0x0004cc4301007387 */ /* 0x0001e20000100800 */
[----:B------:R-:W-:Y:S01]  /*81b0*/  ISETP.GE.U32.AND P3, PT, R6, 0x7fffff42, PT ;  /* 0x7fffff420600780c */ /* 0x000fe20003f66070 */
[----:B------:R-:W-:Y:S01]  /*81c0*/  IMAD R6, R68, 0x41, RZ ;  /* 0x0000004144067824 */ /* 0x000fe200078e02ff */
[----:B------:R-:W-:Y:S01]  /*81d0*/  ISETP.GE.U32.AND P5, PT, R16, 0x7fffff41, PT ;  /* 0x7fffff411000780c */ /* 0x000fe20003fa6070 */
[----:B------:R-:W-:Y:S01]  /*81e0*/  STL [R1+0x4c8], R3 ;  /* 0x0004c80301007387 */ /* 0x000fe20000100800 */
[----:B0-----:R-:W-:Y:S02]  /*81f0*/  LEA.HI.X.SX32 R67, R19, R0, 0x1, P6 ;  /* 0x0000000013437211 */ /* 0x001fe400030f0eff */
[----:B------:R-:W-:Y:S01]  /*8200*/  IADD3 R66, P6, PT, R4, R2, RZ ;  /* 0x0000000204427210 */ /* 0x000fe20007fde0ff */
[----:B------:R-:W-:Y:S02]  /*8210*/  @!P0 IMAD.MOV.U32 R4, RZ, RZ, R3 ;  /* 0x000000ffff048224 */ /* 0x000fe400078e0003 */
[----:B------:R0:W-:Y:S01]  /*8220*/  STL [R1+0x4c4], R67 ;  /* 0x0004c44301007387 */ /* 0x0001e20000100800 */
[----:B------:R-:W-:-:S02]  /*8230*/  @!P0 IMAD.MOV.U32 R5, RZ, RZ, R67 ;  /* 0x000000ffff058224 */ /* 0x000fc400078e0043 */
[C---:B------:R-:W-:Y:S01]  /*8240*/  VIADD R16, R7.reuse, 0xffffffc2 ;  /* 0xffffffc207107836 */ /* 0x040fe20000000000 */
[----:B------:R1:W-:Y:S04]  /*8250*/  STL [R1+0x4c0], R66 ;  /* 0x0004c04201007387 */ /* 0x0003e80000100800 */
[----:B------:R2:W5:Y:S01]  /*8260*/  @!P0 LDG.E.U16 R75, desc[UR20][R4.64] ;  /* 0x00000014044b8981 */ /* 0x000562000c1e1500 */
[----:B0-----:R-:W-:Y:S01]  /*8270*/  LEA.HI.X.SX32 R67, R6, R0, 0x1, P6 ;  /* 0x0000000006437211 */ /* 0x001fe200030f0eff */
[C---:B------:R-:W-:Y:S01]  /*8280*/  IMAD.SHL.U32 R6, R68.reuse, 0x40, RZ ;  /* 0x0000004044067824 */ /* 0x040fe200078e00ff */
[----:B------:R-:W-:Y:S02]  /*8290*/  LEA R3, P6, R68, R2, 0x7 ;  /* 0x0000000244037211 */ /* 0x000fe400078c38ff */
[----:B------:R-:W-:Y:S01]  /*82a0*/  ISETP.GE.U32.AND P0, PT, R16, 0x7fffff43, PT ;  /* 0x7fffff431000780c */ /* 0x000fe20003f06070 */
[----:B------:R-:W-:-:S02]  /*82b0*/  VIADD R16, R7, 0xffffffc3 ;  /* 0xffffffc307107836 */ /* 0x000fc40000000000 */
[----:B--2---:R-:W-:Y:S01]  /*82c0*/  @!P4 IMAD.MOV.U32 R4, RZ, RZ, R66 ;  /* 0x000000ffff04c224 */ /* 0x004fe200078e0042 */
[----:B-1----:R-:W-:Y:S01]  /*82d0*/  LEA.HI.X.SX32 R66, R6, R0, 0x1, P6 ;  /* 0x0000000006427211 */ /* 0x002fe200030f0eff */
[----:B------:R-:W-:Y:S01]  /*82e0*/  @!P4 IMAD.MOV.U32 R5, RZ, RZ, R67 ;  /* 0x000000ffff05c224 */ /* 0x000fe200078e0043 */
[----:B------:R-:W-:Y:S01]  /*82f0*/  IADD3 R8, P6, PT, R8, R2, RZ ;  /* 0x0000000208087210 */ /* 0x000fe20007fde0ff */
[----:B------:R-:W-:Y:S01]  /*8300*/  IMAD R6, R68, 0x3f, RZ ;  /* 0x0000003f44067824 */ /* 0x000fe200078e02ff */
[----:B------:R-:W-:Y:S04]  /*8310*/  STL [R1+0x4bc], R67 ;  /* 0x0004bc4301007387 */ /* 0x000fe80000100800 */
[----:B------:R0:W5:Y:S01]  /*8320*/  @!P4 LDG.E.U16 R74, desc[UR20][R4.64] ;  /* 0x00000014044ac981 */ /* 0x000162000c1e1500 */
[----:B------:R-:W-:Y:S01]  /*8330*/  ISETP.GE.U32.AND P4, PT, R16, 0x7fffff44, PT ;  /* 0x7fffff441000780c */ /* 0x000fe20003f86070 */
[----:B------:R-:W-:-:S02]  /*8340*/  VIADD R16, R7, 0xffffffc4 ;  /* 0xffffffc407107836 */ /* 0x000fc40000000000 */
[----:B------:R-:W-:Y:S04]  /*8350*/  STL [R1+0x4b8], R3 ;  /* 0x0004b80301007387 */ /* 0x000fe80000100800 */
[----:B------:R1:W-:Y:S01]  /*8360*/  STL [R1+0x4b4], R66 ;  /* 0x0004b44201007387 */ /* 0x0003e20000100800 */
[----:B0-----:R-:W-:Y:S02]  /*8370*/  @!P1 IMAD.MOV.U32 R4, RZ, RZ, R3 ;  /* 0x000000ffff049224 */ /* 0x001fe400078e0003 */
[----:B------:R-:W-:-:S05]  /*8380*/  @!P1 IMAD.MOV.U32 R5, RZ, RZ, R66 ;  /* 0x000000ffff059224 */ /* 0x000fca00078e0042 */
[----:B------:R0:W5:Y:S01]  /*8390*/  @!P1 LDG.E.U16 R73, desc[UR20][R4.64] ;  /* 0x0000001404499981 */ /* 0x000162000c1e1500 */
[----:B-1----:R-:W-:Y:S01]  /*83a0*/  LEA.HI.X.SX32 R66, R6, R0, 0x1, P6 ;  /* 0x0000000006427211 */ /* 0x002fe200030f0eff */
[----:B------:R-:W-:Y:S01]  /*83b0*/  VIADD R6, R7, 0xffffffc5 ;  /* 0xffffffc507067836 */ /* 0x000fe20000000000 */
[----:B------:R-:W-:Y:S01]  /*83c0*/  ISETP.GE.U32.AND P1, PT, R16, 0x7fffff45, PT ;  /* 0x7fffff451000780c */ /* 0x000fe20003f26070 */
[----:B------:R-:W-:Y:S01]  /*83d0*/  IMAD R16, R68, 0x3e, RZ ;  /* 0x0000003e44107824 */ /* 0x000fe200078e02ff */
[----:B------:R-:W-:Y:S01]  /*83e0*/  IADD3 R3, P6, PT, R9, R2, RZ ;  /* 0x0000000209037210 */ /* 0x000fe20007fde0ff */
[----:B------:R-:W-:Y:S01]  /*83f0*/  STL [R1+0x4b0], R8 ;  /* 0x0004b00801007387 */ /* 0x000fe20000100800 */
[----:B0-----:R-:W-:Y:S02]  /*8400*/  @!P5 IMAD.MOV.U32 R4, RZ, RZ, R8 ;  /* 0x000000ffff04d224 */ /* 0x001fe400078e0008 */
[----:B------:R-:W-:Y:S01]  /*8410*/  @!P5 IMAD.MOV.U32 R5, RZ, RZ, R66 ;  /* 0x000000ffff05d224 */ /* 0x000fe200078e0042 */
[----:B------:R0:W-:Y:S04]  /*8420*/  STL [R1+0x4ac], R66 ;  /* 0x0004ac4201007387 */ /* 0x0001e80000100800 */
[----:B------:R1:W5:Y:S01]  /*8430*/  @!P5 LDG.E.U16 R72, desc[UR20][R4.64] ;  /* 0x000000140448d981 */ /* 0x000362000c1e1500 */
[----:B------:R-:W-:Y:S01]  /*8440*/  ISETP.GE.U32.AND P5, PT, R6, 0x7fffff46, PT ;  /* 0x7fffff460600780c */ /* 0x000fe20003fa6070 */
[----:B------:R-:W-:Y:S01]  /*8450*/  IMAD R6, R68, 0x3d, RZ ;  /* 0x0000003d44067824 */ /* 0x000fe200078e02ff */
[----:B0-----:R-:W-:-:S02]  /*8460*/  LEA.HI.X.SX32 R66, R16, R0, 0x1, P6 ;  /* 0x0000000010427211 */ /* 0x001fc400030f0eff */
[----:B------:R-:W-:Y:S01]  /*8470*/  IADD3 R9, P6, PT, R10, R2, RZ ;  /* 0x000000020a097210 */ /* 0x000fe20007fde0ff */
[C---:B------:R-:W-:Y:S02]  /*8480*/  VIADD R8, R7.reuse, 0xffffffc6 ;  /* 0xffffffc607087836 */ /* 0x040fe40000000000 */
[----:B-1----:R-:W-:Y:S01]  /*8490*/  @!P3 IMAD.MOV.U32 R4, RZ, RZ, R3 ;  /* 0x000000ffff04b224 */ /* 0x002fe200078e0003 */
[----:B------:R-:W-:Y:S01]  /*84a0*/  LEA.HI.X.SX32 R10, R6, R0, 0x1, P6 ;  /* 0x00000000060a7211 */ /* 0x000fe200030f0eff */
[----:B------:R-:W-:Y:S01]  /*84b0*/  @!P3 IMAD.MOV.U32 R5, RZ, RZ, R66 ;  /* 0x000000ffff05b224 */ /* 0x000fe200078e0042 */
[----:B------:R0:W-:Y:S01]  /*84c0*/  STL [R1+0x4a8], R3 ;  /* 0x0004a80301007387 */ /* 0x0001e20000100800 */
[----:B------:R-:W-:-:S03]  /*84d0*/  VIADD R6, R7, 0xffffffc7 ;  /* 0xffffffc707067836 */ /* 0x000fc60000000000 */
[----:B------:R1:W5:Y:S01]  /*84e0*/  @!P3 LDG.E.U16 R71, desc[UR20][R4.64] ;  /* 0x000000140447b981 */ /* 0x000362000c1e1500 */
[----:B------:R-:W-:Y:S01]  /*84f0*/  ISETP.GE.U32.AND P3, PT, R8, 0x7fffff47, PT ;  /* 0x7fffff470800780c */ /* 0x000fe20003f66070 */
[----:B------:R-:W-:Y:S01]  /*8500*/  IMAD R8, R68, 0x3c, RZ ;  /* 0x0000003c44087824 */ /* 0x000fe200078e02ff */
[----:B0-----:R-:W-:Y:S01]  /*8510*/  IADD3 R3, P6, PT, R11, R2, RZ ;  /* 0x000000020b037210 */ /* 0x001fe20007fde0ff */
[----:B-1----:R-:W-:Y:S02]  /*8520*/  @!P0 IMAD.MOV.U32 R4, RZ, RZ, R9 ;  /* 0x000000ffff048224 */ /* 0x002fe400078e0009 */
[----:B------:R-:W-:Y:S01]  /*8530*/  @!P0 IMAD.MOV.U32 R5, RZ, RZ, R10 ;  /* 0x000000ffff058224 */ /* 0x000fe200078e000a */
[----:B------:R-:W-:Y:S01]  /*8540*/  STL [R1+0x4a4], R66 ;  /* 0x0004a44201007387 */ /* 0x000fe20000100800 */
[----:B------:R-:W-:-:S03]  /*8550*/  LEA.HI.X.SX32 R11, R8, R0, 0x1, P6 ;  /* 0x00000000080b7211 */ /* 0x000fc600030f0eff */
[----:B------:R0:W5:Y:S01]  /*8560*/  @!P0 LDG.E.U16 R65, desc[UR20][R4.64] ;  /* 0x0000001404418981 */ /* 0x000162000c1e1500 */
[----:B------:R-:W-:Y:S01]  /*8570*/  ISETP.GE.U32.AND P0, PT, R6, 0x7fffff48, PT ;  /* 0x7fffff480600780c */ /* 0x000fe20003f06070 */
[----:B------:R-:W-:Y:S02]  /*8580*/  IMAD R6, R68, 0x3b, RZ ;  /* 0x0000003b44067824 */ /* 0x000fe400078e02ff */
[----:B------:R-:W-:Y:S04]  /*8590*/  STL [R1+0x4a0], R9 ;  /* 0x0004a00901007387 */ /* 0x000fe80000100800 */
[----:B------:R1:W-:Y:S01]  /*85a0*/  STL [R1+0x49c], R10 ;  /* 0x00049c0a01007387 */ /* 0x0003e20000100800 */
[----:B0-----:R-:W-:-:S03]  /*85b0*/  @!P4 IMAD.MOV.U32 R4, RZ, RZ, R3 ;  /* 0x000000ffff04c224 */ /* 0x001fc600078e0003 */
[----:B------:R-:W-:Y:S01]  /*85c0*/  STL [R1+0x498], R3 ;  /* 0x0004980301007387 */ /* 0x000fe20000100800 */
[----:B------:R-:W-:Y:S01]  /*85d0*/  @!P4 IMAD.MOV.U32 R5, RZ, RZ, R11 ;  /* 0x000000ffff05c224 */ /* 0x000fe200078e000b */
[----:B-1----:R-:W-:Y:S02]  /*85e0*/  IADD3 R10, P6, PT, R12, R2, RZ ;  /* 0x000000020c0a7210 */ /* 0x002fe40007fde0ff */
[----:B------:R0:W-:Y:S01]  /*85f0*/  STL [R1+0x494], R11 ;  /* 0x0004940b01007387 */ /* 0x0001e20000100800 */
[----:B------:R-:W-:-:S03]  /*8600*/  IMAD R12, R68, 0x3a, RZ ;  /* 0x0000003a440c7824 */ /* 0x000fc600078e02ff */
[----:B------:R1:W5:Y:S01]  /*8610*/  @!P4 LDG.E.U16 R64, desc[UR20][R4.64] ;  /* 0x000000140440c981 */ /* 0x000362000c1e1500 */
[----:B0-----:R-:W-:Y:S01]  /*8620*/  LEA.HI.X.SX32 R11, R6, R0, 0x1, P6 ;  /* 0x00000000060b7211 */ /* 0x001fe200030f0eff */
[----:B------:R-:W-:Y:S01]  /*8630*/  VIADD R6, R7, 0xffffffc9 ;  /* 0xffffffc907067836 */ /* 0x000fe20000000000 */
[----:B------:R-:W-:Y:S01]  /*8640*/  IADD3 R3, P6, PT, R13, R2, RZ ;  /* 0x000000020d037210 */ /* 0x000fe20007fde0ff */
[----:B-1----:R-:W-:Y:S02]  /*8650*/  @!P1 IMAD.MOV.U32 R4, RZ, RZ, R10 ;  /* 0x000000ffff049224 */ /* 0x002fe400078e000a */
[----:B------:R-:W-:Y:S01]  /*8660*/  @!P1 IMAD.MOV.U32 R5, RZ, RZ, R11 ;  /* 0x000000ffff059224 */ /* 0x000fe200078e000b */
[----:B------:R-:W-:Y:S01]  /*8670*/  STL [R1+0x490], R10 ;  /* 0x0004900a01007387 */ /* 0x000fe20000100800 */
[----:B------:R-:W-:-:S03]  /*8680*/  VIADD R9, R7, 0xffffffc8 ;  /* 0xffffffc807097836 */ /* 0x000fc60000000000 */
[----:B------:R0:W-:Y:S04]  /*8690*/  STL [R1+0x48c], R11 ;  /* 0x00048c0b01007387 */ /* 0x0001e80000100800 */
[----:B------:R1:W5:Y:S01]  /*86a0*/  @!P1 LDG.E.U16 R63, desc[UR20][R4.64] ;  /* 0x00000014043f9981 */ /* 0x000362000c1e1500 */
[----:B------:R-:W-:Y:S01]  /*86b0*/  ISETP.GE.U32.AND P1, PT, R6, 0x7fffff4a, PT ;  /* 0x7fffff4a0600780c */ /* 0x000fe20003f26070 */
[----:B------:R-:W-:Y:S01]  /*86c0*/  IMAD R6, R68, 0x39, RZ ;  /* 0x0000003944067824 */ /* 0x000fe200078e02ff */
[----:B0-----:R-:W-:Y:S02]  /*86d0*/  LEA.HI.X.SX32 R11, R12, R0, 0x1, P6 ;  /* 0x000000000c0b7211 */ /* 0x001fe400030f0eff */
[----:B------:R-:W-:Y:S01]  /*86e0*/  IADD3 R10, P6, PT, R14, R2, RZ ;  /* 0x000000020e0a7210 */ /* 0x000fe20007fde0ff */
[----:B------:R-:W-:Y:S01]  /*86f0*/  STL [R1+0x488], R3 ;  /* 0x0004880301007387 */ /* 0x000fe20000100800 */
[----:B------:R-:W-:Y:S01]  /*8700*/  ISETP.GE.U32.AND P4, PT, R9, 0x7fffff49, PT ;  /* 0x7fffff490900780c */ /* 0x000fe20003f86070 */
[----:B-1----:R-:W-:-:S02]  /*8710*/  @!P5 IMAD.MOV.U32 R4, RZ, RZ, R3 ;  /* 0x000000ffff04d224 */ /* 0x002fc400078e0003 */
[----:B------:R0:W-:Y:S01]  /*8720*/  STL [R1+0x484], R11 ;  /* 0x0004840b01007387 */ /* 0x0001e20000100800 */
[----:B------:R-:W-:Y:S02]  /*8730*/  @!P5 IMAD.MOV.U32 R5, RZ, RZ, R11 ;  /* 0x000000ffff05d224 */ /* 0x000fe400078e000b */
[----:B------:R-:W-:-:S03]  /*8740*/  VIADD R9, R7, 0xffffffca ;  /* 0xffffffca07097836 */ /* 0x000fc60000000000 */
[----:B------:R1:W5:Y:S01]  /*8750*/  @!P5 LDG.E.U16 R62, desc[UR20][R4.64] ;  /* 0x00000014043ed981 */ /* 0x000362000c1e1500 */
[----:B0-----:R-:W-:Y:S01]  /*8760*/  LEA.HI.X.SX32 R11, R6, R0, 0x1, P6 ;  /* 0x00000000060b7211 */ /* 0x001fe200030f0eff */
[----:B------:R-:W-:Y:S01]  /*8770*/  VIADD R6, R7, 0xffffffcb ;  /* 0xffffffcb07067836 */ /* 0x000fe20000000000 */
[----:B------:R-:W-:Y:S01]  /*8780*/  ISETP.GE.U32.AND P5, PT, R9, 0x7fffff4b, PT ;  /* 0x7fffff4b0900780c */ /* 0x000fe20003fa6070 */
[----:B------:R-:W-:Y:S01]  /*8790*/  IMAD R9, R68, 0x38, RZ ;  /* 0x0000003844097824 */ /* 0x000fe200078e02ff */
[----:B------:R-:W-:Y:S01]  /*87a0*/  IADD3 R3, P6, PT, R17, R2, RZ ;  /* 0x0000000211037210 */ /* 0x000fe20007fde0ff */
[----:B-1----:R-:W-:Y:S02]  /*87b0*/  @!P3 IMAD.MOV.U32 R4, RZ, RZ, R10 ;  /* 0x000000ffff04b224 */ /* 0x002fe400078e000a */
[----:B------:R-:W-:Y:S01]  /*87c0*/  @!P3 IMAD.MOV.U32 R5, RZ, RZ, R11 ;  /* 0x000000ffff05b224 */ /* 0x000fe200078e000b */
[----:B------:R-:W-:Y:S01]  /*87d0*/  STL [R1+0x480], R10 ;  /* 0x0004800a01007387 */ /* 0x000fe20000100800 */
[----:B------:R-:W-:-:S03]  /*87e0*/  LEA.HI.X.SX32 R13, R9, R0, 0x1, P6 ;  /* 0x00000000090d7211 */ /* 0x000fc600030f0eff */
[----:B------:R0:W5:Y:S01]  /*87f0*/  @!P3 LDG.E.U16 R61, desc[UR20][R4.64] ;  /* 0x00000014043db981 */ /* 0x000162000c1e1500 */
[----:B------:R-:W-:Y:S01]  /*8800*/  ISETP.GE.U32.AND P3, PT, R6, 0x7fffff4c, PT ;  /* 0x7fffff4c0600780c */ /* 0x000fe20003f66070 */
[----:B------:R-:W-:Y:S02]  /*8810*/  IMAD R6, R68, 0x37, RZ ;  /* 0x0000003744067824 */ /* 0x000fe400078e02ff */
[----:B------:R1:W-:Y:S04]  /*8820*/  STL [R1+0x47c], R11 ;  /* 0x00047c0b01007387 */ /* 0x0003e80000100800 */
[----:B------:R-:W-:Y:S01]  /*8830*/  STL [R1+0x478], R3 ;  /* 0x0004780301007387 */ /* 0x000fe20000100800 */
[----:B0-----:R-:W-:Y:S01]  /*8840*/  @!P0 IMAD.MOV.U32 R4, RZ, RZ, R3 ;  /* 0x000000ffff048224 */ /* 0x001fe200078e0003 */
[----:B-1----:R-:W-:-:S02]  /*8850*/  IADD3 R11, P6, PT, R20, R2, RZ ;  /* 0x00000002140b7210 */ /* 0x002fc40007fde0ff */
[----:B------:R0:W-:Y:S01]  /*8860*/  STL [R1+0x474], R13 ;  /* 0x0004740d01007387 */ /* 0x0001e20000100800 */
[----:B------:R-:W-:Y:S02]  /*8870*/  @!P0 IMAD.MOV.U32 R5, RZ, RZ, R13 ;  /* 0x000000ffff058224 */ /* 0x000fe400078e000d */
        /* <DEDUP_REMOVED lines=34> */
[----:B------:R1:W-:Y:S01]  /*8aa0*/  STL [R1+0x45c], R13 ;  /* 0x00045c0d01007387 */ /* 0x0003e20000100800 */
[----:B0-----:R-:W-:Y:S01]  /*8ab0*/  @!P3 IMAD.MOV.U32 R4, RZ, RZ, R3 ;  /* 0x000000ffff04b224 */ /* 0x001fe200078e0003 */
[----:B-1----:R-:W-:Y:S01]  /*8ac0*/  IADD3 R13, P6, PT, R39, R2, RZ ;  /* 0x00000002270d7210 */ /* 0x002fe20007fde0ff */
[----:B------:R-:W-:-:S03]  /*8ad0*/  @!P3 IMAD.MOV.U32 R5, RZ, RZ, R17 ;  /* 0x000000ffff05b224 */ /* 0x000fc600078e0011 */
[----:B------:R-:W-:Y:S01]  /*8ae0*/  LEA.HI.X.SX32 R20, R6, R0, 0x1, P6 ;  /* 0x0000000006147211 */ /* 0x000fe200030f0eff */
[----:B------:R0:W-:Y:S01]  /*8af0*/  STL [R1+0x458], R3 ;  /* 0x0004580301007387 */ /* 0x0001e20000100800 */
[----:B------:R-:W-:-:S03]  /*8b00*/  VIADD R6, R7, 0xffffffd1 ;  /* 0xffffffd107067836 */ /* 0x000fc60000000000 */
[----:B------:R1:W5:Y:S04]  /*8b10*/  @!P3 LDG.E.U16 R56, desc[UR20][R4.64] ;  /* 0x000000140438b981 */ /* 0x000368000c1e1500 */
[----:B------:R2:W-:Y:S01]  /*8b20*/  STL [R1+0x454], R17 ;  /* 0x0004541101007387 */ /* 0x0005e20000100800 */
[----:B0-----:R-:W-:Y:S01]  /*8b30*/  IADD3 R3, P6, PT, R37, R2, RZ ;  /* 0x0000000225037210 */ /* 0x001fe20007fde0ff */
[----:B-1----:R-:W-:Y:S02]  /*8b40*/  @!P0 IMAD.MOV.U32 R4, RZ, RZ, R13 ;  /* 0x000000ffff048224 */ /* 0x002fe400078e000d */
[----:B------:R-:W-:Y:S02]  /*8b50*/  @!P0 IMAD.MOV.U32 R5, RZ, RZ, R20 ;  /* 0x000000ffff058224 */ /* 0x000fe400078e0014 */
[----:B--2---:R-:W-:Y:S01]  /*8b60*/  IMAD R17, R68, 0x32, RZ ;  /* 0x0000003244117824 */ /* 0x004fe200078e02ff */
        /* <DEDUP_REMOVED lines=22> */
[----:B------:R-:W-:Y:S04]  /*8cd0*/  STL [R1+0x440], R13 ;  /* 0x0004400d01007387 */ /* 0x000fe80000100800 */
[----:B------:R0:W-:Y:S04]  /*8ce0*/  STL [R1+0x43c], R20 ;  /* 0x00043c1401007387 */ /* 0x0001e80000100800 */
[----:B------:R1:W5:Y:S01]  /*8cf0*/  @!P1 LDG.E.U16 R53, desc[UR20][R4.64] ;  /* 0x0000001404359981 */ /* 0x000362000c1e1500 */
[----:B------:R-:W-:Y:S01]  /*8d00*/  ISETP.GE.U32.AND P1, PT, R6, 0x7fffff54, PT ;  /* 0x7fffff540600780c */ /* 0x000fe20003f26070 */
[----:B------:R-:W-:Y:S01]  /*8d10*/  IMAD R6, R68, 0x2f, RZ ;  /* 0x0000002f44067824 */ /* 0x000fe200078e02ff */
[----:B0-----:R-:W-:-:S02]  /*8d20*/  LEA.HI.X.SX32 R20, R11, R0, 0x1, P6 ;  /* 0x000000000b147211 */ /* 0x001fc400030f0eff */
[----:B------:R-:W-:Y:S01]  /*8d30*/  IADD3 R66, P6, PT, R33, R2, RZ ;  /* 0x0000000221427210 */ /* 0x000fe20007fde0ff */
[----:B-1----:R-:W-:Y:S02]  /*8d40*/  @!P5 IMAD.MOV.U32 R4, RZ, RZ, R3 ;  /* 0x000000ffff04d224 */ /* 0x002fe400078e0003 */
[----:B------:R-:W-:Y:S01]  /*8d50*/  @!P5 IMAD.MOV.U32 R5, RZ, RZ, R20 ;  /* 0x000000ffff05d224 */ /* 0x000fe200078e0014 */
        /* <DEDUP_REMOVED lines=38> */
[----:B------:R-:W-:Y:S01]  /*8fc0*/  STL [R1+0x418], R3 ;  /* 0x0004180301007387 */ /* 0x000fe20000100800 */
[----:B------:R-:W-:Y:S01]  /*8fd0*/  PRMT R48, RZ, 0x7610, R48 ;  /* 0x00007610ff307816 */ /* 0x000fe20000000030 */
[----:B-1----:R-:W-:Y:S02]  /*8fe0*/  @!P1 IMAD.MOV.U32 R4, RZ, RZ, R3 ;  /* 0x000000ffff049224 */ /* 0x002fe400078e0003 */
[----:B------:R0:W-:Y:S01]  /*8ff0*/  STL [R1+0x414], R67 ;  /* 0x0004144301007387 */ /* 0x0001e20000100800 */
[----:B------:R-:W-:Y:S01]  /*9000*/  @!P1 IMAD.MOV.U32 R5, RZ, RZ, R67 ;  /* 0x000000ffff059224 */ /* 0x000fe200078e0043 */
[----:B------:R-:W-:Y:S01]  /*9010*/  PRMT R47, RZ, 0x7610, R47 ;  /* 0x00007610ff2f7816 */ /* 0x000fe2000000002f */
[----:B------:R-:W-:-:S03]  /*9020*/  IMAD R23, R68, 0x2a, RZ ;  /* 0x0000002a44177824 */ /* 0x000fc600078e02ff */
[----:B------:R1:W5:Y:S01]  /*9030*/  @!P1 LDG.E.U16 R48, desc[UR20][R4.64] ;  /* 0x0000001404309981 */ /* 0x000362000c1e1500 */
[----:B0-----:R-:W-:Y:S01]  /*9040*/  LEA.HI.X.SX32 R67, R6, R0, 0x1, P6 ;  /* 0x0000000006437211 */ /* 0x001fe200030f0eff */
[----:B------:R-:W-:Y:S01]  /*9050*/  VIADD R6, R7, 0xffffffd9 ;  /* 0xffffffd907067836 */ /* 0x000fe20000000000 */
        /* <DEDUP_REMOVED lines=16> */
[----:B------:R-:W-:-:S03]  /*9160*/  VIADD R29, R7, 0xffffffd8 ;  /* 0xffffffd8071d7836 */ /* 0x000fc60000000000 */
[----:B------:R1:W5:Y:S01]  /*9170*/  @!P3 LDG.E.U16 R46, desc[UR20][R4.64] ;  /* 0x00000014042eb981 */ /* 0x000362000c1e1500 */
[----:B0-----:R-:W-:Y:S01]  /*9180*/  LEA.HI.X.SX32 R67, R6, R0, 0x1, P6 ;  /* 0x0000000006437211 */ /* 0x001fe200030f0eff */
[----:B------:R-:W-:Y:S01]  /*9190*/  IMAD R18, R68, 0x28, RZ ;  /* 0x0000002844127824 */ /* 0x000fe200078e02ff */
[----:B------:R-:W-:Y:S01]  /*91a0*/  IADD3 R3, P6, PT, R27, R2, RZ ;  /* 0x000000021b037210 */ /* 0x000fe20007fde0ff */
[----:B------:R-:W-:Y:S02]  /*91b0*/  VIADD R6, R7, 0xffffffdb ;  /* 0xffffffdb07067836 */ /* 0x000fe40000000000 */
[----:B-1----:R-:W-:Y:S02]  /*91c0*/  @!P0 IMAD.MOV.U32 R4, RZ, RZ, R66 ;  /* 0x000000ffff048224 */ /* 0x002fe400078e0042 */
[----:B------:R-:W-:Y:S01]  /*91d0*/  @!P0 IMAD.MOV.U32 R5, RZ, RZ, R67 ;  /* 0x000000ffff058224 */ /* 0x000fe200078e0043 */
[----:B------:R-:W-:Y:S01]  /*91e0*/  ISETP.GE.U32.AND P1, PT, R29, 0x7fffff59, PT ;  /* 0x7fffff591d00780c */ /* 0x000fe20003f26070 */
[----:B------:R-:W-:Y:S04]  /*91f0*/  STL [R1+0x400], R66 ;  /* 0x0004004201007387 */ /* 0x000fe80000100800 */
[----:B------:R0:W-:Y:S04]  /*9200*/  STL [R1+0x3fc], R67 ;  /* 0x0003fc4301007387 */ /* 0x0001e80000100800 */
[----:B------:R1:W5:Y:S01]  /*9210*/  @!P0 LDG.E.U16 R45, desc[UR20][R4.64] ;  /* 0x00000014042d8981 */ /* 0x000362000c1e1500 */
[----:B------:R-:W-:Y:S01]  /*9220*/  ISETP.GE.U32.AND P0, PT, R6, 0x7fffff5c, PT ;  /* 0x7fffff5c0600780c */ /* 0x000fe20003f06070 */
[----:B------:R-:W-:Y:S01]  /*9230*/  IMAD R6, R68, 0x27, RZ ;  /* 0x0000002744067824 */ /* 0x000fe200078e02ff */
[----:B0-----:R-:W-:-:S02]  /*9240*/  LEA.HI.X.SX32 R67, R18, R0, 0x1, P6 ;  /* 0x0000000012437211 */ /* 0x001fc400030f0eff */
[----:B------:R-:W-:Y:S02]  /*9250*/  IADD3 R66, P6, PT, R26, R2, RZ ;  /* 0x000000021a427210 */ /* 0x000fe40007fde0ff */
[----:B------:R-:W-:Y:S01]  /*9260*/  PRMT R44, RZ, 0x7610, R44 ;  /* 0x00007610ff2c7816 */ /* 0x000fe2000000002c */
[----:B-1----:R-:W-:Y:S01]  /*9270*/  @!P4 IMAD.MOV.U32 R4, RZ, RZ, R3 ;  /* 0x000000ffff04c224 */ /* 0x002fe200078e0003 */
[----:B------:R-:W-:Y:S01]  /*9280*/  LEA.HI.X.SX32 R69, R6, R0, 0x1, P6 ;  /* 0x0000000006457211 */ /* 0x000fe200030f0eff */
[----:B------:R-:W-:Y:S01]  /*9290*/  @!P4 IMAD.MOV.U32 R5, RZ, RZ, R67 ;  /* 0x000000ffff05c224 */ /* 0x000fe200078e0043 */
[----:B------:R0:W-:Y:S01]  /*92a0*/  STL [R1+0x3f8], R3 ;  /* 0x0003f80301007387 */ /* 0x0001e20000100800 */
[C---:B------:R-:W-:Y:S01]  /*92b0*/  VIADD R28, R7.reuse, 0xffffffda ;  /* 0xffffffda071c7836 */ /* 0x040fe20000000000 */
[----:B------:R-:W-:Y:S02]  /*92c0*/  PRMT R43, RZ, 0x7610, R43 ;  /* 0x00007610ff2b7816 */ /* 0x000fe4000000002b */
[----:B------:R1:W5:Y:S01]  /*92d0*/  @!P4 LDG.E.U16 R44, desc[UR20][R4.64] ;  /* 0x00000014042cc981 */ /* 0x000362000c1e1500 */
[----:B------:R-:W-:-:S03]  /*92e0*/  VIADD R6, R7, 0xffffffdd ;  /* 0xffffffdd07067836 */ /* 0x000fc60000000000 */
[----:B------:R2:W-:Y:S01]  /*92f0*/  STL [R1+0x3f4], R67 ;  /* 0x0003f44301007387 */ /* 0x0005e20000100800 */
[----:B0-----:R-:W-:Y:S01]  /*9300*/  IADD3 R3, P6, PT, R25, R2, RZ ;  /* 0x0000000219037210 */ /* 0x001fe20007fde0ff */
[----:B-1----:R-:W-:Y:S02]  /*9310*/  @!P1 IMAD.MOV.U32 R4, RZ, RZ, R66 ;  /* 0x000000ffff049224 */ /* 0x002fe400078e0042 */
[----:B------:R-:W-:Y:S02]  /*9320*/  @!P1 IMAD.MOV.U32 R5, RZ, RZ, R69 ;  /* 0x000000ffff059224 */ /* 0x000fe400078e0045 */
[----:B--2---:R-:W-:Y:S01]  /*9330*/  IMAD R67, R68, 0x26, RZ ;  /* 0x0000002644437824 */ /* 0x004fe200078e02ff */
[----:B------:R-:W-:Y:S01]  /*9340*/  ISETP.GE.U32.AND P3, PT, R28, 0x7fffff5b, PT ;  /* 0x7fffff5b1c00780c */ /* 0x000fe20003f66070 */
[----:B------:R0:W-:Y:S04]  /*9350*/  STL [R1+0x3f0], R66 ;  /* 0x0003f04201007387 */ /* 0x0001e80000100800 */
[----:B------:R1:W5:Y:S01]  /*9360*/  @!P1 LDG.E.U16 R43, desc[UR20][R4.64] ;  /* 0x00000014042b9981 */ /* 0x000362000c1e1500 */
[----:B------:R-:W-:Y:S01]  /*9370*/  ISETP.GE.U32.AND P1, PT, R6, 0x7fffff5e, PT ;  /* 0x7fffff5e0600780c */ /* 0x000fe20003f26070 */
[----:B------:R-:W-:-:S02]  /*9380*/  IMAD R6, R68, 0x25, RZ ;  /* 0x0000002544067824 */ /* 0x000fc400078e02ff */
[----:B------:R2:W-:Y:S01]  /*9390*/  STL [R1+0x3ec], R69 ;  /* 0x0003ec4501007387 */ /* 0x0005e20000100800 */
[----:B0-----:R-:W-:Y:S02]  /*93a0*/  LEA.HI.X.SX32 R66, R67, R0, 0x1, P6 ;  /* 0x0000000043427211 */ /* 0x001fe400030f0eff */
[----:B------:R-:W-:Y:S01]  /*93b0*/  PRMT R42, RZ, 0x7610, R42 ;  /* 0x00007610ff2a7816 */ /* 0x000fe2000000002a */
[----:B------:R0:W-:Y:S01]  /*93c0*/  STL [R1+0x3e8], R3 ;  /* 0x0003e80301007387 */ /* 0x0001e20000100800 */
[----:B-1----:R-:W-:Y:S01]  /*93d0*/  @!P5 IMAD.MOV.U32 R4, RZ, RZ, R3 ;  /* 0x000000ffff04d224 */ /* 0x002fe200078e0003 */
[----:B--2---:R-:W-:Y:S01]  /*93e0*/  IADD3 R69, P6, PT, R24, R2, RZ ;  /* 0x0000000218457210 */ /* 0x004fe20007fde0ff */
[----:B------:R-:W-:Y:S01]  /*93f0*/  @!P5 IMAD.MOV.U32 R5, RZ, RZ, R66 ;  /* 0x000000ffff05d224 */ /* 0x000fe200078e0042 */
[----:B------:R1:W-:Y:S02]  /*9400*/  STL [R1+0x3e4], R66 ;  /* 0x0003e44201007387 */ /* 0x0003e40000100800 */
[----:B------:R-:W-:Y:S01]  /*9410*/  LEA.HI.X.SX32 R70, R6, R0, 0x1, P6 ;  /* 0x0000000006467211 */ /* 0x000fe200030f0eff */
[----:B------:R-:W-:Y:S01]  /*9420*/  VIADD R27, R7, 0xffffffdc ;  /* 0xffffffdc071b7836 */ /* 0x000fe20000000000 */
[----:B0-----:R-:W-:Y:S01]  /*9430*/  IADD3 R3, P6, PT, R22, R2, RZ ;  /* 0x0000000216037210 */ /* 0x001fe20007fde0ff */
[----:B------:R0:W5:Y:S01]  /*9440*/  @!P5 LDG.E.U16 R42, desc[UR20][R4.64] ;  /* 0x00000014042ad981 */ /* 0x000162000c1e1500 */
[----:B------:R-:W-:Y:S01]  /*9450*/  PRMT R41, RZ, 0x7610, R41 ;  /* 0x00007610ff297816 */ /* 0x000fe20000000029 */
[----:B-1----:R-:W-:-:S02]  /*9460*/  IMAD R66, R68, 0x24, RZ ;  /* 0x0000002444427824 */ /* 0x002fc400078e02ff */
[----:B------:R1:W-:Y:S01]  /*9470*/  STL [R1+0x3e0], R69 ;  /* 0x0003e04501007387 */ /* 0x0003e20000100800 */
[----:B------:R-:W-:Y:S02]  /*9480*/  VIADD R6, R7, 0xffffffdf ;  /* 0xffffffdf07067836 */ /* 0x000fe40000000000 */
[----:B0-----:R-:W-:Y:S02]  /*9490*/  @!P3 IMAD.MOV.U32 R4, RZ, RZ, R69 ;  /* 0x000000ffff04b224 */ /* 0x001fe400078e0045 */
[----:B------:R-:W-:Y:S01]  /*94a0*/  @!P3 IMAD.MOV.U32 R5, RZ, RZ, R70 ;  /* 0x000000ffff05b224 */ /* 0x000fe200078e0046 */
[----:B------:R-:W-:Y:S02]  /*94b0*/  ISETP.GE.U32.AND P4, PT, R27, 0x7fffff5d, PT ;  /* 0x7fffff5d1b00780c */ /* 0x000fe40003f86070 */
[----:B-1----:R-:W-:Y:S02]  /*94c0*/  LEA.HI.X.SX32 R69, R66, R0, 0x1, P6 ;  /* 0x0000000042457211 */ /* 0x002fe400030f0eff */
[----:B------:R0:W5:Y:S01]  /*94d0*/  @!P3 LDG.E.U16 R41, desc[UR20][R4.64] ;  /* 0x000000140429b981 */ /* 0x000162000c1e1500 */
[----:B------:R-:W-:-:S02]  /*94e0*/  PRMT R40, RZ, 0x7610, R40 ;  /* 0x00007610ff287816 */ /* 0x000fc40000000028 */
[----:B------:R-:W-:Y:S01]  /*94f0*/  ISETP.GE.U32.AND P3, PT, R6, 0x7fffff60, PT ;  /* 0x7fffff600600780c */ /* 0x000fe20003f66070 */
[----:B------:R1:W-:Y:S01]  /*9500*/  STL [R1+0x3dc], R70 ;  /* 0x0003dc4601007387 */ /* 0x0003e20000100800 */
[C---:B------:R-:W-:Y:S02]  /*9510*/  IMAD R6, R68.reuse, 0x23, RZ ;  /* 0x0000002344067824 */ /* 0x040fe400078e02ff */
[----:B0-----:R-:W-:Y:S02]  /*9520*/  @!P0 IMAD.MOV.U32 R4, RZ, RZ, R3 ;  /* 0x000000ffff048224 */ /* 0x001fe400078e0003 */
[----:B------:R-:W-:Y:S01]  /*9530*/  @!P0 IMAD.MOV.U32 R5, RZ, RZ, R69 ;  /* 0x000000ffff058224 */ /* 0x000fe200078e0045 */
[----:B-1----:R-:W-:Y:S01]  /*9540*/  IADD3 R70, P6, PT, R21, R2, RZ ;  /* 0x0000000215467210 */ /* 0x002fe20007fde0ff */
[----:B------:R0:W-:Y:S01]  /*9550*/  STL [R1+0x3d8], R3 ;  /* 0x0003d80301007387 */ /* 0x0001e20000100800 */
[----:B------:R-:W-:-:S03]  /*9560*/  IMAD R21, R68, 0x22, RZ ;  /* 0x0000002244157824 */ /* 0x000fc600078e02ff */
[----:B------:R1:W5:Y:S01]  /*9570*/  @!P0 LDG.E.U16 R40, desc[UR20][R4.64] ;  /* 0x0000001404288981 */ /* 0x000362000c1e1500 */
[----:B------:R-:W-:-:S03]  /*9580*/  PRMT R38, RZ, 0x7610, R38 ;  /* 0x00007610ff267816 */ /* 0x000fc60000000026 */
[----:B------:R2:W-:Y:S01]  /*9590*/  STL [R1+0x3d4], R69 ;  /* 0x0003d44501007387 */ /* 0x0005e20000100800 */
[----:B-1----:R-:W-:Y:S02]  /*95a0*/  LEA.HI.X.SX32 R5, R6, R0, 0x1, P6 ;  /* 0x0000000006057211 */ /* 0x002fe400030f0eff */
[----:B0-----:R-:W-:Y:S01]  /*95b0*/  IADD3 R3, P6, PT, R15, R2, RZ ;  /* 0x000000020f037210 */ /* 0x001fe20007fde0ff */
[----:B------:R-:W-:-:S03]  /*95c0*/  @!P4 IMAD.MOV.U32 R4, RZ, RZ, R70 ;  /* 0x000000ffff04c224 */ /* 0x000fc600078e0046 */
[----:B--2---:R-:W-:Y:S01]  /*95d0*/  LEA.HI.X.SX32 R69, R21, R0, 0x1, P6 ;  /* 0x0000000015457211 */ /* 0x004fe200030f0eff */
[----:B------:R-:W-:Y:S01]  /*95e0*/  STL [R1+0x3d0], R70 ;  /* 0x0003d04601007387 */ /* 0x000fe20000100800 */
[----:B------:R-:W-:Y:S01]  /*95f0*/  PRMT R39, RZ, 0x7610, R39 ;  /* 0x00007610ff277816 */ /* 0x000fe20000000027 */
[----:B------:R-:W-:Y:S02]  /*9600*/  VIADD R25, R7, 0xffffffde ;  /* 0xffffffde07197836 */ /* 0x000fe40000000000 */
[----:B------:R0:W-:Y:S04]  /*9610*/  STL [R1+0x3cc], R5 ;  /* 0x0003cc0501007387 */ /* 0x0001e80000100800 */
[----:B------:R1:W5:Y:S01]  /*9620*/  @!P4 LDG.E.U16 R38, desc[UR20][R4.64] ;  /* 0x000000140426c981 */ /* 0x000362000c1e1500 */
[----:B------:R-:W-:-:S03]  /*9630*/  ISETP.GE.U32.AND P5, PT, R25, 0x7fffff5f, PT ;  /* 0x7fffff5f1900780c */ /* 0x000fc60003fa6070 */
[----:B------:R-:W-:Y:S01]  /*9640*/  STL [R1+0x3c8], R3 ;  /* 0x0003c80301007387 */ /* 0x000fe20000100800 */
[----:B-1----:R-:W-:Y:S02]  /*9650*/  @!P1 IMAD.MOV.U32 R4, RZ, RZ, R3 ;  /* 0x000000ffff049224 */ /* 0x002fe400078e0003 */
[----:B0-----:R-:W-:Y:S01]  /*9660*/  @!P1 IMAD.MOV.U32 R5, RZ, RZ, R69 ;  /* 0x000000ffff059224 */ /* 0x001fe200078e0045 */
[----:B------:R0:W-:Y:S04]  /*9670*/  STL [R1+0x3c4], R69 ;  /* 0x0003c44501007387 */ /* 0x0001e80000100800 */
[----:B------:R1:W5:Y:S01]  /*9680*/  @!P1 LDG.E.U16 R39, desc[UR20][R4.64] ;  /* 0x0000001404279981 */ /* 0x000362000c1e1500 */
[----:B0-----:R-:W-:Y:S01]  /*9690*/  IADD3 R69, P6, PT, R19, R2, RZ ;  /* 0x0000000213457210 */ /* 0x001fe20007fde0ff */
[----:B-1----:R-:W-:-:S02]  /*96a0*/  VIADD R5, R7, 0xffffffe2 ;  /* 0xffffffe207057836 */ /* 0x002fc40000000000 */
[----:B------:R-:W-:-:S03]  /*96b0*/  IMAD R4, R68, 0x21, RZ ;  /* 0x0000002144047824 */ /* 0x000fc600078e02ff */
[----:B------:R-:W-:Y:S01]  /*96c0*/  ISETP.GE.U32.AND P1, PT, R5, 0x7fffff63, PT ;  /* 0x7fffff630500780c */ /* 0x000fe20003f26070 */
[----:B------:R-:W-:Y:S01]  /*96d0*/  IMAD.SHL.U32 R5, R68, 0x20, RZ ;  /* 0x0000002044057824 */ /* 0x000fe200078e00ff */
[----:B------:R-:W-:Y:S02]  /*96e0*/  LEA.HI.X.SX32 R70, R4, R0, 0x1, P6 ;  /* 0x0000000004467211 */ /* 0x000fe400030f0eff */
[----:B------:R-:W-:Y:S01]  /*96f0*/  LEA R3, P6, R68, R2, 0x6 ;  /* 0x0000000244037211 */ /* 0x000fe200078c30ff */
[----:B------:R-:W-:Y:S01]  /*9700*/  @!P5 IMAD.MOV.U32 R4, RZ, RZ, R69 ;  /* 0x000000ffff04d224 */ /* 0x000fe200078e0045 */
[----:B------:R-:W-:Y:S02]  /*9710*/  PRMT R36, RZ, 0x7610, R36 ;  /* 0x00007610ff247816 */ /* 0x000fe40000000024 */
[----:B------:R-:W-:Y:S01]  /*9720*/  LEA.HI.X.SX32 R15, R5, R0, 0x1, P6 ;  /* 0x00000000050f7211 */ /* 0x000fe200030f0eff */
[----:B------:R-:W-:Y:S01]  /*9730*/  @!P5 IMAD.MOV.U32 R5, RZ, RZ, R70 ;  /* 0x000000ffff05d224 */ /* 0x000fe200078e0046 */
[----:B------:R-:W-:Y:S01]  /*9740*/  PRMT R37, RZ, 0x7610, R37 ;  /* 0x00007610ff257816 */ /* 0x000fe20000000025 */
[----:B------:R-:W-:-:S03]  /*9750*/  VIADD R22, R7, 0xffffffe0 ;  /* 0xffffffe007167836 */ /* 0x000fc60000000000 */
[----:B------:R0:W5:Y:S02]  /*9760*/  @!P5 LDG.E.U16 R36, desc[UR20][R4.64] ;  /* 0x000000140424d981 */ /* 0x000164000c1e1500 */
[----:B------:R-:W-:Y:S01]  /*9770*/  ISETP.GE.U32.AND P0, PT, R22, 0x7fffff61, PT ;  /* 0x7fffff611600780c */ /* 0x000fe20003f06070 */
[----:B------:R-:W-:Y:S01]  /*9780*/  VIADD R6, R7, 0xffffffe1 ;  /* 0xffffffe107067836 */ /* 0x000fe20000000000 */
[----:B------:R-:W-:Y:S01]  /*9790*/  STL [R1+0x3c0], R69 ;  /* 0x0003c04501007387 */ /* 0x000fe20000100800 */
[----:B0-----:R-:W-:Y:S02]  /*97a0*/  @!P3 IMAD.MOV.U32 R4, RZ, RZ, R3 ;  /* 0x000000ffff04b224 */ /* 0x001fe400078e0003 */
[----:B------:R-:W-:Y:S01]  /*97b0*/  @!P3 IMAD.MOV.U32 R5, RZ, RZ, R15 ;  /* 0x000000ffff05b224 */ /* 0x000fe200078e000f */
[----:B------:R0:W-:Y:S04]  /*97c0*/  STL [R1+0x3bc], R70 ;  /* 0x0003bc4601007387 */ /* 0x0001e80000100800 */
[----:B------:R1:W5:Y:S01]  /*97d0*/  @!P3 LDG.E.U16 R37, desc[UR20][R4.64] ;  /* 0x000000140425b981 */ /* 0x000362000c1e1500 */
[----:B------:R-:W-:-:S02]  /*97e0*/  ISETP.GE.U32.AND P4, PT, R6, 0x7fffff62, PT ;  /* 0x7fffff620600780c */ /* 0x000fc40003f86070 */
[----:B0-----:R-:W-:Y:S01]  /*97f0*/  IADD3 R70, P6, PT, R16, R2, RZ ;  /* 0x0000000210467210 */ /* 0x001fe20007fde0ff */
[----:B-1----:R-:W-:Y:S01]  /*9800*/  IMAD R4, R68, 0x1f, RZ ;  /* 0x0000001f44047824 */ /* 0x002fe200078e02ff */
[----:B------:R0:W-:Y:S01]  /*9810*/  STL [R1+0x3b8], R3 ;  /* 0x0003b80301007387 */ /* 0x0001e20000100800 */
[----:B------:R-:W-:-:S03]  /*9820*/  VIADD R5, R7, 0xffffffe4 ;  /* 0xffffffe407057836 */ /* 0x000fc60000000000 */
[----:B------:R-:W-:Y:S01]  /*9830*/  LEA.HI.X.SX32 R4, R4, R0, 0x1, P6 ;  /* 0x0000000004047211 */ /* 0x000fe200030f0eff */
[----:B------:R1:W-:Y:S01]  /*9840*/  STL [R1+0x3b4], R15 ;  /* 0x0003b40f01007387 */ /* 0x0003e20000100800 */
[----:B------:R-:W-:Y:S02]  /*9850*/  ISETP.GE.U32.AND P3, PT, R5, 0x7fffff65, PT ;  /* 0x7fffff650500780c */ /* 0x000fe40003f66070 */
[----:B------:R-:W-:Y:S01]  /*9860*/  PRMT R34, RZ, 0x7610, R34 ;  /* 0x00007610ff227816 */ /* 0x000fe20000000022 */
[----:B------:R-:W-:Y:S01]  /*9870*/  STL [R1+0x3b0], R70 ;  /* 0x0003b04601007387 */ /* 0x000fe20000100800 */
[----:B0-----:R-:W-:Y:S01]  /*9880*/  IADD3 R3, P6, PT, R8, R2, RZ ;  /* 0x0000000208037210 */ /* 0x001fe20007fde0ff */
[----:B------:R-:W-:Y:S02]  /*9890*/  @!P0 IMAD.MOV.U32 R5, RZ, RZ, R4 ;  /* 0x000000ffff058224 */ /* 0x000fe400078e0004 */
[----:B-1----:R-:W-:Y:S01]  /*98a0*/  IMAD R15, R68, 0x1e, RZ ;  /* 0x0000001e440f7824 */ /* 0x002fe200078e02ff */
[----:B------:R0:W-:Y:S04]  /*98b0*/  STL [R1+0x3ac], R4 ;  /* 0x0003ac0401007387 */ /* 0x0001e80000100800 */
[----:B------:R-:W-:Y:S01]  /*98c0*/  LEA.HI.X.SX32 R69, R15, R0, 0x1, P6 ;  /* 0x000000000f457211 */ /* 0x000fe200030f0eff */
[----:B0-----:R-:W-:Y:S01]  /*98d0*/  @!P0 IMAD.MOV.U32 R4, RZ, RZ, R70 ;  /* 0x000000ffff048224 */ /* 0x001fe200078e0046 */
[----:B------:R-:W-:-:S04]  /*98e0*/  PRMT R35, RZ, 0x7610, R35 ;  /* 0x00007610ff237816 */ /* 0x000fc80000000023 */
[----:B------:R0:W5:Y:S01]  /*98f0*/  @!P0 LDG.E.U16 R34, desc[UR20][R4.64] ;  /* 0x0000001404228981 */ /* 0x000162000c1e1500 */
[----:B------:R-:W-:-:S03]  /*9900*/  VIADD R6, R7, 0xffffffe3 ;  /* 0xffffffe307067836 */ /* 0x000fc60000000000 */
[----:B------:R-:W-:Y:S01]  /*9910*/  STL [R1+0x3a8], R3 ;  /* 0x0003a80301007387 */ /* 0x000fe20000100800 */
[----:B0-----:R-:W-:Y:S02]  /*9920*/  @!P4 IMAD.MOV.U32 R4, RZ, RZ, R3 ;  /* 0x000000ffff04c224 */ /* 0x001fe400078e0003 */
[----:B------:R-:W-:Y:S01]  /*9930*/  @!P4 IMAD.MOV.U32 R5, RZ, RZ, R69 ;  /* 0x000000ffff05c224 */ /* 0x000fe200078e0045 */
[----:B------:R0:W-:Y:S04]  /*9940*/  STL [R1+0x3a4], R69 ;  /* 0x0003a44501007387 */ /* 0x0001e80000100800 */
[----:B------:R1:W5:Y:S01]  /*9950*/  @!P4 LDG.E.U16 R35, desc[UR20][R4.64] ;  /* 0x000000140423c981 */ /* 0x000362000c1e1500 */
[----:B------:R-:W-:Y:S02]  /*9960*/  ISETP.GE.U32.AND P5, PT, R6, 0x7fffff64, PT ;  /* 0x7fffff640600780c */ /* 0x000fe40003fa6070 */
[----:B0-----:R-:W-:Y:S01]  /*9970*/  IADD3 R69, P6, PT, R12, R2, RZ ;  /* 0x000000020c457210 */ /* 0x001fe20007fde0ff */
[----:B-1----:R-:W-:-:S02]  /*9980*/  IMAD R4, R68, 0x1d, RZ ;  /* 0x0000001d44047824 */ /* 0x002fc400078e02ff */
[----:B------:R-:W-:Y:S02]  /*9990*/  VIADD R5, R7, 0xffffffe6 ;  /* 0xffffffe607057836 */ /* 0x000fe40000000000 */
[----:B------:R-:W-:Y:S01]  /*99a0*/  IMAD R12, R68, 0x1c, RZ ;  /* 0x0000001c440c7824 */ /* 0x000fe200078e02ff */
[----:B------:R-:W-:Y:S02]  /*99b0*/  LEA.HI.X.SX32 R70, R4, R0, 0x1, P6 ;  /* 0x0000000004467211 */ /* 0x000fe400030f0eff */
[----:B------:R-:W-:Y:S01]  /*99c0*/  IADD3 R3, P6, PT, R9, R2, RZ ;  /* 0x0000000209037210 */ /* 0x000fe20007fde0ff */
[----:B------:R-:W-:Y:S01]  /*99d0*/  @!P1 IMAD.MOV.U32 R4, RZ, RZ, R69 ;  /* 0x000000ffff049224 */ /* 0x000fe200078e0045 */
[----:B------:R-:W-:Y:S01]  /*99e0*/  ISETP.GE.U32.AND P4, PT, R5, 0x7fffff67, PT ;  /* 0x7fffff670500780c */ /* 0x000fe20003f86070 */
[----:B------:R-:W-:Y:S01]  /*99f0*/  @!P1 IMAD.MOV.U32 R5, RZ, RZ, R70 ;  /* 0x000000ffff059224 */ /* 0x000fe200078e0046 */
[----:B------:R-:W-:Y:S02]  /*9a00*/  PRMT R32, RZ, 0x7610, R32 ;  /* 0x00007610ff207816 */ /* 0x000fe40000000020 */
[----:B------:R-:W-:-:S02]  /*9a10*/  LEA.HI.X.SX32 R8, R12, R0, 0x1, P6 ;  /* 0x000000000c087211 */ /* 0x000fc400030f0eff */
[----:B------:R-:W-:Y:S02]  /*9a20*/  PRMT R33, RZ, 0x7610, R33 ;  /* 0x00007610ff217816 */ /* 0x000fe40000000021 */
[----:B------:R0:W5:Y:S01]  /*9a30*/  @!P1 LDG.E.U16 R32, desc[UR20][R4.64] ;  /* 0x0000001404209981 */ /* 0x000162000c1e1500 */
[----:B------:R-:W-:-:S03]  /*9a40*/  VIADD R6, R7, 0xffffffe5 ;  /* 0xffffffe507067836 */ /* 0x000fc60000000000 */
[----:B------:R1:W-:Y:S01]  /*9a50*/  STL [R1+0x3a0], R69 ;  /* 0x0003a04501007387 */ /* 0x0003e20000100800 */
[----:B0-----:R-:W-:Y:S02]  /*9a60*/  @!P5 IMAD.MOV.U32 R4, RZ, RZ, R3 ;  /* 0x000000ffff04d224 */ /* 0x001fe400078e0003 */
[----:B------:R-:W-:Y:S01]  /*9a70*/  @!P5 IMAD.MOV.U32 R5, RZ, RZ, R8 ;  /* 0x000000ffff05d224 */ /* 0x000fe200078e0008 */
[----:B-1----:R-:W-:-:S04]  /*9a80*/  IADD3 R69, P6, PT, R14, R2, RZ ;  /* 0x000000020e457210 */ /* 0x002fc80007fde0ff */
[----:B------:R0:W5:Y:S01]  /*9a90*/  @!P5 LDG.E.U16 R33, desc[UR20][R4.64] ;  /* 0x000000140421d981 */ /* 0x000162000c1e1500 */
[----:B------:R-:W-:Y:S01]  /*9aa0*/  ISETP.GE.U32.AND P0, PT, R6, 0x7fffff66, PT ;  /* 0x7fffff660600780c */ /* 0x000fe20003f06070 */
[C---:B------:R-:W-:Y:S02]  /*9ab0*/  IMAD R9, R68.reuse, 0x1a, RZ ;  /* 0x0000001a44097824 */ /* 0x040fe400078e02ff */
[----:B------:R1:W-:Y:S01]  /*9ac0*/  STL [R1+0x39c], R70 ;  /* 0x00039c4601007387 */ /* 0x0003e20000100800 */
[----:B0-----:R-:W-:Y:S02]  /*9ad0*/  IMAD R4, R68, 0x1b, RZ ;  /* 0x0000001b44047824 */ /* 0x001fe400078e02ff */
[----:B------:R-:W-:Y:S01]  /*9ae0*/  VIADD R5, R7, 0xffffffe8 ;  /* 0xffffffe807057836 */ /* 0x000fe20000000000 */
[----:B------:R0:W-:Y:S02]  /*9af0*/  STL [R1+0x398], R3 ;  /* 0x0003980301007387 */ /* 0x0001e40000100800 */
[----:B-1----:R-:W-:Y:S01]  /*9b00*/  LEA.HI.X.SX32 R70, R4, R0, 0x1, P6 ;  /* 0x0000000004467211 */ /* 0x002fe200030f0eff */
[----:B------:R-:W-:Y:S01]  /*9b10*/  @!P3 IMAD.MOV.U32 R4, RZ, RZ, R69 ;  /* 0x000000ffff04b224 */ /* 0x000fe200078e0045 */
[----:B------:R-:W-:Y:S01]  /*9b20*/  ISETP.GE.U32.AND P5, PT, R5, 0x7fffff69, PT ;  /* 0x7fffff690500780c */ /* 0x000fe20003fa6070 */
[----:B------:R1:W-:Y:S01]  /*9b30*/  STL [R1+0x394], R8 ;  /* 0x0003940801007387 */ /* 0x0003e20000100800 */
[----:B------:R-:W-:Y:S01]  /*9b40*/  PRMT R30, RZ, 0x7610, R30 ;  /* 0x00007610ff1e7816 */ /* 0x000fe2000000001e */
[----:B------:R-:W-:Y:S01]  /*9b50*/  @!P3 IMAD.MOV.U32 R5, RZ, RZ, R70 ;  /* 0x000000ffff05b224 */ /* 0x000fe200078e0046 */
[----:B0-----:R-:W-:-:S02]  /*9b60*/  IADD3 R3, P6, PT, R10, R2, RZ ;  /* 0x000000020a037210 */ /* 0x001fc40007fde0ff */
[----:B------:R-:W-:Y:S02]  /*9b70*/  PRMT R31, RZ, 0x7610, R31 ;  /* 0x00007610ff1f7816 */ /* 0x000fe4000000001f */
[----:B------:R0:W5:Y:S01]  /*9b80*/  @!P3 LDG.E.U16 R30, desc[UR20][R4.64] ;  /* 0x00000014041eb981 */ /* 0x000162000c1e1500 */
[----:B-1----:R-:W-:Y:S01]  /*9b90*/  LEA.HI.X.SX32 R8, R9, R0, 0x1, P6 ;  /* 0x0000000009087211 */ /* 0x002fe200030f0eff */
[----:B------:R-:W-:Y:S02]  /*9ba0*/  VIADD R6, R7, 0xffffffe7 ;  /* 0xffffffe707067836 */ /* 0x000fe40000000000 */
[----:B------:R1:W-:Y:S01]  /*9bb0*/  STL [R1+0x390], R69 ;  /* 0x0003904501007387 */ /* 0x0003e20000100800 */
[----:B0-----:R-:W-:Y:S02]  /*9bc0*/  @!P0 IMAD.MOV.U32 R4, RZ, RZ, R3 ;  /* 0x000000ffff048224 */ /* 0x001fe400078e0003 */
[----:B------:R-:W-:Y:S01]  /*9bd0*/  @!P0 IMAD.MOV.U32 R5, RZ, RZ, R8 ;  /* 0x000000ffff058224 */ /* 0x000fe200078e0008 */
[----:B-1----:R-:W-:-:S04]  /*9be0*/  IADD3 R69, P6, PT, R17, R2, RZ ;  /* 0x0000000211457210 */ /* 0x002fc80007fde0ff */
[----:B------:R0:W5:Y:S01]  /*9bf0*/  @!P0 LDG.E.U16 R31, desc[UR20][R4.64] ;  /* 0x00000014041f8981 */ /* 0x000162000c1e1500 */
[----:B------:R-:W-:-:S03]  /*9c00*/  ISETP.GE.U32.AND P1, PT, R6, 0x7fffff68, PT ;  /* 0x7fffff680600780c */ /* 0x000fc60003f26070 */
[----:B------:R1:W-:Y:S01]  /*9c10*/  STL [R1+0x38c], R70 ;  /* 0x00038c4601007387 */ /* 0x0003e20000100800 */
[----:B0-----:R-:W-:-:S03]  /*9c20*/  IMAD R4, R68, 0x19, RZ ;  /* 0x0000001944047824 */ /* 0x001fc600078e02ff */
[----:B------:R0:W-:Y:S01]  /*9c30*/  STL [R1+0x388], R3 ;  /* 0x0003880301007387 */ /* 0x0001e20000100800 */
[----:B------:R-:W-:-:S03]  /*9c40*/  VIADD R5, R7, 0xffffffea ;  /* 0xffffffea07057836 */ /* 0x000fc60000000000 */
[----:B------:R2:W-:Y:S01]  /*9c50*/  STL [R1+0x384], R8 ;  /* 0x0003840801007387 */ /* 0x0005e20000100800 */
[----:B-1----:R-:W-:Y:S01]  /*9c60*/  LEA.HI.X.SX32 R70, R4, R0, 0x1, P6 ;  /* 0x0000000004467211 */ /* 0x002fe200030f0eff */
[----:B------:R-:W-:Y:S01]  /*9c70*/  @!P4 IMAD.MOV.U32 R4, RZ, RZ, R69 ;  /* 0x000000ffff04c224 */ /* 0x000fe200078e0045 */
[----:B------:R-:W-:Y:S02]  /*9c80*/  ISETP.GE.U32.AND P0, PT, R5, 0x7fffff6b, PT ;  /* 0x7fffff6b0500780c */ /* 0x000fe40003f06070 */
[----:B0-----:R-:W-:Y:S01]  /*9c90*/  IADD3 R3, P6, PT, R11, R2, RZ ;  /* 0x000000020b037210 */ /* 0x001fe20007fde0ff */
[----:B--2---:R-:W-:Y:S01]  /*9ca0*/  IMAD R8, R68, 0x18, RZ ;  /* 0x0000001844087824 */ /* 0x004fe200078e02ff */
[----:B------:R-:W-:Y:S01]  /*9cb0*/  PRMT R28, RZ, 0x7610, R28 ;  /* 0x00007610ff1c7816 */ /* 0x000fe2000000001c */
[----:B------:R-:W-:-:S03]  /*9cc0*/  @!P4 IMAD.MOV.U32 R5, RZ, RZ, R70 ;  /* 0x000000ffff05c224 */ /* 0x000fc600078e0046 */
[----:B------:R-:W-:Y:S02]  /*9cd0*/  LEA.HI.X.SX32 R10, R8, R0, 0x1, P6 ;  /* 0x00000000080a7211 */ /* 0x000fe400030f0eff */
[----:B------:R-:W-:Y:S01]  /*9ce0*/  PRMT R29, RZ, 0x7610, R29 ;  /* 0x00007610ff1d7816 */ /* 0x000fe2000000001d */
        /* <DEDUP_REMOVED lines=19> */
[----:B0-----:R-:W-:Y:S01]  /*9e20*/  IADD3 R3, P6, PT, R13, R2, RZ ;  /* 0x000000020d037210 */ /* 0x001fe20007fde0ff */
[----:B------:R-:W-:Y:S01]  /*9e30*/  VIADD R6, R7, 0xffffffeb ;  /* 0xffffffeb07067836 */ /* 0x000fe20000000000 */
[----:B------:R-:W-:-:S02]  /*9e40*/  PRMT R27, RZ, 0x7610, R27 ;  /* 0x00007610ff1b7816 */ /* 0x000fc4000000001b */
[----:B------:R0:W5:Y:S01]  /*9e50*/  @!P5 LDG.E.U16 R26, desc[UR20][R4.64] ;  /* 0x00000014041ad981 */ /* 0x000162000c1e1500 */
[----:B-1----:R-:W-:Y:S02]  /*9e60*/  LEA.HI.X.SX32 R10, R11, R0, 0x1, P6 ;  /* 0x000000000b0a7211 */ /* 0x002fe400030f0eff */
[----:B------:R-:W-:Y:S01]  /*9e70*/  ISETP.GE.U32.AND P4, PT, R6, 0x7fffff6c, PT ;  /* 0x7fffff6c0600780c */ /* 0x000fe20003f86070 */
[----:B0-----:R-:W-:Y:S02]  /*9e80*/  @!P3 IMAD.MOV.U32 R4, RZ, RZ, R3 ;  /* 0x000000ffff04b224 */ /* 0x001fe400078e0003 */
[----:B------:R-:W-:Y:S01]  /*9e90*/  @!P3 IMAD.MOV.U32 R5, RZ, RZ, R10 ;  /* 0x000000ffff05b224 */ /* 0x000fe200078e000a */
[----:B------:R0:W-:Y:S01]  /*9ea0*/  STL [R1+0x370], R69 ;  /* 0x0003704501007387 */ /* 0x0001e20000100800 */
[----:B------:R-:W-:-:S03]  /*9eb0*/  VIADD R6, R7, 0xffffffed ;  /* 0xffffffed07067836 */ /* 0x000fc60000000000 */
[----:B------:R1:W5:Y:S02]  /*9ec0*/  @!P3 LDG.E.U16 R27, desc[UR20][R4.64] ;  /* 0x00000014041bb981 */ /* 0x000364000c1e1500 */
[----:B------:R-:W-:Y:S02]  /*9ed0*/  ISETP.GE.U32.AND P5, PT, R6, 0x7fffff6e, PT ;  /* 0x7fffff6e0600780c */ /* 0x000fe40003fa6070 */
[----:B0-----:R-:W-:Y:S01]  /*9ee0*/  IADD3 R69, P6, PT, R23, R2, RZ ;  /* 0x0000000217457210 */ /* 0x001fe20007fde0ff */
[C---:B-1----:R-:W-:Y:S01]  /*9ef0*/  IMAD R4, R68.reuse, 0x15, RZ ;  /* 0x0000001544047824 */ /* 0x042fe200078e02ff */
[----:B------:R0:W-:Y:S01]  /*9f00*/  STL [R1+0x36c], R70 ;  /* 0x00036c4601007387 */ /* 0x0001e20000100800 */
[----:B------:R-:W-:Y:S02]  /*9f10*/  VIADD R5, R7, 0xffffffee ;  /* 0xffffffee07057836 */ /* 0x000fe40000000000 */
[----:B------:R-:W-:Y:S01]  /*9f20*/  IMAD R6, R68, 0x14, RZ ;  /* 0x0000001444067824 */ /* 0x000fe200078e02ff */
[----:B------:R1:W-:Y:S01]  /*9f30*/  STL [R1+0x368], R3 ;  /* 0x0003680301007387 */ /* 0x0003e20000100800 */
[----:B------:R-:W-:-:S02]  /*9f40*/  PRMT R24, RZ, 0x7610, R24 ;  /* 0x00007610ff187816 */ /* 0x000fc40000000018 */
[----:B0-----:R-:W-:Y:S01]  /*9f50*/  LEA.HI.X.SX32 R70, R4, R0, 0x1, P6 ;  /* 0x0000000004467211 */ /* 0x001fe200030f0eff */
[----:B------:R-:W-:Y:S01]  /*9f60*/  @!P0 IMAD.MOV.U32 R4, RZ, RZ, R69 ;  /* 0x000000ffff048224 */ /* 0x000fe200078e0045 */
[----:B------:R-:W-:Y:S02]  /*9f70*/  ISETP.GE.U32.AND P3, PT, R5, 0x7fffff6f, PT ;  /* 0x7fffff6f0500780c */ /* 0x000fe40003f66070 */
[----:B-1----:R-:W-:Y:S01]  /*9f80*/  IADD3 R3, P6, PT, R18, R2, RZ ;  /* 0x0000000212037210 */ /* 0x002fe20007fde0ff */
[----:B------:R-:W-:-:S03]  /*9f90*/  @!P0 IMAD.MOV.U32 R5, RZ, RZ, R70 ;  /* 0x000000ffff058224 */ /* 0x000fc600078e0046 */
[----:B------:R-:W-:Y:S02]  /*9fa0*/  LEA.HI.X.SX32 R13, R6, R0, 0x1, P6 ;  /* 0x00000000060d7211 */ /* 0x000fe400030f0eff */
[----:B------:R-:W-:Y:S01]  /*9fb0*/  PRMT R25, RZ, 0x7610, R25 ;  /* 0x00007610ff197816 */ /* 0x000fe20000000019 */
[----:B------:R0:W5:Y:S01]  /*9fc0*/  @!P0 LDG.E.U16 R24, desc[UR20][R4.64] ;  /* 0x0000001404188981 */ /* 0x000162000c1e1500 */
[----:B------:R-:W-:-:S03]  /*9fd0*/  IADD3 R67, P6, PT, R67, R2, RZ ;  /* 0x0000000243437210 */ /* 0x000fc60007fde0ff */
[----:B------:R1:W-:Y:S01]  /*9fe0*/  STL [R1+0x364], R10 ;  /* 0x0003640a01007387 */ /* 0x0003e20000100800 */
[----:B0-----:R-:W-:Y:S02]  /*9ff0*/  @!P4 IMAD.MOV.U32 R4, RZ, RZ, R3 ;  /* 0x000000ffff04c224 */ /* 0x001fe400078e0003 */
[----:B------:R-:W-:Y:S02]  /*a000*/  @!P4 IMAD.MOV.U32 R5, RZ, RZ, R13 ;  /* 0x000000ffff05c224 */ /* 0x000fe400078e000d */
[----:B-1----:R-:W-:-:S03]  /*a010*/  VIADD R10, R7, 0xffffffef ;  /* 0xffffffef070a7836 */ /* 0x002fc60000000000 */
[----:B------:R0:W5:Y:S02]  /*a020*/  @!P4 LDG.E.U16 R25, desc[UR20][R4.64] ;  /* 0x000000140419c981 */ /* 0x000164000c1e1500 */
[----:B------:R-:W-:Y:S02]  /*a030*/  ISETP.GE.U32.AND P0, PT, R10, 0x7fffff70, PT ;  /* 0x7fffff700a00780c */ /* 0x000fe40003f06070 */
[----:B------:R-:W-:Y:S01]  /*a040*/  STL [R1+0x360], R69 ;  /* 0x0003604501007387 */ /* 0x000fe20000100800 */
[----:B0-----:R-:W-:-:S03]  /*a050*/  IMAD R4, R68, 0x13, RZ ;  /* 0x0000001344047824 */ /* 0x001fc600078e02ff */
[----:B------:R0:W-:Y:S01]  /*a060*/  STL [R1+0x35c], R70 ;  /* 0x00035c4601007387 */ /* 0x0001e20000100800 */
[----:B------:R-:W-:Y:S02]  /*a070*/  VIADD R5, R7, 0xfffffff0 ;  /* 0xfffffff007057836 */ /* 0x000fe40000000000 */
[----:B------:R-:W-:Y:S01]  /*a080*/  IMAD R10, R68, 0x12, RZ ;  /* 0x00000012440a7824 */ /* 0x000fe200078e02ff */
[----:B------:R1:W-:Y:S01]  /*a090*/  STL [R1+0x358], R3 ;  /* 0x0003580301007387 */ /* 0x0003e20000100800 */
[----:B------:R-:W-:Y:S02]  /*a0a0*/  PRMT R22, RZ, 0x7610, R22 ;  /* 0x00007610ff167816 */ /* 0x000fe40000000016 */
[----:B0-----:R-:W-:Y:S01]  /*a0b0*/  LEA.HI.X.SX32 R70, R4, R0, 0x1, P6 ;  /* 0x0000000004467211 */ /* 0x001fe200030f0eff */
[----:B------:R-:W-:Y:S01]  /*a0c0*/  @!P1 IMAD.MOV.U32 R4, RZ, RZ, R67 ;  /* 0x000000ffff049224 */ /* 0x000fe200078e0043 */
[----:B------:R-:W-:Y:S02]  /*a0d0*/  ISETP.GE.U32.AND P4, PT, R5, 0x7fffff71, PT ;  /* 0x7fffff710500780c */ /* 0x000fe40003f86070 */
[----:B-1----:R-:W-:Y:S01]  /*a0e0*/  IADD3 R3, P6, PT, R66, R2, RZ ;  /* 0x0000000242037210 */ /* 0x002fe20007fde0ff */
[----:B------:R-:W-:-:S03]  /*a0f0*/  @!P1 IMAD.MOV.U32 R5, RZ, RZ, R70 ;  /* 0x000000ffff059224 */ /* 0x000fc600078e0046 */
[----:B------:R-:W-:Y:S02]  /*a100*/  LEA.HI.X.SX32 R69, R10, R0, 0x1, P6 ;  /* 0x000000000a457211 */ /* 0x000fe400030f0eff */
[----:B------:R-:W-:Y:S01]  /*a110*/  PRMT R23, RZ, 0x7610, R23 ;  /* 0x00007610ff177816 */ /* 0x000fe20000000017 */
[----:B------:R0:W5:Y:S04]  /*a120*/  @!P1 LDG.E.U16 R22, desc[UR20][R4.64] ;  /* 0x0000001404169981 */ /* 0x000168000c1e1500 */
[----:B------:R-:W-:Y:S01]  /*a130*/  STL [R1+0x354], R13 ;  /* 0x0003540d01007387 */ /* 0x000fe20000100800 */
[----:B0-----:R-:W-:Y:S02]  /*a140*/  @!P5 IMAD.MOV.U32 R4, RZ, RZ, R3 ;  /* 0x000000ffff04d224 */ /* 0x001fe400078e0003 */
[----:B------:R-:W-:Y:S01]  /*a150*/  @!P5 IMAD.MOV.U32 R5, RZ, RZ, R69 ;  /* 0x000000ffff05d224 */ /* 0x000fe200078e0045 */
[----:B------:R0:W-:Y:S04]  /*a160*/  STL [R1+0x350], R67 ;  /* 0x0003504301007387 */ /* 0x0001e80000100800 */
[----:B------:R1:W5:Y:S04]  /*a170*/  @!P5 LDG.E.U16 R23, desc[UR20][R4.64] ;  /* 0x000000140417d981 */ /* 0x000368000c1e1500 */
[----:B------:R-:W-:Y:S01]  /*a180*/  STL [R1+0x34c], R70 ;  /* 0x00034c4601007387 */ /* 0x000fe20000100800 */
[----:B0-----:R-:W-:Y:S01]  /*a190*/  IADD3 R67, P6, PT, R21, R2, RZ ;  /* 0x0000000215437210 */ /* 0x001fe20007fde0ff */
[----:B-1----:R-:W-:-:S02]  /*a1a0*/  VIADD R5, R7, 0xfffffff2 ;  /* 0xfffffff207057836 */ /* 0x002fc40000000000 */
[C---:B------:R-:W-:Y:S01]  /*a1b0*/  IMAD R4, R68.reuse, 0x11, RZ ;  /* 0x0000001144047824 */ /* 0x040fe200078e02ff */
[----:B------:R-:W-:Y:S02]  /*a1c0*/  STL [R1+0x348], R3 ;  /* 0x0003480301007387 */ /* 0x000fe40000100800 */
[----:B------:R-:W-:Y:S01]  /*a1d0*/  ISETP.GE.U32.AND P5, PT, R5, 0x7fffff73, PT ;  /* 0x7fffff730500780c */ /* 0x000fe20003fa6070 */
[----:B------:R-:W-:Y:S01]  /*a1e0*/  IMAD.SHL.U32 R5, R68, 0x10, RZ ;  /* 0x0000001044057824 */ /* 0x000fe200078e00ff */
[----:B------:R0:W-:Y:S01]  /*a1f0*/  STL [R1+0x344], R69 ;  /* 0x0003444501007387 */ /* 0x0001e20000100800 */
[----:B------:R-:W-:Y:S02]  /*a200*/  PRMT R20, RZ, 0x7610, R20 ;  /* 0x00007610ff147816 */ /* 0x000fe40000000014 */
[----:B0-----:R-:W-:Y:S02]  /*a210*/  LEA.HI.X.SX32 R69, R4, R0, 0x1, P6 ;  /* 0x0000000004457211 */ /* 0x001fe400030f0eff */
[----:B------:R-:W-:Y:S01]  /*a220*/  LEA R3, P6, R68, R2, 0x5 ;  /* 0x0000000244037211 */ /* 0x000fe200078c28ff */
[----:B------:R-:W-:-:S03]  /*a230*/  @!P3 IMAD.MOV.U32 R4, RZ, RZ, R67 ;  /* 0x000000ffff04b224 */ /* 0x000fc600078e0043 */
[----:B------:R-:W-:Y:S01]  /*a240*/  LEA.HI.X.SX32 R66, R5, R0, 0x1, P6 ;  /* 0x0000000005427211 */ /* 0x000fe200030f0eff */
[----:B------:R-:W-:Y:S01]  /*a250*/  @!P3 IMAD.MOV.U32 R5, RZ, RZ, R69 ;  /* 0x000000ffff05b224 */ /* 0x000fe200078e0045 */
        /* <DEDUP_REMOVED lines=10> */
[----:B-1----:R-:W-:Y:S01]  /*a300*/  IMAD R4, R68, 0xf, RZ ;  /* 0x0000000f44047824 */ /* 0x002fe200078e02ff */
[----:B------:R0:W-:Y:S01]  /*a310*/  STL [R1+0x338], R3 ;  /* 0x0003380301007387 */ /* 0x0001e20000100800 */
[----:B------:R-:W-:-:S03]  /*a320*/  VIADD R5, R7, 0xfffffff4 ;  /* 0xfffffff407057836 */ /* 0x000fc60000000000 */
[----:B------:R1:W-:Y:S01]  /*a330*/  STL [R1+0x334], R66 ;  /* 0x0003344201007387 */ /* 0x0003e20000100800 */
[----:B------:R-:W-:Y:S01]  /*a340*/  LEA.HI.X.SX32 R70, R4, R0, 0x1, P6 ;  /* 0x0000000004467211 */ /* 0x000fe200030f0eff */
[----:B------:R-:W-:Y:S01]  /*a350*/  @!P4 IMAD.MOV.U32 R4, RZ, RZ, R69 ;  /* 0x000000ffff04c224 */ /* 0x000fe200078e0045 */
[----:B------:R-:W-:Y:S02]  /*a360*/  ISETP.GE.U32.AND P0, PT, R5, 0x7fffff75, PT ;  /* 0x7fffff750500780c */ /* 0x000fe40003f06070 */
[----:B0-----:R-:W-:Y:S01]  /*a370*/  IADD3 R3, P6, PT, R12, R2, RZ ;  /* 0x000000020c037210 */ /* 0x001fe20007fde0ff */
[----:B-1----:R-:W-:Y:S01]  /*a380*/  IMAD R66, R68, 0xe, RZ ;  /* 0x0000000e44427824 */ /* 0x002fe200078e02ff */
        /* <DEDUP_REMOVED lines=27> */
[C---:B------:R-:W-:Y:S02]  /*a540*/  VIADD R12, R7.reuse, 0xfffffff5 ;  /* 0xfffffff5070c7836 */ /* 0x040fe40000000000 */
[----:B------:R1:W-:Y:S01]  /*a550*/  STL [R1+0x320], R69 ;  /* 0x0003204501007387 */ /* 0x0003e20000100800 */
[----:B0-----:R-:W-:Y:S02]  /*a560*/  @!P3 IMAD.MOV.U32 R4, RZ, RZ, R3 ;  /* 0x000000ffff04b224 */ /* 0x001fe400078e0003 */
[----:B------:R-:W-:Y:S02]  /*a570*/  @!P3 IMAD.MOV.U32 R5, RZ, RZ, R67 ;  /* 0x000000ffff05b224 */ /* 0x000fe400078e0043 */
[----:B------:R-:W-:Y:S01]  /*a580*/  VIADD R8, R7, 0xfffffff7 ;  /* 0xfffffff707087836 */ /* 0x000fe20000000000 */
[----:B-1----:R-:W-:-:S02]  /*a590*/  IADD3 R69, P6, PT, R11, R2, RZ ;  /* 0x000000020b457210 */ /* 0x002fc40007fde0ff */
[----:B------:R0:W5:Y:S01]  /*a5a0*/  @!P3 LDG.E.U16 R17, desc[UR20][R4.64] ;  /* 0x000000140411b981 */ /* 0x000162000c1e1500 */
[----:B------:R-:W-:Y:S02]  /*a5b0*/  ISETP.GE.U32.AND P4, PT, R12, 0x7fffff76, PT ;  /* 0x7fffff760c00780c */ /* 0x000fe40003f86070 */
[----:B------:R-:W-:Y:S01]  /*a5c0*/  ISETP.GE.U32.AND P5, PT, R8, 0x7fffff78, PT ;  /* 0x7fffff780800780c */ /* 0x000fe20003fa6070 */
[----:B------:R1:W-:Y:S01]  /*a5d0*/  STL [R1+0x31c], R70 ;  /* 0x00031c4601007387 */ /* 0x0003e20000100800 */
[C---:B0-----:R-:W-:Y:S02]  /*a5e0*/  IMAD R4, R68.reuse, 0xb, RZ ;  /* 0x0000000b44047824 */ /* 0x041fe400078e02ff */
[----:B------:R-:W-:Y:S01]  /*a5f0*/  VIADD R5, R7, 0xfffffff8 ;  /* 0xfffffff807057836 */ /* 0x000fe20000000000 */
[----:B------:R0:W-:Y:S01]  /*a600*/  STL [R1+0x318], R3 ;  /* 0x0003180301007387 */ /* 0x0001e20000100800 */
[----:B------:R-:W-:Y:S01]  /*a610*/  IMAD R8, R68, 0xa, RZ ;  /* 0x0000000a44087824 */ /* 0x000fe200078e02ff */
        /* <DEDUP_REMOVED lines=10> */
[----:B0-----:R-:W-:-:S04]  /*a6c0*/  @!P4 IMAD.MOV.U32 R4, RZ, RZ, R3 ;  /* 0x000000ffff04c224 */ /* 0x001fc800078e0003 */
[----:B------:R-:W-:Y:S01]  /*a6d0*/  @!P4 IMAD.MOV.U32 R5, RZ, RZ, R67 ;  /* 0x000000ffff05c224 */ /* 0x000fe200078e0043 */
[----:B------:R0:W-:Y:S04]  /*a6e0*/  STL [R1+0x310], R69 ;  /* 0x0003104501007387 */ /* 0x0001e80000100800 */
[----:B------:R1:W5:Y:S01]  /*a6f0*/  @!P4 LDG.E.U16 R15, desc[UR20][R4.64] ;  /* 0x00000014040fc981 */ /* 0x000362000c1e1500 */
[----:B0-----:R-:W-:Y:S01]  /*a700*/  IADD3 R69, P6, PT, R10, R2, RZ ;  /* 0x000000020a457210 */ /* 0x001fe20007fde0ff */
[----:B-1----:R-:W-:Y:S02]  /*a710*/  VIADD R5, R7, 0xfffffffa ;  /* 0xfffffffa07057836 */ /* 0x002fe40000000000 */
[C---:B------:R-:W-:Y:S01]  /*a720*/  IMAD R4, R68.reuse, 0x9, RZ ;  /* 0x0000000944047824 */ /* 0x040fe200078e02ff */
[----:B------:R0:W-:Y:S02]  /*a730*/  STL [R1+0x30c], R70 ;  /* 0x00030c4601007387 */ /* 0x0001e40000100800 */
[----:B------:R-:W-:Y:S01]  /*a740*/  ISETP.GE.U32.AND P4, PT, R5, 0x7fffff7b, PT ;  /* 0x7fffff7b0500780c */ /* 0x000fe20003f86070 */
[----:B------:R-:W-:Y:S01]  /*a750*/  IMAD.SHL.U32 R5, R68, 0x8, RZ ;  /* 0x0000000844057824 */ /* 0x000fe200078e00ff */
[----:B------:R1:W-:Y:S01]  /*a760*/  STL [R1+0x308], R3 ;  /* 0x0003080301007387 */ /* 0x0003e20000100800 */
[----:B------:R-:W-:-:S02]  /*a770*/  PRMT R12, RZ, 0x7610, R12 ;  /* 0x00007610ff0c7816 */ /* 0x000fc4000000000c */
[----:B0-----:R-:W-:Y:S01]  /*a780*/  LEA.HI.X.SX32 R70, R4, R0, 0x1, P6 ;  /* 0x0000000004467211 */ /* 0x001fe200030f0eff */
[----:B------:R0:W-:Y:S01]  /*a790*/  STL [R1+0x304], R67 ;  /* 0x0003044301007387 */ /* 0x0001e20000100800 */
[----:B-1----:R-:W-:Y:S01]  /*a7a0*/  LEA R3, P6, R68, R2, 0x4 ;  /* 0x0000000244037211 */ /* 0x002fe200078c20ff */
[----:B------:R-:W-:-:S03]  /*a7b0*/  @!P1 IMAD.MOV.U32 R4, RZ, RZ, R69 ;  /* 0x000000ffff049224 */ /* 0x000fc600078e0045 */
[----:B0-----:R-:W-:Y:S01]  /*a7c0*/  LEA.HI.X.SX32 R67, R5, R0, 0x1, P6 ;  /* 0x0000000005437211 */ /* 0x001fe200030f0eff */
[----:B------:R-:W-:Y:S01]  /*a7d0*/  @!P1 IMAD.MOV.U32 R5, RZ, RZ, R70 ;  /* 0x000000ffff059224 */ /* 0x000fe200078e0046 */
[----:B------:R-:W-:Y:S01]  /*a7e0*/  PRMT R13, RZ, 0x7610, R13 ;  /* 0x00007610ff0d7816 */ /* 0x000fe2000000000d */
[----:B------:R-:W-:-:S03]  /*a7f0*/  VIADD R6, R7, 0xfffffff9 ;  /* 0xfffffff907067836 */ /* 0x000fc60000000000 */
[----:B------:R0:W5:Y:S02]  /*a800*/  @!P1 LDG.E.U16 R12, desc[UR20][R4.64] ;  /* 0x00000014040c9981 */ /* 0x000164000c1e1500 */
[----:B------:R-:W-:Y:S01]  /*a810*/  ISETP.GE.U32.AND P0, PT, R6, 0x7fffff7a, PT ;  /* 0x7fffff7a0600780c */ /* 0x000fe20003f06070 */
[----:B------:R-:W-:Y:S02]  /*a820*/  VIADD R6, R7, 0xfffffffb ;  /* 0xfffffffb07067836 */ /* 0x000fe40000000000 */
[----:B0-----:R-:W-:Y:S02]  /*a830*/  @!P5 IMAD.MOV.U32 R4, RZ, RZ, R3 ;  /* 0x000000ffff04d224 */ /* 0x001fe400078e0003 */
[----:B------:R-:W-:-:S05]  /*a840*/  @!P5 IMAD.MOV.U32 R5, RZ, RZ, R67 ;  /* 0x000000ffff05d224 */ /* 0x000fca00078e0043 */
[----:B------:R0:W5:Y:S01]  /*a850*/  @!P5 LDG.E.U16 R13, desc[UR20][R4.64] ;  /* 0x00000014040dd981 */ /* 0x000162000c1e1500 */
[----:B------:R-:W-:Y:S02]  /*a860*/  IADD3 R66, P5, PT, R66, R2, RZ ;  /* 0x0000000242427210 */ /* 0x000fe40007fbe0ff */
[----:B------:R-:W-:Y:S01]  /*a870*/  ISETP.GE.U32.AND P6, PT, R6, 0x7fffff7c, PT ;  /* 0x7fffff7c0600780c */ /* 0x000fe20003fc6070 */
[----:B------:R1:W-:Y:S01]  /*a880*/  STL [R1+0x300], R69 ;  /* 0x0003004501007387 */ /* 0x0003e20000100800 */
[----:B0-----:R-:W-:-:S03]  /*a890*/  IMAD R4, R68, 0x7, RZ ;  /* 0x0000000744047824 */ /* 0x001fc600078e02ff */
[----:B------:R-:W-:Y:S01]  /*a8a0*/  STL [R1+0x2fc], R70 ;  /* 0x0002fc4601007387 */ /* 0x000fe20000100800 */
[----:B------:R-:W-:Y:S02]  /*a8b0*/  VIADD R5, R7, 0xfffffffc ;  /* 0xfffffffc07057836 */ /* 0x000fe40000000000 */
[----:B------:R-:W-:Y:S01]  /*a8c0*/  IMAD R6, R68, 0x6, RZ ;  /* 0x0000000644067824 */ /* 0x000fe200078e02ff */
[----:B-1----:R-:W-:Y:S01]  /*a8d0*/  LEA.HI.X.SX32 R69, R4, R0, 0x1, P5 ;  /* 0x0000000004457211 */ /* 0x002fe200028f0eff */
[----:B------:R0:W-:Y:S01]  /*a8e0*/  STL [R1+0x2f8], R3 ;  /* 0x0002f80301007387 */ /* 0x0001e20000100800 */
[----:B------:R-:W-:Y:S01]  /*a8f0*/  ISETP.GE.U32.AND P1, PT, R5, 0x7fffff7d, PT ;  /* 0x7fffff7d0500780c */ /* 0x000fe20003f26070 */
[----:B------:R-:W-:Y:S01]  /*a900*/  @!P3 IMAD.MOV.U32 R4, RZ, RZ, R66 ;  /* 0x000000ffff04b224 */ /* 0x000fe200078e0042 */
[----:B------:R-:W-:Y:S01]  /*a910*/  PRMT R10, RZ, 0x7610, R10 ;  /* 0x00007610ff0a7816 */ /* 0x000fe2000000000a */
[----:B------:R1:W-:Y:S01]  /*a920*/  STL [R1+0x2f4], R67 ;  /* 0x0002f44301007387 */ /* 0x0003e20000100800 */
[----:B------:R-:W-:Y:S01]  /*a930*/  @!P3 IMAD.MOV.U32 R5, RZ, RZ, R69 ;  /* 0x000000ffff05b224 */ /* 0x000fe200078e0045 */
[----:B0-----:R-:W-:-:S04]  /*a940*/  IADD3 R3, P5, PT, R9, R2, RZ ;  /* 0x0000000209037210 */ /* 0x001fc80007fbe0ff */
[----:B------:R0:W5:Y:S01]  /*a950*/  @!P3 LDG.E.U16 R10, desc[UR20][R4.64] ;  /* 0x00000014040ab981 */ /* 0x000162000c1e1500 */
[----:B-1----:R-:W-:Y:S02]  /*a960*/  LEA.HI.X.SX32 R67, R6, R0, 0x1, P5 ;  /* 0x0000000006437211 */ /* 0x002fe400028f0eff */
[----:B------:R-:W-:Y:S01]  /*a970*/  PRMT R11, RZ, 0x7610, R11 ;  /* 0x00007610ff0b7816 */ /* 0x000fe2000000000b */
[----:B------:R-:W-:Y:S01]  /*a980*/  STL [R1+0x2f0], R66 ;  /* 0x0002f04201007387 */ /* 0x000fe20000100800 */
[----:B0-----:R-:W-:Y:S02]  /*a990*/  @!P0 IMAD.MOV.U32 R4, RZ, RZ, R3 ;  /* 0x000000ffff048224 */ /* 0x001fe400078e0003 */
[----:B------:R-:W-:Y:S01]  /*a9a0*/  @!P0 IMAD.MOV.U32 R5, RZ, RZ, R67 ;  /* 0x000000ffff058224 */ /* 0x000fe200078e0043 */
[----:B------:R-:W-:Y:S04]  /*a9b0*/  STL [R1+0x2ec], R69 ;  /* 0x0002ec4501007387 */ /* 0x000fe80000100800 */
[----:B------:R-:W-:Y:S04]  /*a9c0*/  STL [R1+0x2e8], R3 ;  /* 0x0002e80301007387 */ /* 0x000fe80000100800 */
[----:B------:R0:W5:Y:S04]  /*a9d0*/  @!P0 LDG.E.U16 R11, desc[UR20][R4.64] ;  /* 0x00000014040b8981 */ /* 0x000168000c1e1500 */
[----:B------:R1:W-:Y:S01]  /*a9e0*/  STL [R1+0x2e4], R67 ;  /* 0x0002e44301007387 */ /* 0x0003e20000100800 */
[----:B0-----:R-:W-:Y:S01]  /*a9f0*/  IMAD R4, R68, 0x5, RZ ;  /* 0x0000000544047824 */ /* 0x001fe200078e02ff */
[-C--:B-1----:R-:W-:Y:S01]  /*aa00*/  IADD3 R67, P5, PT, R8, R2.reuse, RZ ;  /* 0x0000000208437210 */ /* 0x082fe20007fbe0ff */
[----:B------:R-:W-:Y:S01]  /*aa10*/  VIADD R8, R7, 0xffffffff ;  /* 0xffffffff07087836 */ /* 0x000fe20000000000 */
[C---:B------:R-:W-:Y:S01]  /*aa20*/  LEA R3, P0, R68.reuse, R2, 0x3 ;  /* 0x0000000244037211 */ /* 0x040fe200078018ff */
[----:B------:R-:W-:Y:S01]  /*aa30*/  IMAD.SHL.U32 R5, R68, 0x4, RZ ;  /* 0x0000000444057824 */ /* 0x000fe200078e00ff */
[----:B------:R-:W-:-:S02]  /*aa40*/  LEA.HI.X.SX32 R69, R4, R0, 0x1, P5 ;  /* 0x0000000004457211 */ /* 0x000fc400028f0eff */
[----:B------:R-:W-:Y:S01]  /*aa50*/  ISETP.GE.U32.AND P5, PT, R8, 0x7fffff80, PT ;  /* 0x7fffff800800780c */ /* 0x000fe20003fa6070 */
[----:B------:R-:W-:Y:S01]  /*aa60*/  @!P4 IMAD.MOV.U32 R4, RZ, RZ, R67 ;  /* 0x000000ffff04c224 */ /* 0x000fe200078e0043 */
[----:B------:R-:W-:Y:S02]  /*aa70*/  PRMT R8, RZ, 0x7610, R8 ;  /* 0x00007610ff087816 */ /* 0x000fe40000000008 */
[----:B------:R-:W-:Y:S01]  /*aa80*/  LEA.HI.X.SX32 R66, R5, R0, 0x1, P0 ;  /* 0x0000000005427211 */ /* 0x000fe200000f0eff */
[----:B------:R-:W-:Y:S01]  /*aa90*/  @!P4 IMAD.MOV.U32 R5, RZ, RZ, R69 ;  /* 0x000000ffff05c224 */ /* 0x000fe200078e0045 */
[----:B------:R-:W-:Y:S04]  /*aaa0*/  STL [R1+0x2e0], R67 ;  /* 0x0002e04301007387 */ /* 0x000fe80000100800 */
[----:B------:R-:W-:Y:S04]  /*aab0*/  STL [R1+0x2d8], R3 ;  /* 0x0002d80301007387 */ /* 0x000fe80000100800 */
[----:B------:R-:W-:Y:S04]  /*aac0*/  STL [R1+0x2dc], R69 ;  /* 0x0002dc4501007387 */ /* 0x000fe80000100800 */
[----:B------:R0:W5:Y:S01]  /*aad0*/  @!P4 LDG.E.U16 R8, desc[UR20][R4.64] ;  /* 0x000000140408c981 */ /* 0x000162000c1e1500 */
[----:B------:R-:W-:-:S03]  /*aae0*/  VIADD R9, R7, 0xfffffffd ;  /* 0xfffffffd07097836 */ /* 0x000fc60000000000 */
[----:B------:R1:W-:Y:S01]  /*aaf0*/  STL [R1+0x2d4], R66 ;  /* 0x0002d44201007387 */ /* 0x0003e20000100800 */
[----:B0-----:R-:W-:Y:S02]  /*ab00*/  @!P6 IMAD.MOV.U32 R5, RZ, RZ, R66 ;  /* 0x000000ffff05e224 */ /* 0x001fe400078e0042 */
[----:B-1----:R-:W0:Y:S01]  /*ab10*/  S2R R66, SR_TID.X ;  /* 0x0000000000427919 */ /* 0x002e220000002100 */
[----:B------:R-:W-:Y:S01]  /*ab20*/  ISETP.GE.U32.AND P3, PT, R9, 0x7fffff7e, PT ;  /* 0x7fffff7e0900780c */ /* 0x000fe20003f66070 */
[----:B------:R-:W-:Y:S01]  /*ab30*/  @!P6 IMAD.MOV.U32 R4, RZ, RZ, R3 ;  /* 0x000000ffff04e224 */ /* 0x000fe200078e0003 */
[----:B------:R-:W-:Y:S02]  /*ab40*/  PRMT R9, RZ, 0x7610, R9 ;  /* 0x00007610ff097816 */ /* 0x000fe40000000009 */
[----:B------:R-:W-:-:S04]  /*ab50*/  IADD3 R3, P0, PT, R6, R2, RZ ;  /* 0x0000000206037210 */ /* 0x000fc80007f1e0ff */
[----:B------:R1:W5:Y:S02]  /*ab60*/  @!P6 LDG.E.U16 R9, desc[UR20][R4.64] ;  /* 0x000000140409e981 */ /* 0x000364000c1e1500 */
[----:B-1----:R-:W-:Y:S02]  /*ab70*/  IMAD R4, R68, 0x3, RZ ;  /* 0x0000000344047824 */ /* 0x002fe400078e02ff */
[----:B------:R-:W-:-:S03]  /*ab80*/  VIADD R5, R7, 0xfffffffe ;  /* 0xfffffffe07057836 */ /* 0x000fc60000000000 */
[----:B------:R-:W-:Y:S01]  /*ab90*/  LEA.HI.X.SX32 R4, R4, R0, 0x1, P0 ;  /* 0x0000000004047211 */ /* 0x000fe200000f0eff */
[----:B------:R-:W-:Y:S01]  /*aba0*/  STL [R1+0x2d0], R3 ;  /* 0x0002d00301007387 */ /* 0x000fe20000100800 */
[----:B------:R-:W-:Y:S02]  /*abb0*/  ISETP.GE.U32.AND P6, PT, R5, 0x7fffff7f, PT ;  /* 0x7fffff7f0500780c */ /* 0x000fe40003fc6070 */
[----:B------:R-:W-:Y:S01]  /*abc0*/  PRMT R6, RZ, 0x7610, R6 ;  /* 0x00007610ff067816 */ /* 0x000fe20000000006 */
[----:B------:R1:W-:Y:S01]  /*abd0*/  STL [R1+0x2cc], R4 ;  /* 0x0002cc0401007387 */ /* 0x0003e20000100800 */
[----:B------:R-:W-:Y:S02]  /*abe0*/  @!P1 IMAD.MOV.U32 R5, RZ, RZ, R4 ;  /* 0x000000ffff059224 */ /* 0x000fe400078e0004 */
[----:B------:R-:W-:Y:S01]  /*abf0*/  VIADD R67, R7, 0x7f ;  /* 0x0000007f07437836 */ /* 0x000fe20000000000 */
[----:B0-----:R-:W-:Y:S01]  /*ac00*/  LOP3.LUT R70, R66, 0x7f, RZ, 0xc0, !PT ;  /* 0x0000007f42467812 */ /* 0x001fe200078ec0ff */
[----:B-1----:R-:W-:-:S03]  /*ac10*/  @!P1 IMAD.MOV.U32 R4, RZ, RZ, R3 ;  /* 0x000000ffff049224 */ /* 0x002fc600078e0003 */
[----:B------:R-:W-:Y:S02]  /*ac20*/  ISETP.GT.AND P4, PT, R67, 0x7f, PT ;  /* 0x0000007f4300780c */ /* 0x000fe40003f84270 */
[----:B------:R0:W5:Y:S01]  /*ac30*/  @!P1 LDG.E.U16 R6, desc[UR20][R4.64] ;  /* 0x0000001404069981 */ /* 0x000162000c1e1500 */
[----:B------:R-:W-:Y:S01]  /*ac40*/  LEA R69, P1, R68, R2, 0x2 ;  /* 0x0000000244457211 */ /* 0x000fe200078210ff */
[----:B------:R-:W-:Y:S01]  /*ac50*/  @!P5 IMAD.MOV.U32 R66, RZ, RZ, R2 ;  /* 0x000000ffff42d224 */ /* 0x000fe200078e0002 */
[----:B------:R-:W-:Y:S01]  /*ac60*/  ISETP.LT.AND P0, PT, R70, R7, P4 ;  /* 0x000000074600720c */ /* 0x000fe20002701270 */
[----:B------:R-:W-:Y:S02]  /*ac70*/  @!P5 IMAD.MOV.U32 R67, RZ, RZ, R0 ;  /* 0x000000ffff43d224 */ /* 0x000fe400078e0000 */
[----:B0-----:R-:W-:Y:S01]  /*ac80*/  IMAD.SHL.U32 R4, R68, 0x2, RZ ;  /* 0x0000000244047824 */ /* 0x001fe200078e00ff */
[----:B------:R-:W-:-:S04]  /*ac90*/  PRMT R5, RZ, 0x7610, R5 ;  /* 0x00007610ff057816 */ /* 0x000fc80000000005 */
[----:B------:R-:W-:Y:S02]  /*aca0*/  LEA.HI.X.SX32 R70, R4, R0, 0x1, P1 ;  /* 0x0000000004467211 */ /* 0x000fe400008f0eff */
[----:B------:R0:W5:Y:S03]  /*acb0*/  @!P5 LDG.E.U16 R5, desc[UR20][R66.64] ;  /* 0x000000144205d981 */ /* 0x000166000c1e1500 */
[----:B0-----:R-:W-:Y:S02]  /*acc0*/  IMAD.MOV.U32 R66, RZ, RZ, R70 ;  /* 0x000000ffff427224 */ /* 0x001fe400078e0046 */
[----:B------:R-:W-:-:S05]  /*acd0*/  IMAD.MOV.U32 R67, RZ, RZ, R69 ;  /* 0x000000ffff437224 */ /* 0x000fca00078e0045 */
[----:B------:R-:W-:Y:S02]  /*ace0*/  @!P3 LOP3.LUT R67, R67, R66, RZ, 0x3c, !PT ;  /* 0x000000424343b212 */ /* 0x000fe400078e3cff */
[----:B------:R-:W-:Y:S02]  /*acf0*/  IADD3 R3, P1, PT, R4, R2, RZ ;  /* 0x0000000204037210 */ /* 0x000fe40007f3e0ff */
[C---:B------:R-:W-:Y:S01]  /*ad00*/  @!P3 LOP3.LUT R66, R67.reuse, R66, RZ, 0x3c, !PT ;  /* 0x000000424342b212 */ /* 0x040fe200078e3cff */
[----:B------:R0:W-:Y:S01]  /*ad10*/  STL [R1+0x2c8], R69 ;  /* 0x0002c84501007387 */ /* 0x0001e20000100800 */
[----:B------:R-:W-:Y:S02]  /*ad20*/  PRMT R7, RZ, 0x7610, R7 ;  /* 0x00007610ff077816 */ /* 0x000fe40000000007 */
[----:B------:R-:W-:Y:S01]  /*ad30*/  @!P3 LOP3.LUT R67, R67, R66, RZ, 0x3c, !PT ;  /* 0x000000424343b212 */ /* 0x000fe200078e3cff */
[----:B------:R1:W-:Y:S04]  /*ad40*/  STL [R1+0x2c4], R70 ;  /* 0x0002c44601007387 */ /* 0x0003e80000100800 */
[----:B------:R2:W5:Y:S01]  /*ad50*/  @!P3 LDG.E.U16 R7, desc[UR20][R66.64] ;  /* 0x000000144207b981 */ /* 0x000562000c1e1500 */
[----:B0-----:R-:W-:-:S03]  /*ad60*/  LEA.HI.X.SX32 R69, R68, R0, 0x1, P1 ;  /* 0x0000000044457211 */ /* 0x001fc600008f0eff */
[----:B-1----:R0:W5:Y:S04]  /*ad70*/  LDL.LU R70, [R1+0x7dc] ;  /* 0x0007dc0001467983 */ /* 0x0021680000300800 */
[----:B------:R-:W-:Y:S01]  /*ad80*/  STL [R1+0x2c0], R3 ;  /* 0x0002c00301007387 */ /* 0x000fe20000100800 */
[----:B--2---:R-:W-:Y:S02]  /*ad90*/  @!P6 IMAD.MOV.U32 R67, RZ, RZ, R69 ;  /* 0x000000ffff43e224 */ /* 0x004fe400078e0045 */
[----:B------:R-:W-:Y:S01]  /*ada0*/  @!P6 IMAD.MOV.U32 R66, RZ, RZ, R3 ;  /* 0x000000ffff42e224 */ /* 0x000fe200078e0003 */
[----:B------:R1:W-:Y:S04]  /*adb0*/  STL [R1+0x2bc], R69 ;  /* 0x0002bc4501007387 */ /* 0x0003e80000100800 */
[----:B-1----:R0:W5:Y:S04]  /*adc0*/  LDL.LU R69, [R1+0x7d8] ;  /* 0x0007d80001457983 */ /* 0x0021680000300800 */
[----:B------:R0:W5:Y:S01]  /*add0*/  LDL.LU R3, [R1+0x7d4] ;  /* 0x0007d40001037983 */ /* 0x0001620000300800 */
[----:B------:R-:W-:-:S04]  /*ade0*/  @!UP1 UIADD3 UR4, UPT, UPT, -UR7, 0x100000, URZ ;  /* 0x0010000007049890 */ /* 0x000fc8000fffe1ff */
[----:B------:R-:W-:Y:S02]  /*adf0*/  @!UP1 USHF.L.U32 UR5, UR4, 0xb, URZ ;  /* 0x0000000b04059899 */ /* 0x000fe400080006ff */
[----:B------:R-:W-:Y:S01]  /*ae00*/  @!UP1 USHF.L.U32 UR4, UR4, 0x1, URZ ;  /* 0x0000000104049899 */ /* 0x000fe200080006ff */
[----:B------:R-:W-:Y:S01]  /*ae10*/  VOTEU.ALL UP1, P2 ;  /* 0x0000000000ff7886 */ /* 0x000fe20001020000 */
[----:B------:R-:W-:-:S06]  /*ae20*/  PRMT R4, RZ, 0x7610, R4 ;  /* 0x00007610ff047816 */ /* 0x000fcc0000000004 */
[----:B------:R0:W5:Y:S04]  /*ae30*/  @!P6 LDG.E.U16 R4, desc[UR20][R66.64] ;  /* 0x000000144204e981 */ /* 0x000168000c1e1500 */
[----:B------:R0:W1:Y:S01]  /*ae40*/  @!UP1 SYNCS.EXCH.64 URZ, [UR9+0x8008], UR4 ;  /* 0x0080080409ff95b2 */ /* 0x0000620008000100 */
[----:B----4-:R-:W-:Y:S05]  /*ae50*/  @!P4 BRA `(.L_x_6) ;  /* 0x0000000400b0c947 */ /* 0x010fea0003800000 */
[----:B-----5:R-:W-:Y:S01]  /*ae60*/  PRMT R4, R5, 0x5410, R4 ;  /* 0x0000541005047816 */ /* 0x020fe20000000004 */
[----:B0-----:R-:W2:Y:S01]  /*ae70*/  LDL.LU R66, [R1+0xa0] ;  /* 0x0000a00001427983 */ /* 0x001ea20000300800 */
[----:B------:R-:W-:Y:S02]  /*ae80*/  PRMT R5, R7, 0x5410, R6 ;  /* 0x0000541007057816 */ /* 0x000fe40000000006 */
[----:B------:R-:W-:Y:S01]  /*ae90*/  PRMT R6, R9, 0x5410, R8 ;  /* 0x0000541009067816 */ /* 0x000fe20000000008 */
[----:B------:R-:W3:Y:S01]  /*aea0*/  LDL.LU R67, [R1+0xa8] ;  /* 0x0000a80001437983 */ /* 0x000ee20000300800 */
[----:B------:R-:W-:Y:S02]  /*aeb0*/  PRMT R9, R15, 0x5410, R14 ;  /* 0x000054100f097816 */ /* 0x000fe4000000000e */
[----:B------:R-:W-:Y:S02]  /*aec0*/  PRMT R14, R25, 0x5410, R24 ;  /* 0x00005410190e7816 */ /* 0x000fe40000000018 */
[----:B------:R-:W-:-:S02]  /*aed0*/  PRMT R25, R46, 0x5410, R47 ;  /* 0x000054102e197816 */ /* 0x000fc4000000002f */
[----:B------:R-:W-:Y:S01]  /*aee0*/  PRMT R15, R27, 0x5410, R26 ;  /* 0x000054101b0f7816 */ /* 0x000fe2000000001a */
[----:B------:R-:W4:Y:S01]  /*aef0*/  LDL.LU R46, [R1] ;  /* 0x00000000012e7983 */ /* 0x000f220000300800 */
[----:B------:R-:W-:Y:S02]  /*af00*/  PRMT R26, R48, 0x5410, R49 ;  /* 0x00005410301a7816 */ /* 0x000fe40000000031 */
[----:B------:R-:W-:Y:S01]  /*af10*/  PRMT R7, R11, 0x5410, R10 ;  /* 0x000054100b077816 */ /* 0x000fe2000000000a */
[----:B------:R-:W2:Y:S01]  /*af20*/  LDL.LU R47, [R1+0x4] ;  /* 0x00000400012f7983 */ /* 0x000ea20000300800 */
[----:B------:R-:W-:Y:S02]  /*af30*/  PRMT R10, R17, 0x5410, R16 ;  /* 0x00005410110a7816 */ /* 0x000fe40000000010 */
[----:B------:R-:W-:Y:S01]  /*af40*/  PRMT R27, R50, 0x5410, R51 ;  /* 0x00005410321b7816 */ /* 0x000fe20000000033 */
[----:B------:R-:W2:Y:S01]  /*af50*/  LDL.LU R48, [R1+0xc] ;  /* 0x00000c0001307983 */ /* 0x000ea20000300800 */
[----:B------:R-:W-:-:S02]  /*af60*/  PRMT R16, R29, 0x5410, R28 ;  /* 0x000054101d107816 */ /* 0x000fc4000000001c */
[----:B------:R-:W-:Y:S01]  /*af70*/  PRMT R17, R31, 0x5410, R30 ;  /* 0x000054101f117816 */ /* 0x000fe2000000001e */
[----:B------:R-:W2:Y:S01]  /*af80*/  LDL.LU R49, [R1+0x14] ;  /* 0x0000140001317983 */ /* 0x000ea20000300800 */
        /* <DEDUP_REMOVED lines=33> */
[----:B------:R-:W-:-:S03]  /*b1a0*/  PRMT R24, R44, 0x5410, R45 ;  /* 0x000054102c187816 */ /* 0x000fc6000000002d */
[----:B------:R-:W2:Y:S04]  /*b1b0*/  LDL.LU R61, [R1+0x78] ;  /* 0x00007800013d7983 */ /* 0x000ea80000300800 */
[----:B------:R-:W2:Y:S04]  /*b1c0*/  LDL.LU R62, [R1+0x80] ;  /* 0x00008000013e7983 */ /* 0x000ea80000300800 */
[----:B------:R-:W2:Y:S04]  /*b1d0*/  LDL.LU R63, [R1+0x88] ;  /* 0x00008800013f7983 */ /* 0x000ea80000300800 */
[----:B------:R-:W2:Y:S04]  /*b1e0*/  LDL.LU R64, [R1+0x90] ;  /* 0x0000900001407983 */ /* 0x000ea80000300800 */
[----:B------:R-:W2:Y:S04]  /*b1f0*/  LDL.LU R65, [R1+0x98] ;  /* 0x0000980001417983 */ /* 0x000ea80000300800 */
[----:B------:R-:W2:Y:S04]  /*b200*/  LDL.LU R71, [R1+0x9c] ;  /* 0x00009c0001477983 */ /* 0x000ea80000300800 */
[----:B------:R-:W3:Y:S04]  /*b210*/  LDL.LU R72, [R1+0xa4] ;  /* 0x0000a40001487983 */ /* 0x000ee80000300800 */
[----:B------:R-:W3:Y:S04]  /*b220*/  LDL.LU R73, [R1+0x8c] ;  /* 0x00008c0001497983 */ /* 0x000ee80000300800 */
[----:B------:R-:W3:Y:S04]  /*b230*/  LDL.LU R74, [R1+0x94] ;  /* 0x00009400014a7983 */ /* 0x000ee80000300800 */
[----:B------:R-:W3:Y:S04]  /*b240*/  LDL.LU R75, [R1+0x7c] ;  /* 0x00007c00014b7983 */ /* 0x000ee80000300800 */
[----:B------:R-:W3:Y:S01]  /*b250*/  LDL.LU R76, [R1+0x84] ;  /* 0x00008400014c7983 */ /* 0x000ee20000300800 */
[----:B------:R-:W-:-:S03]  /*b260*/  PRMT R40, R81, 0x5410, R82 ;  /* 0x0000541051287816 */ /* 0x000fc60000000052 */
        /* <DEDUP_REMOVED lines=16> */
[----:B------:R-:W3:Y:S04]  /*b370*/  LDL.LU R88, [R1+0x28] ;  /* 0x0000280001587983 */ /* 0x000ee80000300800 */
[----:B------:R-:W3:Y:S04]  /*b380*/  LDL.LU R89, [R1+0x10] ;  /* 0x0000100001597983 */ /* 0x000ee80000300800 */
[----:B------:R-:W3:Y:S04]  /*b390*/  LDL.LU R90, [R1+0x18] ;  /* 0x00001800015a7983 */ /* 0x000ee80000300800 */
[----:B------:R-:W3:Y:S01]  /*b3a0*/  LDL.LU R92, [R1+0x8] ;  /* 0x00000800015c7983 */ /* 0x000ee20000300800 */
[----:B----4-:R-:W-:-:S02]  /*b3b0*/  PRMT R46, R93, 0x5410, R46 ;  /* 0x000054105d2e7816 */ /* 0x010fc4000000002e */
[----:B--2---:R-:W-:Y:S02]  /*b3c0*/  PRMT R66, R66, 0x5410, R71 ;  /* 0x0000541042427816 */ /* 0x004fe40000000047 */
[----:B---3--:R-:W-:Y:S02]  /*b3d0*/  PRMT R67, R67, 0x5410, R72 ;  /* 0x0000541043437816 */ /* 0x008fe40000000048 */
[----:B------:R-:W-:Y:S02]  /*b3e0*/  PRMT R64, R64, 0x5410, R73 ;  /* 0x0000541040407816 */ /* 0x000fe40000000049 */
[----:B------:R-:W-:Y:S02]  /*b3f0*/  PRMT R65, R65, 0x5410, R74 ;  /* 0x0000541041417816 */ /* 0x000fe4000000004a */
[----:B------:R-:W-:Y:S02]  /*b400*/  PRMT R62, R62, 0x5410, R75 ;  /* 0x000054103e3e7816 */ /* 0x000fe4000000004b */
[----:B------:R-:W-:-:S02]  /*b410*/  PRMT R63, R63, 0x5410, R76 ;  /* 0x000054103f3f7816 */ /* 0x000fc4000000004c */
[----:B------:R-:W-:Y:S02]  /*b420*/  PRMT R60, R60, 0x5410, R77 ;  /* 0x000054103c3c7816 */ /* 0x000fe4000000004d */
[----:B------:R-:W-:Y:S02]  /*b430*/  PRMT R61, R61, 0x5410, R78 ;  /* 0x000054103d3d7816 */ /* 0x000fe4000000004e */
        /* <DEDUP_REMOVED lines=12> */
[----:B------:R-:W-:-:S04]  /*b500*/  PRMT R47, R47, 0x5410, R92 ;  /* 0x000054102f2f7816 */ /* 0x000fc8000000005c */
[----:B------:R2:W-:Y:S03]  /*b510*/  STTM.x64 tmem[UR10+0x40], R4 ;  /* 0x00004004000079ed */ /* 0x0005e6000834000a */
.L_x_6:
[----:B--2--5:R-:W2:Y:S01]  /*b520*/  LDL.LU R4, [R1+0xac] ;  /* 0x0000ac0001047983 */ /* 0x024ea20000300800 */
[----:B0-----:R-:W0:Y:S03]  /*b530*/  LDCU UR4, c[0x0][0x3b0] ;  /* 0x00007600ff0477ac */ /* 0x001e260008000800 */
[----:B------:R-:W3:Y:S04]  /*b540*/  LDL.LU R5, [R1+0xb0] ;  /* 0x0000b00001057983 */ /* 0x000ee80000300800 */
[----:B------:R-:W4:Y:S04]  /*b550*/  LDL.LU R6, [R1+0xb4] ;  /* 0x0000b40001067983 */ /* 0x000f280000300800 */
[----:B------:R-:W-:Y:S04]  /*b560*/  STL [R1+0x7e0], R69 ;  /* 0x0007e04501007387 */ /* 0x000fe80000100800 */
[----:B------:R-:W-:Y:S04]  /*b570*/  STL [R1+0x7dc], R68 ;  /* 0x0007dc4401007387 */ /* 0x000fe80000100800 */
[----:B------:R-:W-:Y:S04]  /*b580*/  STL [R1+0x7d8], R2 ;  /* 0x0007d80201007387 */ /* 0x000fe80000100800 */
[----:B------:R1:W-:Y:S04]  /*b590*/  STL [R1+0x7d4], R0 ;  /* 0x0007d40001007387 */ /* 0x0003e80000100800 */
[----:B------:R-:W4:Y:S04]  /*b5a0*/  LDL.LU R7, [R1+0xbc] ;  /* 0x0000bc0001077983 */ /* 0x000f280000300800 */
        /* <DEDUP_REMOVED lines=59> */
[----:B------:R-:W0:Y:S01]  /*b960*/  LDL.LU R67, [R1+0x1ac] ;  /* 0x0001ac0001437983 */ /* 0x000e220000300800 */
[----:B------:R-:W0:Y:S01]  /*b970*/  FENCE.VIEW.ASYNC.T ;  /* 0x00000000000073c6 */ /* 0x000e220000000200 */
[----:B--2---:R-:W-:-:S02]  /*b980*/  IMAD R4, R4, UR11, RZ ;  /* 0x0000000b04047c24 */ /* 0x004fc4000f8e02ff */
[----:B---3--:R-:W-:-:S03]  /*b990*/  IMAD R5, R5, UR11, RZ ;  /* 0x0000000b05057c24 */ /* 0x008fc6000f8e02ff */
[----:B-1----:R-:W-:Y:S01]  /*b9a0*/  LEA R0, P1, R4, R70, 0x1 ;  /* 0x0000004604007211 */ /* 0x002fe200078208ff */
[----:B----4-:R-:W-:-:S03]  /*b9b0*/  IMAD R6, R6, UR11, RZ ;  /* 0x0000000b06067c24 */ /* 0x010fc6000f8e02ff */
[----:B------:R-:W-:Y:S01]  /*b9c0*/  LEA.HI.X.SX32 R4, R4, R3, 0x1, P1 ;  /* 0x0000000304047211 */ /* 0x000fe200008f0eff */
[----:B------:R1:W-:Y:S01]  /*b9d0*/  STL [R1+0xc0], R0 ;  /* 0x0000c00001007387 */ /* 0x0003e20000100800 */
[----:B------:R-:W-:-:S03]  /*b9e0*/  LEA R2, P3, R5, R70, 0x1 ;  /* 0x0000004605027211 */ /* 0x000fc600078608ff */
[----:B------:R2:W-:Y:S01]  /*b9f0*/  STL [R1+0xbc], R4 ;  /* 0x0000bc0401007387 */ /* 0x0005e20000100800 */
[----:B-1----:R-:W-:-:S03]  /*ba00*/  LEA R0, P4, R6, R70, 0x1 ;  /* 0x0000004606007211 */ /* 0x002fc600078808ff */
[----:B------:R1:W-:Y:S01]  /*ba10*/  STL [R1+0xc8], R2 ;  /* 0x0000c80201007387 */ /* 0x0003e20000100800 */
[----:B------:R-:W-:Y:S02]  /*ba20*/  IMAD R7, R7, UR11, RZ ;  /* 0x0000000b07077c24 */ /* 0x000fe4000f8e02ff */
[----:B------:R-:W-:-:S03]  /*ba30*/  IMAD R8, R8, UR11, RZ ;  /* 0x0000000b08087c24 */ /* 0x000fc6000f8e02ff */
[-C--:B--2---:R-:W-:Y:S01]  /*ba40*/  LEA R4, P5, R7, R70.reuse, 0x1 ;  /* 0x0000004607047211 */ /* 0x084fe200078a08ff */
[----:B------:R-:W-:Y:S01]  /*ba50*/  IMAD R9, R9, UR11, RZ ;  /* 0x0000000b09097c24 */ /* 0x000fe2000f8e02ff */
[----:B-1----:R-:W-:Y:S01]  /*ba60*/  LEA R2, P6, R8, R70, 0x1 ;  /* 0x0000004608027211 */ /* 0x002fe200078c08ff */
[----:B------:R1:W-:Y:S01]  /*ba70*/  STL [R1+0xd0], R0 ;  /* 0x0000d00001007387 */ /* 0x0003e20000100800 */
[----:B------:R-:W-:-:S03]  /*ba80*/  IMAD R10, R10, UR11, RZ ;  /* 0x0000000b0a0a7c24 */ /* 0x000fc6000f8e02ff */
[----:B------:R2:W-:Y:S01]  /*ba90*/  STL [R1+0xd8], R4 ;  /* 0x0000d80401007387 */ /* 0x0005e20000100800 */
[----:B-1----:R-:W-:-:S03]  /*baa0*/  LEA R0, P1, R9, R70, 0x1 ;  /* 0x0000004609007211 */ /* 0x002fc600078208ff */
[----:B------:R1:W-:Y:S01]  /*bab0*/  STL [R1+0xe0], R2 ;  /* 0x0000e00201007387 */ /* 0x0003e20000100800 */
[----:B--2---:R-:W-:-:S03]  /*bac0*/  LEA.HI.X.SX32 R4, R5, R3, 0x1, P3 ;  /* 0x0000000305047211 */ /* 0x004fc600018f0eff */
[----:B------:R2:W-:Y:S01]  /*bad0*/  STL [R1+0xe8], R0 ;  /* 0x0000e80001007387 */ /* 0x0005e20000100800 */
[----:B-1----:R-:W-:-:S03]  /*bae0*/  LEA R2, P3, R10, R70, 0x1 ;  /* 0x000000460a027211 */ /* 0x002fc600078608ff */
[----:B------:R-:W-:Y:S01]  /*baf0*/  STL [R1+0xc4], R4 ;  /* 0x0000c40401007387 */ /* 0x000fe20000100800 */
[----:B--2---:R-:W-:-:S03]  /*bb00*/  LEA.HI.X.SX32 R0, R6, R3, 0x1, P4 ;  /* 0x0000000306007211 */ /* 0x004fc600020f0eff */
[----:B------:R-:W-:Y:S01]  /*bb10*/  STL [R1+0x864], R6 ;  /* 0x0008640601007387 */ /* 0x000fe20000100800 */
[----:B------:R-:W-:-:S03]  /*bb20*/  IMAD R12, R12, UR11, RZ ;  /* 0x0000000b0c0c7c24 */ /* 0x000fc6000f8e02ff */
[----:B------:R-:W-:Y:S01]  /*bb30*/  STL [R1+0xf0], R2 ;  /* 0x0000f00201007387 */ /* 0x000fe20000100800 */
[----:B------:R-:W-:-:S03]  /*bb40*/  IMAD R11, R11, UR11, RZ ;  /* 0x0000000b0b0b7c24 */ /* 0x000fc6000f8e02ff */
[----:B------:R1:W-:Y:S02]  /*bb50*/  STL [R1+0xcc], R0 ;  /* 0x0000cc0001007387 */ /* 0x0003e40000100800 */
[-C--:B------:R-:W-:Y:S02]  /*bb60*/  LEA R85, P4, R11, R70.reuse, 0x1 ;  /* 0x000000460b557211 */ /* 0x080fe400078808ff */
[----:B------:R-:W-:Y:S01]  /*bb70*/  STL [R1+0x888], R7 ;  /* 0x0008880701007387 */ /* 0x000fe20000100800 */
[-C--:B-1----:R-:W-:Y:S02]  /*bb80*/  LEA.HI.X.SX32 R0, R7, R3.reuse, 0x1, P5 ;  /* 0x0000000307007211 */ /* 0x082fe400028f0eff */
[----:B------:R-:W-:Y:S01]  /*bb90*/  LEA R2, P5, R12, R70, 0x1 ;  /* 0x000000460c027211 */ /* 0x000fe200078a08ff */
[----:B------:R-:W-:Y:S02]  /*bba0*/  IMAD R13, R13, UR11, RZ ;  /* 0x0000000b0d0d7c24 */ /* 0x000fe4000f8e02ff */
[----:B------:R1:W-:Y:S04]  /*bbb0*/  STL [R1+0xd4], R0 ;  /* 0x0000d40001007387 */ /* 0x0003e80000100800 */
[----:B------:R-:W-:Y:S01]  /*bbc0*/  STL [R1+0x8a8], R8 ;  /* 0x0008a80801007387 */ /* 0x000fe20000100800 */
[----:B-1----:R-:W-:-:S03]  /*bbd0*/  LEA.HI.X.SX32 R0, R8, R3, 0x1, P6 ;  /* 0x0000000308007211 */ /* 0x002fc600030f0eff */
[----:B------:R1:W-:Y:S01]  /*bbe0*/  STL [R1+0x100], R2 ;  /* 0x0001000201007387 */ /* 0x0003e20000100800 */
[----:B------:R-:W-:-:S03]  /*bbf0*/  IMAD R14, R14, UR11, RZ ;  /* 0x0000000b0e0e7c24 */ /* 0x000fc6000f8e02ff */
[----:B------:R-:W-:Y:S04]  /*bc00*/  STL [R1+0xf8], R85 ;  /* 0x0000f85501007387 */ /* 0x000fe80000100800 */
[----:B------:R2:W-:Y:S01]  /*bc10*/  STL [R1+0xdc], R0 ;  /* 0x0000dc0001007387 */ /* 0x0005e20000100800 */
[----:B-1----:R-:W-:-:S03]  /*bc20*/  LEA.HI.X.SX32 R2, R9, R3, 0x1, P1 ;  /* 0x0000000309027211 */ /* 0x002fc600008f0eff */
[----:B------:R-:W-:Y:S01]  /*bc30*/  STL [R1+0x7e4], R85 ;  /* 0x0007e45501007387 */ /* 0x000fe20000100800 */
[----:B--2---:R-:W-:-:S03]  /*bc40*/  LEA R0, P6, R13, R70, 0x1 ;  /* 0x000000460d007211 */ /* 0x004fc600078c08ff */
[----:B------:R-:W-:Y:S01]  /*bc50*/  STL [R1+0x82c], R9 ;  /* 0x00082c0901007387 */ /* 0x000fe20000100800 */
[----:B------:R-:W-:-:S03]  /*bc60*/  IMAD R15, R15, UR11, RZ ;  /* 0x0000000b0f0f7c24 */ /* 0x000fc6000f8e02ff */
[----:B------:R1:W-:Y:S04]  /*bc70*/  STL [R1+0x108], R0 ;  /* 0x0001080001007387 */ /* 0x0003e80000100800 */
[----:B------:R2:W-:Y:S01]  /*bc80*/  STL [R1+0xe4], R2 ;  /* 0x0000e40201007387 */ /* 0x0005e20000100800 */
[----:B-1----:R-:W-:-:S03]  /*bc90*/  LEA R0, P1, R14, R70, 0x1 ;  /* 0x000000460e007211 */ /* 0x002fc600078208ff */
[----:B------:R-:W-:Y:S01]  /*bca0*/  STL [R1+0x848], R10 ;  /* 0x0008480a01007387 */ /* 0x000fe20000100800 */
[----:B--2---:R-:W-:-:S03]  /*bcb0*/  LEA.HI.X.SX32 R2, R10, R3, 0x1, P3 ;  /* 0x000000030a027211 */ /* 0x004fc600018f0eff */
[----:B------:R1:W-:Y:S01]  /*bcc0*/  STL [R1+0x110], R0 ;  /* 0x0001100001007387 */ /* 0x0003e20000100800 */
[----:B------:R-:W-:Y:S02]  /*bcd0*/  IMAD R16, R16, UR11, RZ ;  /* 0x0000000b10107c24 */ /* 0x000fe4000f8e02ff */
[----:B------:R-:W-:Y:S01]  /*bce0*/  IMAD R17, R17, UR11, RZ ;  /* 0x0000000b11117c24 */ /* 0x000fe2000f8e02ff */
[----:B------:R2:W-:Y:S01]  /*bcf0*/  STL [R1+0xec], R2 ;  /* 0x0000ec0201007387 */ /* 0x0005e20000100800 */
[-C--:B------:R-:W-:Y:S02]  /*bd00*/  LEA.HI.X.SX32 R86, R11, R3.reuse, 0x1, P4 ;  /* 0x000000030b567211 */ /* 0x080fe400020f0eff */
[-C--:B-1----:R-:W-:Y:S01]  /*bd10*/  LEA R0, P3, R15, R70.reuse, 0x1 ;  /* 0x000000460f007211 */ /* 0x082fe200078608ff */
[----:B------:R-:W-:Y:S01]  /*bd20*/  STL [R1+0x868], R11 ;  /* 0x0008680b01007387 */ /* 0x000fe20000100800 */
[-C--:B------:R-:W-:Y:S02]  /*bd30*/  LEA R9, P4, R16, R70.reuse, 0x1 ;  /* 0x0000004610097211 */ /* 0x080fe400078808ff */
[----:B--2---:R-:W-:Y:S01]  /*bd40*/  LEA.HI.X.SX32 R2, R12, R3, 0x1, P5 ;  /* 0x000000030c027211 */ /* 0x004fe200028f0eff */
[----:B------:R1:W-:Y:S04]  /*bd50*/  STL [R1+0x130], R0 ;  /* 0x0001300001007387 */ /* 0x0003e80000100800 */
[----:B------:R-:W-:Y:S04]  /*bd60*/  STL [R1+0x88c], R12 ;  /* 0x00088c0c01007387 */ /* 0x000fe80000100800 */
[----:B------:R-:W-:Y:S01]  /*bd70*/  STL [R1+0xfc], R2 ;  /* 0x0000fc0201007387 */ /* 0x000fe20000100800 */
[----:B-1----:R-:W-:-:S03]  /*bd80*/  LEA R0, P5, R17, R70, 0x1 ;  /* 0x0000004611007211 */ /* 0x002fc600078a08ff */
[----:B------:R-:W-:Y:S04]  /*bd90*/  STL [R1+0xf4], R86 ;  /* 0x0000f45601007387 */ /* 0x000fe80000100800 */
[----:B------:R-:W-:Y:S04]  /*bda0*/  STL [R1+0x138], R9 ;  /* 0x0001380901007387 */ /* 0x000fe80000100800 */
[----:B------:R1:W-:Y:S04]  /*bdb0*/  STL [R1+0x140], R0 ;  /* 0x0001400001007387 */ /* 0x0003e80000100800 */
[----:B------:R-:W-:Y:S01]  /*bdc0*/  STL [R1+0x838], R9 ;  /* 0x0008380901007387 */ /* 0x000fe20000100800 */
[----:B-1----:R-:W-:-:S03]  /*bdd0*/  LEA.HI.X.SX32 R0, R13, R3, 0x1, P6 ;  /* 0x000000030d007211 */ /* 0x002fc600030f0eff */
[----:B------:R1:W-:Y:S01]  /*bde0*/  STL [R1+0x7e8], R86 ;  /* 0x0007e85601007387 */ /* 0x0003e20000100800 */
[----:B------:R-:W-:-:S03]  /*bdf0*/  IMAD R18, R18, UR12, RZ ;  /* 0x0000000c12127c24 */ /* 0x000fc6000f8e02ff */
[----:B------:R-:W-:Y:S04]  /*be00*/  STL [R1+0x8ac], R13 ;  /* 0x0008ac0d01007387 */ /* 0x000fe80000100800 */
[----:B------:R2:W-:Y:S01]  /*be10*/  STL [R1+0x104], R0 ;  /* 0x0001040001007387 */ /* 0x0005e20000100800 */
[----:B------:R-:W-:Y:S01]  /*be20*/  IMAD R19, R19, UR13, RZ ;  /* 0x0000000d13137c24 */ /* 0x000fe2000f8e02ff */
[----:B-1----:R-:W-:Y:S01]  /*be30*/  LEA R86, P6, R18, R70, 0x1 ;  /* 0x0000004612567211 */ /* 0x002fe200078c08ff */
[----:B------:R-:W-:Y:S01]  /*be40*/  IMAD R20, R20, UR14, RZ ;  /* 0x0000000e14147c24 */ /* 0x000fe2000f8e02ff */
[----:B------:R-:W-:Y:S01]  /*be50*/  STL [R1+0x830], R14 ;  /* 0x0008300e01007387 */ /* 0x000fe20000100800 */
[----:B--2---:R-:W-:-:S05]  /*be60*/  LEA.HI.X.SX32 R0, R14, R3, 0x1, P1 ;  /* 0x000000030e007211 */ /* 0x004fca00008f0eff */
[----:B------:R1:W-:Y:S01]  /*be70*/  STL [R1+0x10c], R0 ;  /* 0x00010c0001007387 */ /* 0x0003e20000100800 */
[----:B------:R-:W-:Y:S01]  /*be80*/  LEA R71, P1, R19, R70, 0x1 ;  /* 0x0000004613477211 */ /* 0x000fe200078208ff */
[----:B------:R-:W-:Y:S02]  /*be90*/  IMAD R21, R21, UR15, RZ ;  /* 0x0000000f15157c24 */ /* 0x000fe4000f8e02ff */
[----:B------:R-:W-:Y:S01]  /*bea0*/  STL [R1+0x84c], R15 ;  /* 0x00084c0f01007387 */ /* 0x000fe20000100800 */
[----:B-1----:R-:W-:-:S03]  /*beb0*/  LEA.HI.X.SX32 R0, R15, R3, 0x1, P3 ;  /* 0x000000030f007211 */ /* 0x002fc600018f0eff */
[----:B------:R-:W-:Y:S01]  /*bec0*/  STL [R1+0x148], R86 ;  /* 0x0001485601007387 */ /* 0x000fe20000100800 */
[-C--:B------:R-:W-:Y:S01]  /*bed0*/  LEA R13, P3, R20, R70.reuse, 0x1 ;  /* 0x00000046140d7211 */ /* 0x080fe200078608ff */
[----:B------:R-:W-:Y:S01]  /*bee0*/  IMAD R22, R22, UR16, RZ ;  /* 0x0000001016167c24 */ /* 0x000fe2000f8e02ff */
[----:B------:R-:W-:Y:S01]  /*bef0*/  LEA.HI.X.SX32 R14, R16, R3, 0x1, P4 ;  /* 0x00000003100e7211 */ /* 0x000fe200020f0eff */
[----:B------:R1:W-:Y:S01]  /*bf00*/  STL [R1+0x12c], R0 ;  /* 0x00012c0001007387 */ /* 0x0003e20000100800 */
[----:B------:R-:W-:-:S03]  /*bf10*/  LEA R12, P4, R21, R70, 0x1 ;  /* 0x00000046150c7211 */ /* 0x000fc600078808ff */
[----:B------:R-:W-:Y:S01]  /*bf20*/  STL [R1+0x7f8], R86 ;  /* 0x0007f85601007387 */ /* 0x000fe20000100800 */
[----:B------:R-:W-:-:S03]  /*bf30*/  IMAD R23, R23, UR17, RZ ;  /* 0x0000001117177c24 */ /* 0x000fc6000f8e02ff */
[----:B------:R-:W-:Y:S01]  /*bf40*/  STL [R1+0x86c], R16 ;  /* 0x00086c1001007387 */ /* 0x000fe20000100800 */
[----:B-1----:R-:W-:-:S03]  /*bf50*/  LEA.HI.X.SX32 R0, R17, R3, 0x1, P5 ;  /* 0x0000000311007211 */ /* 0x002fc600028f0eff */
[----:B------:R-:W-:Y:S01]  /*bf60*/  STL [R1+0x150], R71 ;  /* 0x0001504701007387 */ /* 0x000fe20000100800 */
[----:B------:R-:W-:-:S03]  /*bf70*/  IMAD R24, R24, UR18, RZ ;  /* 0x0000001218187c24 */ /* 0x000fc6000f8e02ff */
[----:B------:R-:W-:Y:S01]  /*bf80*/  STL [R1+0x158], R13 ;  /* 0x0001580d01007387 */ /* 0x000fe20000100800 */
[----:B------:R-:W-:-:S03]  /*bf90*/  LEA R11, P5, R22, R70, 0x1 ;  /* 0x00000046160b7211 */ /* 0x000fc600078a08ff */
[----:B------:R1:W-:Y:S04]  /*bfa0*/  STL [R1+0x7ec], R71 ;  /* 0x0007ec4701007387 */ /* 0x0003e80000100800 */
[----:B------:R-:W-:Y:S04]  /*bfb0*/  STL [R1+0x134], R14 ;  /* 0x0001340e01007387 */ /* 0x000fe80000100800 */
[----:B------:R-:W-:Y:S01]  /*bfc0*/  STL [R1+0x83c], R14 ;  /* 0x00083c0e01007387 */ /* 0x000fe20000100800 */
[----:B-1----:R-:W-:-:S03]  /*bfd0*/  LEA.HI.X.SX32 R71, R18, R3, 0x1, P6 ;  /* 0x0000000312477211 */ /* 0x002fc600030f0eff */
[----:B------:R-:W-:Y:S01]  /*bfe0*/  STL [R1+0x890], R17 ;  /* 0x0008901101007387 */ /* 0x000fe20000100800 */
[----:B------:R-:W-:-:S03]  /*bff0*/  LEA R10, P6, R23, R70, 0x1 ;  /* 0x00000046170a7211 */ /* 0x000fc600078c08ff */
[----:B------:R-:W-:Y:S01]  /*c000*/  STL [R1+0x160], R12 ;  /* 0x0001600c01007387 */ /* 0x000fe20000100800 */
[----:B------:R-:W-:-:S03]  /*c010*/  LEA.HI.X.SX32 R84, R19, R3, 0x1, P1 ;  /* 0x0000000313547211 */ /* 0x000fc600008f0eff */
[----:B------:R1:W-:Y:S01]  /*c020*/  STL [R1+0x13c], R0 ;  /* 0x00013c0001007387 */ /* 0x0003e20000100800 */
[----:B------:R-:W-:-:S03]  /*c030*/  IMAD R25, R25, UR19, RZ ;  /* 0x0000001319197c24 */ /* 0x000fc6000f8e02ff */
[----:B------:R-:W-:Y:S04]  /*c040*/  STL [R1+0x894], R12 ;  /* 0x0008940c01007387 */ /* 0x000fe80000100800 */
[----:B------:R-:W-:Y:S01]  /*c050*/  STL [R1+0x168], R11 ;  /* 0x0001680b01007387 */ /* 0x000fe20000100800 */
[----:B-1----:R-:W-:-:S03]  /*c060*/  LEA R0, P1, R24, R70, 0x1 ;  /* 0x0000004618007211 */ /* 0x002fc600078208ff */
[----:B------:R-:W-:Y:S01]  /*c070*/  STL [R1+0x870], R11 ;  /* 0x0008700b01007387 */ /* 0x000fe20000100800 */
[----:B------:R-:W-:-:S03]  /*c080*/  LEA.HI.X.SX32 R2, R20, R3, 0x1, P3 ;  /* 0x0000000314027211 */ /* 0x000fc600018f0eff */
[----:B------:R-:W-:Y:S04]  /*c090*/  STL [R1+0x834], R19 ;  /* 0x0008341301007387 */ /* 0x000fe80000100800 */
[----:B------:R-:W-:Y:S04]  /*c0a0*/  STL [R1+0x170], R10 ;  /* 0x0001700a01007387 */ /* 0x000fe80000100800 */
[----:B------:R-:W-:Y:S04]  /*c0b0*/  STL [R1+0x850], R10 ;  /* 0x0008500a01007387 */ /* 0x000fe80000100800 */
[----:B------:R1:W-:Y:S04]  /*c0c0*/  STL [R1+0x178], R0 ;  /* 0x0001780001007387 */ /* 0x0003e80000100800 */
[----:B------:R-:W-:Y:S04]  /*c0d0*/  STL [R1+0x144], R71 ;  /* 0x0001444701007387 */ /* 0x000fe80000100800 */
[----:B------:R-:W-:Y:S01]  /*c0e0*/  STL [R1+0x7fc], R71 ;  /* 0x0007fc4701007387 */ /* 0x000fe20000100800 */
[----:B-1----:R-:W-:-:S03]  /*c0f0*/  LEA R0, P3, R25, R70, 0x1 ;  /* 0x0000004619007211 */ /* 0x002fc600078608ff */
[----:B------:R-:W-:Y:S04]  /*c100*/  STL [R1+0x854], R20 ;  /* 0x0008541401007387 */ /* 0x000fe80000100800 */
[----:B------:R-:W-:Y:S04]  /*c110*/  STL [R1+0x154], R2 ;  /* 0x0001540201007387 */ /* 0x000fe80000100800 */
[----:B------:R-:W-:Y:S04]  /*c120*/  STL [R1+0x14c], R84 ;  /* 0x00014c5401007387 */ /* 0x000fe80000100800 */
[----:B------:R-:W-:Y:S04]  /*c130*/  STL [R1+0x7f0], R84 ;  /* 0x0007f05401007387 */ /* 0x000fe80000100800 */
[----:B------:R1:W-:Y:S01]  /*c140*/  STL [R1+0x180], R0 ;  /* 0x0001800001007387 */ /* 0x0003e20000100800 */
[----:B------:R-:W-:-:S03]  /*c150*/  IMAD R26, R26, UR22, RZ ;  /* 0x000000161a1a7c24 */ /* 0x000fc6000f8e02ff */
[----:B------:R-:W-:Y:S01]  /*c160*/  STL [R1+0x874], R21 ;  /* 0x0008741501007387 */ /* 0x000fe20000100800 */
[----:B-1----:R-:W-:-:S05]  /*c170*/  LEA.HI.X.SX32 R0, R21, R3, 0x1, P4 ;  /* 0x0000000315007211 */ /* 0x002fca00020f0eff */
[----:B------:R1:W-:Y:S01]  /*c180*/  STL [R1+0x15c], R0 ;  /* 0x00015c0001007387 */ /* 0x0003e20000100800 */
[----:B------:R-:W-:Y:S01]  /*c190*/  LEA R69, P4, R26, R70, 0x1 ;  /* 0x000000461a457211 */ /* 0x000fe200078808ff */
[----:B------:R-:W-:Y:S02]  /*c1a0*/  IMAD R27, R27, UR23, RZ ;  /* 0x000000171b1b7c24 */ /* 0x000fe4000f8e02ff */
[----:B------:R-:W-:Y:S01]  /*c1b0*/  STL [R1+0x898], R22 ;  /* 0x0008981601007387 */ /* 0x000fe20000100800 */
[----:B-1----:R-:W-:-:S05]  /*c1c0*/  LEA.HI.X.SX32 R0, R22, R3, 0x1, P5 ;  /* 0x0000000316007211 */ /* 0x002fca00028f0eff */
[----:B------:R1:W-:Y:S01]  /*c1d0*/  STL [R1+0x164], R0 ;  /* 0x0001640001007387 */ /* 0x0003e20000100800 */
[----:B------:R-:W-:-:S03]  /*c1e0*/  LEA R82, P5, R27, R70, 0x1 ;  /* 0x000000461b527211 */ /* 0x000fc600078a08ff */
[----:B------:R-:W-:Y:S01]  /*c1f0*/  STL [R1+0x188], R69 ;  /* 0x0001884501007387 */ /* 0x000fe20000100800 */
[----:B-1----:R-:W-:-:S03]  /*c200*/  LEA.HI.X.SX32 R0, R23, R3, 0x1, P6 ;  /* 0x0000000317007211 */ /* 0x002fc600030f0eff */
[----:B------:R-:W-:Y:S01]  /*c210*/  STL [R1+0x7f4], R69 ;  /* 0x0007f44501007387 */ /* 0x000fe20000100800 */
[----:B------:R-:W-:-:S03]  /*c220*/  IMAD R28, R28, UR24, RZ ;  /* 0x000000181c1c7c24 */ /* 0x000fc6000f8e02ff */
[----:B------:R1:W-:Y:S01]  /*c230*/  STL [R1+0x16c], R0 ;  /* 0x00016c0001007387 */ /* 0x0003e20000100800 */
[----:B------:R-:W-:Y:S01]  /*c240*/  IMAD R29, R29, UR25, RZ ;  /* 0x000000191d1d7c24 */ /* 0x000fe2000f8e02ff */
[-C--:B------:R-:W-:Y:S02]  /*c250*/  LEA R8, P6, R28, R70.reuse, 0x1 ;  /* 0x000000461c087211 */ /* 0x080fe400078c08ff */
[----:B------:R-:W-:Y:S01]  /*c260*/  STL [R1+0x190], R82 ;  /* 0x0001905201007387 */ /* 0x000fe20000100800 */
[----:B------:R-:W-:Y:S01]  /*c270*/  IMAD R30, R30, UR26, RZ ;  /* 0x0000001a1e1e7c24 */ /* 0x000fe2000f8e02ff */
[----:B-1----:R-:W-:Y:S02]  /*c280*/  LEA.HI.X.SX32 R0, R24, R3, 0x1, P1 ;  /* 0x0000000318007211 */ /* 0x002fe400008f0eff */
[----:B------:R-:W-:Y:S01]  /*c290*/  STL [R1+0x800], R82 ;  /* 0x0008005201007387 */ /* 0x000fe20000100800 */
[----:B------:R-:W-:Y:S01]  /*c2a0*/  IMAD R31, R31, UR27, RZ ;  /* 0x0000001b1f1f7c24 */ /* 0x000fe2000f8e02ff */
[----:B------:R-:W-:-:S02]  /*c2b0*/  LEA R7, P1, R29, R70, 0x1 ;  /* 0x000000461d077211 */ /* 0x000fc400078208ff */
[----:B------:R1:W-:Y:S01]  /*c2c0*/  STL [R1+0x174], R0 ;  /* 0x0001740001007387 */ /* 0x0003e20000100800 */
[----:B------:R-:W-:-:S03]  /*c2d0*/  LEA.HI.X.SX32 R85, R26, R3, 0x1, P4 ;  /* 0x000000031a557211 */ /* 0x000fc600020f0eff */
[----:B------:R-:W-:Y:S01]  /*c2e0*/  STL [R1+0x198], R8 ;  /* 0x0001980801007387 */ /* 0x000fe20000100800 */
[----:B-1----:R-:W-:Y:S02]  /*c2f0*/  LEA.HI.X.SX32 R0, R25, R3, 0x1, P3 ;  /* 0x0000000319007211 */ /* 0x002fe400018f0eff */
[-C--:B------:R-:W-:Y:S01]  /*c300*/  LEA R6, P3, R30, R70.reuse, 0x1 ;  /* 0x000000461e067211 */ /* 0x080fe200078608ff */
[----:B------:R-:W-:Y:S02]  /*c310*/  IMAD R32, R32, UR28, RZ ;  /* 0x0000001c20207c24 */ /* 0x000fe4000f8e02ff */
[----:B------:R1:W-:Y:S04]  /*c320*/  STL [R1+0x17c], R0 ;  /* 0x00017c0001007387 */ /* 0x0003e80000100800 */
[----:B------:R-:W-:Y:S04]  /*c330*/  STL [R1+0x1a0], R7 ;  /* 0x0001a00701007387 */ /* 0x000fe80000100800 */
[----:B------:R-:W-:Y:S01]  /*c340*/  STL [R1+0x89c], R7 ;  /* 0x00089c0701007387 */ /* 0x000fe20000100800 */
[----:B-1----:R-:W-:-:S03]  /*c350*/  LEA R0, P4, R31, R70, 0x1 ;  /* 0x000000461f007211 */ /* 0x002fc600078808ff */
[----:B------:R-:W-:Y:S01]  /*c360*/  STL [R1+0x858], R26 ;  /* 0x0008581a01007387 */ /* 0x000fe20000100800 */
[----:B------:R-:W-:-:S03]  /*c370*/  LEA.HI.X.SX32 R83, R27, R3, 0x1, P5 ;  /* 0x000000031b537211 */ /* 0x000fc600028f0eff */
[----:B------:R-:W-:Y:S01]  /*c380*/  STL [R1+0x1a8], R6 ;  /* 0x0001a80601007387 */ /* 0x000fe20000100800 */
[----:B------:R-:W-:-:S03]  /*c390*/  IMAD R33, R33, UR29, RZ ;  /* 0x0000001d21217c24 */ /* 0x000fc6000f8e02ff */
[----:B------:R-:W-:Y:S04]  /*c3a0*/  STL [R1+0x878], R6 ;  /* 0x0008780601007387 */ /* 0x000fe80000100800 */
[----:B------:R1:W-:Y:S01]  /*c3b0*/  STL [R1+0x1b0], R0 ;  /* 0x0001b00001007387 */ /* 0x0003e20000100800 */
[----:B------:R-:W-:-:S03]  /*c3c0*/  LEA.HI.X.SX32 R2, R28, R3, 0x1, P6 ;  /* 0x000000031c027211 */ /* 0x000fc600030f0eff */
[----:B------:R-:W-:Y:S01]  /*c3d0*/  STL [R1+0x87c], R27 ;  /* 0x00087c1b01007387 */ /* 0x000fe20000100800 */
[----:B-1----:R-:W-:-:S03]  /*c3e0*/  LEA R0, P5, R32, R70, 0x1 ;  /* 0x0000004620007211 */ /* 0x002fc600078a08ff */
[----:B------:R-:W-:Y:S04]  /*c3f0*/  STL [R1+0x184], R85 ;  /* 0x0001845501007387 */ /* 0x000fe80000100800 */
[----:B------:R-:W-:Y:S04]  /*c400*/  STL [R1+0x804], R85 ;  /* 0x0008045501007387 */ /* 0x000fe80000100800 */
[----:B------:R1:W-:Y:S01]  /*c410*/  STL [R1+0x1b8], R0 ;  /* 0x0001b80001007387 */ /* 0x0003e20000100800 */
[----:B------:R-:W-:-:S03]  /*c420*/  LEA.HI.X.SX32 R4, R29, R3, 0x1, P1 ;  /* 0x000000031d047211 */ /* 0x000fc600008f0eff */
[----:B------:R-:W-:Y:S04]  /*c430*/  STL [R1+0x8a0], R28 ;  /* 0x0008a01c01007387 */ /* 0x000fe80000100800 */
[----:B------:R2:W-:Y:S01]  /*c440*/  STL [R1+0x194], R2 ;  /* 0x0001940201007387 */ /* 0x0005e20000100800 */
[----:B-1----:R-:W-:-:S03]  /*c450*/  LEA R0, P6, R33, R70, 0x1 ;  /* 0x0000004621007211 */ /* 0x002fc600078c08ff */
[----:B------:R-:W-:Y:S01]  /*c460*/  STL [R1+0x18c], R83 ;  /* 0x00018c5301007387 */ /* 0x000fe20000100800 */
[----:B------:R-:W-:-:S03]  /*c470*/  IMAD R34, R34, UR30, RZ ;  /* 0x0000001e22227c24 */ /* 0x000fc6000f8e02ff */
[----:B------:R-:W-:Y:S04]  /*c480*/  STL [R1+0x808], R83 ;  /* 0x0008085301007387 */ /* 0x000fe80000100800 */
[----:B------:R1:W-:Y:S01]  /*c490*/  STL [R1+0x1c0], R0 ;  /* 0x0001c00001007387 */ /* 0x0003e20000100800 */
[----:B--2---:R-:W-:-:S03]  /*c4a0*/  LEA R2, P1, R34, R70, 0x1 ;  /* 0x0000004622027211 */ /* 0x004fc600078208ff */
[----:B------:R-:W-:Y:S01]  /*c4b0*/  STL [R1+0x19c], R4 ;  /* 0x00019c0401007387 */ /* 0x000fe20000100800 */
[----:B-1----:R-:W-:-:S03]  /*c4c0*/  LEA.HI.X.SX32 R0, R30, R3, 0x1, P3 ;  /* 0x000000031e007211 */ /* 0x002fc600018f0eff */
[----:B------:R-:W-:Y:S01]  /*c4d0*/  STL [R1+0x818], R30 ;  /* 0x0008181e01007387 */ /* 0x000fe20000100800 */
[----:B------:R-:W-:-:S03]  /*c4e0*/  IMAD R36, R36, UR32, RZ ;  /* 0x0000002024247c24 */ /* 0x000fc6000f8e02ff */
[----:B------:R1:W-:Y:S01]  /*c4f0*/  STL [R1+0x1a4], R0 ;  /* 0x0001a40001007387 */ /* 0x0003e20000100800 */
[----:B------:R-:W-:-:S03]  /*c500*/  IMAD R35, R35, UR31, RZ ;  /* 0x0000001f23237c24 */ /* 0x000fc6000f8e02ff */
[----:B------:R-:W-:Y:S01]  /*c510*/  STL [R1+0x840], R31 ;  /* 0x0008401f01007387 */ /* 0x000fe20000100800 */
[----:B-1----:R-:W-:-:S03]  /*c520*/  LEA.HI.X.SX32 R0, R31, R3, 0x1, P4 ;  /* 0x000000031f007211 */ /* 0x002fc600020f0eff */
[----:B------:R-:W-:Y:S01]  /*c530*/  STL [R1+0x1c8], R2 ;  /* 0x0001c80201007387 */ /* 0x000fe20000100800 */
[----:B------:R-:W-:-:S03]  /*c540*/  LEA R80, P3, R35, R70, 0x1 ;  /* 0x0000004623507211 */ /* 0x000fc600078608ff */
[----:B------:R1:W-:Y:S04]  /*c550*/  STL [R1+0x1ac], R0 ;  /* 0x0001ac0001007387 */ /* 0x0003e80000100800 */
[----:B------:R2:W-:Y:S01]  /*c560*/  STL [R1+0x80c], R2 ;  /* 0x00080c0201007387 */ /* 0x0005e20000100800 */
[----:B------:R-:W-:-:S03]  /*c570*/  IMAD R37, R37, UR33, RZ ;  /* 0x0000002125257c24 */ /* 0x000fc6000f8e02ff */
[----:B------:R-:W-:Y:S01]  /*c580*/  STL [R1+0x85c], R32 ;  /* 0x00085c2001007387 */ /* 0x000fe20000100800 */
[----:B-1----:R-:W-:Y:S02]  /*c590*/  LEA.HI.X.SX32 R0, R32, R3, 0x1, P5 ;  /* 0x0000000320007211 */ /* 0x002fe400028f0eff */
[----:B--2---:R-:W-:Y:S01]  /*c5a0*/  LEA R2, P4, R36, R70, 0x1 ;  /* 0x0000004624027211 */ /* 0x004fe200078808ff */
[----:B------:R-:W-:-:S04]  /*c5b0*/  IMAD R38, R38, UR34, RZ ;  /* 0x0000002226267c24 */ /* 0x000fc8000f8e02ff */
[----:B------:R1:W-:Y:S01]  /*c5c0*/  STL [R1+0x1d8], R2 ;  /* 0x0001d80201007387 */ /* 0x0003e20000100800 */
[----:B------:R-:W-:-:S03]  /*c5d0*/  IMAD R39, R39, UR35, RZ ;  /* 0x0000002327277c24 */ /* 0x000fc6000f8e02ff */
[----:B------:R-:W-:Y:S04]  /*c5e0*/  STL [R1+0x1d0], R80 ;  /* 0x0001d05001007387 */ /* 0x000fe80000100800 */
[----:B------:R2:W-:Y:S01]  /*c5f0*/  STL [R1+0x1b4], R0 ;  /* 0x0001b40001007387 */ /* 0x0005e20000100800 */
[----:B-1----:R-:W-:-:S03]  /*c600*/  LEA.HI.X.SX32 R2, R33, R3, 0x1, P6 ;  /* 0x0000000321027211 */ /* 0x002fc600030f0eff */
[----:B------:R-:W-:Y:S01]  /*c610*/  STL [R1+0x810], R80 ;  /* 0x0008105001007387 */ /* 0x000fe20000100800 */
[-C--:B------:R-:W-:Y:S02]  /*c620*/  LEA R32, P6, R38, R70.reuse, 0x1 ;  /* 0x0000004626207211 */ /* 0x080fe400078c08ff */
[-C--:B--2---:R-:W-:Y:S01]  /*c630*/  LEA R0, P5, R37, R70.reuse, 0x1 ;  /* 0x0000004625007211 */ /* 0x084fe200078a08ff */
[----:B------:R-:W-:Y:S01]  /*c640*/  STL [R1+0x880], R33 ;  /* 0x0008802101007387 */ /* 0x000fe20000100800 */
[-C--:B------:R-:W-:Y:S02]  /*c650*/  LEA.HI.X.SX32 R68, R34, R3.reuse, 0x1, P1 ;  /* 0x0000000322447211 */ /* 0x080fe400008f0eff */
[----:B------:R-:W-:Y:S01]  /*c660*/  LEA R31, P1, R39, R70, 0x1 ;  /* 0x00000046271f7211 */ /* 0x000fe200078208ff */
[----:B------:R1:W-:Y:S04]  /*c670*/  STL [R1+0x1e0], R0 ;  /* 0x0001e00001007387 */ /* 0x0003e80000100800 */
[----:B------:R2:W-:Y:S04]  /*c680*/  STL [R1+0x8a4], R34 ;  /* 0x0008a42201007387 */ /* 0x0005e80000100800 */
[----:B------:R-:W-:Y:S04]  /*c690*/  STL [R1+0x1bc], R2 ;  /* 0x0001bc0201007387 */ /* 0x000fe80000100800 */
[----:B------:R-:W-:Y:S04]  /*c6a0*/  STL [R1+0x1e8], R32 ;  /* 0x0001e82001007387 */ /* 0x000fe80000100800 */
[----:B------:R3:W-:Y:S04]  /*c6b0*/  STL [R1+0x884], R32 ;  /* 0x0008842001007387 */ /* 0x0007e80000100800 */
[----:B------:R-:W-:Y:S04]  /*c6c0*/  STL [R1+0x814], R2 ;  /* 0x0008140201007387 */ /* 0x000fe80000100800 */
[----:B------:R-:W-:Y:S04]  /*c6d0*/  STL [R1+0x1f0], R31 ;  /* 0x0001f01f01007387 */ /* 0x000fe80000100800 */
[----:B------:R4:W-:Y:S04]  /*c6e0*/  STL [R1+0x860], R31 ;  /* 0x0008601f01007387 */ /* 0x0009e80000100800 */
[----:B------:R-:W4:Y:S04]  /*c6f0*/  LDL R5, [R1+0xbc] ;  /* 0x0000bc0001057983 */ /* 0x000f280000100800 */
[----:B------:R-:W4:Y:S01]  /*c700*/  LDL R4, [R1+0xc0] ;  /* 0x0000c00001047983 */ /* 0x000f220000100800 */
[----:B------:R-:W-:Y:S01]  /*c710*/  IMAD R40, R40, UR36, RZ ;  /* 0x0000002428287c24 */ /* 0x000fe2000f8e02ff */
[----:B------:R-:W-:Y:S01]  /*c720*/  LEA.HI.X.SX32 R81, R35, R3, 0x1, P3 ;  /* 0x0000000323517211 */ /* 0x000fe200018f0eff */
[----:B------:R-:W-:-:S03]  /*c730*/  IMAD R41, R41, UR37, RZ ;  /* 0x0000002529297c24 */ /* 0x000fc6000f8e02ff */
[----:B-1----:R-:W-:Y:S01]  /*c740*/  LEA R0, P3, R40, R70, 0x1 ;  /* 0x0000004628007211 */ /* 0x002fe200078608ff */
[----:B------:R-:W-:Y:S01]  /*c750*/  IMAD R42, R42, UR38, RZ ;  /* 0x000000262a2a7c24 */ /* 0x000fe2000f8e02ff */
[----:B--2---:R-:W-:-:S03]  /*c760*/  LEA.HI.X.SX32 R34, R36, R3, 0x1, P4 ;  /* 0x0000000324227211 */ /* 0x004fc600020f0eff */
[----:B------:R-:W-:Y:S01]  /*c770*/  STL [R1+0x1f8], R0 ;  /* 0x0001f80001007387 */ /* 0x000fe20000100800 */
[----:B------:R-:W-:-:S03]  /*c780*/  LEA R85, P4, R41, R70, 0x1 ;  /* 0x0000004629557211 */ /* 0x000fc600078808ff */
[----:B------:R-:W-:Y:S01]  /*c790*/  STL [R1+0x1c4], R68 ;  /* 0x0001c44401007387 */ /* 0x000fe20000100800 */
[----:B------:R-:W-:Y:S01]  /*c7a0*/  IMAD R43, R43, UR39, RZ ;  /* 0x000000272b2b7c24 */ /* 0x000fe2000f8e02ff */
[----:B---3--:R-:W-:Y:S02]  /*c7b0*/  LEA.HI.X.SX32 R32, R37, R3, 0x1, P5 ;  /* 0x0000000325207211 */ /* 0x008fe400028f0eff */
[----:B------:R-:W-:Y:S01]  /*c7c0*/  STL [R1+0x81c], R68 ;  /* 0x00081c4401007387 */ /* 0x000fe20000100800 */
[----:B------:R-:W-:-:S03]  /*c7d0*/  IMAD R44, R44, UR40, RZ ;  /* 0x000000282c2c7c24 */ /* 0x000fc6000f8e02ff */
[----:B------:R-:W-:Y:S01]  /*c7e0*/  STL [R1+0x820], R36 ;  /* 0x0008202401007387 */ /* 0x000fe20000100800 */
[----:B------:R-:W-:-:S03]  /*c7f0*/  LEA R93, P5, R42, R70, 0x1 ;  /* 0x000000462a5d7211 */ /* 0x000fc600078a08ff */
[----:B------:R-:W-:Y:S01]  /*c800*/  STL [R1+0x1cc], R81 ;  /* 0x0001cc5101007387 */ /* 0x000fe20000100800 */
[----:B------:R-:W-:Y:S01]  /*c810*/  IMAD R45, R45, UR41, RZ ;  /* 0x000000292d2d7c24 */ /* 0x000fe2000f8e02ff */
[----:B----4-:R-:W-:Y:S02]  /*c820*/  LEA.HI.X.SX32 R31, R38, R3, 0x1, P6 ;  /* 0x00000003261f7211 */ /* 0x010fe400030f0eff */
[----:B------:R-:W-:Y:S01]  /*c830*/  STL [R1+0x1d4], R34 ;  /* 0x0001d42201007387 */ /* 0x000fe20000100800 */
[----:B------:R-:W-:-:S03]  /*c840*/  IMAD R46, R46, UR42, RZ ;  /* 0x0000002a2e2e7c24 */ /* 0x000fc6000f8e02ff */
[----:B------:R-:W-:Y:S01]  /*c850*/  STL [R1+0x824], R81 ;  /* 0x0008245101007387 */ /* 0x000fe20000100800 */
[----:B------:R-:W-:-:S03]  /*c860*/  LEA R78, P6, R43, R70, 0x1 ;  /* 0x000000462b4e7211 */ /* 0x000fc600078c08ff */
[----:B------:R1:W-:Y:S01]  /*c870*/  STL [R1+0x844], R37 ;  /* 0x0008442501007387 */ /* 0x0003e20000100800 */
[----:B------:R-:W-:-:S03]  /*c880*/  IMAD R47, R47, UR43, RZ ;  /* 0x0000002b2f2f7c24 */ /* 0x000fc6000f8e02ff */
[----:B------:R-:W-:Y:S01]  /*c890*/  STL [R1+0x200], R85 ;  /* 0x0002005501007387 */ /* 0x000fe20000100800 */
[----:B------:R-:W-:-:S03]  /*c8a0*/  IMAD R48, R48, UR44, RZ ;  /* 0x0000002c30307c24 */ /* 0x000fc6000f8e02ff */
[----:B------:R-:W-:Y:S01]  /*c8b0*/  STL [R1+0x1dc], R32 ;  /* 0x0001dc2001007387 */ /* 0x000fe20000100800 */
[----:B-1----:R-:W-:-:S03]  /*c8c0*/  LEA.HI.X.SX32 R37, R39, R3, 0x1, P1 ;  /* 0x0000000327257211 */ /* 0x002fc600008f0eff */
[----:B------:R1:W-:Y:S01]  /*c8d0*/  STL [R1+0x828], R85 ;  /* 0x0008285501007387 */ /* 0x0003e20000100800 */
[----:B------:R-:W-:-:S03]  /*c8e0*/  LEA R7, P1, R44, R70, 0x1 ;  /* 0x000000462c077211 */ /* 0x000fc600078208ff */
[----:B------:R-:W-:Y:S01]  /*c8f0*/  STL [R1+0x208], R93 ;  /* 0x0002085d01007387 */ /* 0x000fe20000100800 */
[----:B------:R-:W-:-:S03]  /*c900*/  LEA.HI.X.SX32 R83, R41, R3, 0x1, P4 ;  /* 0x0000000329537211 */ /* 0x000fc600020f0eff */
[----:B------:R-:W-:Y:S01]  /*c910*/  STL [R1+0x1e4], R31 ;  /* 0x0001e41f01007387 */ /* 0x000fe20000100800 */
[-C--:B-1----:R-:W-:Y:S02]  /*c920*/  LEA.HI.X.SX32 R85, R40, R3.reuse, 0x1, P3 ;  /* 0x0000000328557211 */ /* 0x082fe400018f0eff */
[-C--:B------:R-:W-:Y:S01]  /*c930*/  LEA R27, P3, R45, R70.reuse, 0x1 ;  /* 0x000000462d1b7211 */ /* 0x080fe200078608ff */
[----:B------:R-:W-:Y:S01]  /*c940*/  STL [R1+0x1ec], R37 ;  /* 0x0001ec2501007387 */ /* 0x000fe20000100800 */
[-C--:B------:R-:W-:Y:S01]  /*c950*/  LEA R20, P4, R46, R70.reuse, 0x1 ;  /* 0x000000462e147211 */ /* 0x080fe200078808ff */
[----:B------:R-:W-:Y:S01]  /*c960*/  IMAD R49, R49, UR45, RZ ;  /* 0x0000002d31317c24 */ /* 0x000fe2000f8e02ff */
[-C--:B------:R-:W-:Y:S01]  /*c970*/  LEA.HI.X.SX32 R0, R42, R3.reuse, 0x1, P5 ;  /* 0x000000032a007211 */ /* 0x080fe200028f0eff */
[----:B------:R-:W-:Y:S01]  /*c980*/  STL [R1+0x210], R78 ;  /* 0x0002104e01007387 */ /* 0x000fe20000100800 */
[-C--:B------:R-:W-:Y:S01]  /*c990*/  LEA R9, P5, R47, R70.reuse, 0x1 ;  /* 0x000000462f097211 */ /* 0x080fe200078a08ff */
[----:B------:R-:W-:Y:S01]  /*c9a0*/  IMAD R50, R50, UR46, RZ ;  /* 0x0000002e32327c24 */ /* 0x000fe2000f8e02ff */
[----:B------:R-:W-:Y:S01]  /*c9b0*/  LEA.HI.X.SX32 R79, R43, R3, 0x1, P6 ;  /* 0x000000032b4f7211 */ /* 0x000fe200030f0eff */
[----:B------:R-:W-:Y:S01]  /*c9c0*/  STL [R1+0x218], R7 ;  /* 0x0002180701007387 */ /* 0x000fe20000100800 */
[----:B------:R-:W-:-:S03]  /*c9d0*/  LEA R36, P6, R48, R70, 0x1 ;  /* 0x0000004630247211 */ /* 0x000fc600078c08ff */
[----:B------:R-:W-:Y:S01]  /*c9e0*/  STL [R1+0x1f4], R85 ;  /* 0x0001f45501007387 */ /* 0x000fe20000100800 */
[----:B------:R-:W-:-:S03]  /*c9f0*/  LEA.HI.X.SX32 R28, R44, R3, 0x1, P1 ;  /* 0x000000032c1c7211 */ /* 0x000fc600008f0eff */
[----:B------:R-:W-:Y:S01]  /*ca00*/  STL [R1+0x220], R27 ;  /* 0x0002201b01007387 */ /* 0x000fe20000100800 */
[----:B------:R-:W-:Y:S01]  /*ca10*/  IMAD R51, R51, UR47, RZ ;  /* 0x0000002f33337c24 */ /* 0x000fe2000f8e02ff */
[-C--:B------:R-:W-:Y:S02]  /*ca20*/  LEA R71, P1, R49, R70.reuse, 0x1 ;  /* 0x0000004631477211 */ /* 0x080fe400078208ff */
[----:B------:R-:W-:Y:S01]  /*ca30*/  STL [R1+0x1fc], R83 ;  /* 0x0001fc5301007387 */ /* 0x000fe20000100800 */
[----:B------:R-:W-:Y:S01]  /*ca40*/  IMAD R52, R52, UR48, RZ ;  /* 0x0000003034347c24 */ /* 0x000fe2000f8e02ff */
[----:B------:R-:W-:Y:S02]  /*ca50*/  LEA.HI.X.SX32 R33, R45, R3, 0x1, P3 ;  /* 0x000000032d217211 */ /* 0x000fe400018f0eff */
[----:B------:R-:W-:Y:S01]  /*ca60*/  STL [R1+0x228], R20 ;  /* 0x0002281401007387 */ /* 0x000fe20000100800 */
[----:B------:R-:W-:-:S03]  /*ca70*/  LEA R91, P3, R50, R70, 0x1 ;  /* 0x00000046325b7211 */ /* 0x000fc600078608ff */
[----:B------:R-:W-:Y:S01]  /*ca80*/  STL [R1+0x230], R9 ;  /* 0x0002300901007387 */ /* 0x000fe20000100800 */
[----:B------:R-:W-:Y:S01]  /*ca90*/  IMAD R53, R53, UR49, RZ ;  /* 0x0000003135357c24 */ /* 0x000fe2000f8e02ff */
[-C--:B------:R-:W-:Y:S02]  /*caa0*/  LEA.HI.X.SX32 R26, R46, R3.reuse, 0x1, P4 ;  /* 0x000000032e1a7211 */ /* 0x080fe400020f0eff */
[----:B------:R-:W-:Y:S01]  /*cab0*/  STL [R1+0x204], R0 ;  /* 0x0002040001007387 */ /* 0x000fe20000100800 */
[----:B------:R-:W-:-:S03]  /*cac0*/  LEA.HI.X.SX32 R14, R47, R3, 0x1, P5 ;  /* 0x000000032f0e7211 */ /* 0x000fc600028f0eff */
[----:B------:R-:W-:Y:S01]  /*cad0*/  STL [R1+0x238], R36 ;  /* 0x0002382401007387 */ /* 0x000fe20000100800 */
[----:B------:R-:W-:Y:S01]  /*cae0*/  IMAD R54, R54, UR50, RZ ;  /* 0x0000003236367c24 */ /* 0x000fe2000f8e02ff */
[-C--:B------:R-:W-:Y:S02]  /*caf0*/  LEA R76, P4, R51, R70.reuse, 0x1 ;  /* 0x00000046334c7211 */ /* 0x080fe400078808ff */
[----:B------:R-:W-:Y:S01]  /*cb00*/  STL [R1+0x20c], R79 ;  /* 0x00020c4f01007387 */ /* 0x000fe20000100800 */
[----:B------:R-:W-:Y:S01]  /*cb10*/  IMAD R55, R55, UR51, RZ ;  /* 0x0000003337377c24 */ /* 0x000fe2000f8e02ff */
[----:B------:R-:W-:Y:S02]  /*cb20*/  LEA R22, P5, R52, R70, 0x1 ;  /* 0x0000004634167211 */ /* 0x000fe400078a08ff */
[----:B------:R1:W-:Y:S01]  /*cb30*/  STL [R1+0x214], R28 ;  /* 0x0002141c01007387 */ /* 0x0003e20000100800 */
[----:B------:R-:W-:-:S03]  /*cb40*/  LEA.HI.X.SX32 R81, R48, R3, 0x1, P6 ;  /* 0x0000000330517211 */ /* 0x000fc600030f0eff */
[----:B------:R-:W-:Y:S01]  /*cb50*/  STL [R1+0x240], R71 ;  /* 0x0002404701007387 */ /* 0x000fe20000100800 */
[----:B------:R-:W-:Y:S01]  /*cb60*/  IMAD R56, R56, UR52, RZ ;  /* 0x0000003438387c24 */ /* 0x000fe2000f8e02ff */
[----:B------:R-:W-:Y:S02]  /*cb70*/  LEA R21, P6, R53, R70, 0x1 ;  /* 0x0000004635157211 */ /* 0x000fe400078c08ff */
[----:B------:R-:W-:Y:S01]  /*cb80*/  STL [R1+0x21c], R33 ;  /* 0x00021c2101007387 */ /* 0x000fe20000100800 */
[----:B------:R-:W-:-:S03]  /*cb90*/  LEA.HI.X.SX32 R82, R49, R3, 0x1, P1 ;  /* 0x0000000331527211 */ /* 0x000fc600008f0eff */
[----:B------:R-:W-:Y:S01]  /*cba0*/  STL [R1+0x248], R91 ;  /* 0x0002485b01007387 */ /* 0x000fe20000100800 */
[----:B------:R-:W-:-:S03]  /*cbb0*/  LEA R15, P1, R54, R70, 0x1 ;  /* 0x00000046360f7211 */ /* 0x000fc600078208ff */
[----:B------:R-:W-:Y:S01]  /*cbc0*/  STL [R1+0x224], R26 ;  /* 0x0002241a01007387 */ /* 0x000fe20000100800 */
[----:B------:R-:W-:Y:S01]  /*cbd0*/  LEA.HI.X.SX32 R92, R50, R3, 0x1, P3 ;  /* 0x00000003325c7211 */ /* 0x000fe200018f0eff */
[----:B------:R-:W-:Y:S02]  /*cbe0*/  IMAD R57, R57, UR53, RZ ;  /* 0x0000003539397c24 */ /* 0x000fe4000f8e02ff */
[----:B------:R-:W-:Y:S01]  /*cbf0*/  STL [R1+0x22c], R14 ;  /* 0x00022c0e01007387 */ /* 0x000fe20000100800 */
[----:B------:R-:W-:-:S03]  /*cc00*/  LEA R24, P3, R55, R70, 0x1 ;  /* 0x0000004637187211 */ /* 0x000fc600078608ff */
[----:B------:R-:W-:Y:S01]  /*cc10*/  STL [R1+0x250], R76 ;  /* 0x0002504c01007387 */ /* 0x000fe20000100800 */
[----:B------:R-:W-:Y:S01]  /*cc20*/  LEA.HI.X.SX32 R77, R51, R3, 0x1, P4 ;  /* 0x00000003334d7211 */ /* 0x000fe200020f0eff */
[----:B------:R-:W-:Y:S02]  /*cc30*/  IMAD R58, R58, UR54, RZ ;  /* 0x000000363a3a7c24 */ /* 0x000fe4000f8e02ff */
[----:B------:R2:W-:Y:S01]  /*cc40*/  STL [R1+0x258], R22 ;  /* 0x0002581601007387 */ /* 0x0005e20000100800 */
        /* <DEDUP_REMOVED lines=12> */
[----:B------:R-:W-:-:S03]  /*cd10*/  LEA.HI.X.SX32 R10, R54, R3, 0x1, P1 ;  /* 0x00000003360a7211 */ /* 0x000fc600008f0eff */
[----:B------:R-:W-:Y:S01]  /*cd20*/  STL [R1+0x244], R92 ;  /* 0x0002445c01007387 */ /* 0x000fe20000100800 */
[----:B------:R-:W-:Y:S01]  /*cd30*/  IMAD R61, R61, UR57, RZ ;  /* 0x000000393d3d7c24 */ /* 0x000fe2000f8e02ff */
[----:B------:R-:W-:Y:S02]  /*cd40*/  LEA.HI.X.SX32 R25, R55, R3, 0x1, P3 ;  /* 0x0000000337197211 */ /* 0x000fe400018f0eff */
[----:B------:R-:W-:Y:S01]  /*cd50*/  STL [R1+0x278], R30 ;  /* 0x0002781e01007387 */ /* 0x000fe20000100800 */
[----:B------:R-:W-:-:S03]  /*cd60*/  LEA R73, P1, R59, R70, 0x1 ;  /* 0x000000463b497211 */ /* 0x000fc600078208ff */
[----:B------:R-:W-:Y:S01]  /*cd70*/  STL [R1+0x24c], R77 ;  /* 0x00024c4d01007387 */ /* 0x000fe20000100800 */
[----:B------:R-:W-:Y:S01]  /*cd80*/  IMAD R62, R62, UR58, RZ ;  /* 0x0000003a3e3e7c24 */ /* 0x000fe2000f8e02ff */
[----:B------:R-:W-:Y:S02]  /*cd90*/  LEA R17, P3, R60, R70, 0x1 ;  /* 0x000000463c117211 */ /* 0x000fe400078608ff */
[----:B------:R3:W-:Y:S01]  /*cda0*/  STL [R1+0x254], R49 ;  /* 0x0002543101007387 */ /* 0x0007e20000100800 */
[----:B------:R-:W-:-:S03]  /*cdb0*/  IMAD R63, R63, UR59, RZ ;  /* 0x0000003b3f3f7c24 */ /* 0x000fc6000f8e02ff */
[----:B------:R-:W-:Y:S01]  /*cdc0*/  STL [R1+0x280], R69 ;  /* 0x0002804501007387 */ /* 0x000fe20000100800 */
        /* <DEDUP_REMOVED lines=14> */
[-C--:B------:R-:W-:Y:S01]  /*ceb0*/  LEA.HI.X.SX32 R75, R59, R3.reuse, 0x1, P1 ;  /* 0x000000033b4b7211 */ /* 0x080fe200008f0eff */
[----:B------:R-:W-:Y:S02]  /*cec0*/  IMAD R66, R66, UR62, RZ ;  /* 0x0000003e42427c24 */ /* 0x000fe4000f8e02ff */
[----:B------:R-:W4:Y:S01]  /*ced0*/  LDL R57, [R1+0x1d8] ;  /* 0x0001d80001397983 */ /* 0x000f220000100800 */
[----:B------:R-:W-:Y:S01]  /*cee0*/  LEA R80, P1, R64, R70, 0x1 ;  /* 0x0000004640507211 */ /* 0x000fe200078208ff */
[----:B0-----:R-:W-:Y:S02]  /*cef0*/  IMAD R67, R67, UR4, RZ ;  /* 0x0000000443437c24 */ /* 0x001fe4000f8e02ff */
[----:B------:R-:W-:Y:S01]  /*cf00*/  STL [R1+0x274], R68 ;  /* 0x0002744401007387 */ /* 0x000fe20000100800 */
[----:B------:R-:W-:-:S03]  /*cf10*/  LEA.HI.X.SX32 R12, R60, R3, 0x1, P3 ;  /* 0x000000033c0c7211 */ /* 0x000fc600018f0eff */
[----:B------:R-:W-:Y:S01]  /*cf20*/  STL [R1+0x2a0], R16 ;  /* 0x0002a01001007387 */ /* 0x000fe20000100800 */
[----:B------:R-:W-:-:S03]  /*cf30*/  LEA R84, P3, R65, R70, 0x1 ;  /* 0x0000004641547211 */ /* 0x000fc600078608ff */
        /* <DEDUP_REMOVED lines=11> */
[----:B------:R-:W-:-:S03]  /*cff0*/  LEA.HI.X.SX32 R2, R64, R3, 0x1, P1 ;  /* 0x0000000340027211 */ /* 0x000fc600008f0eff */
[----:B------:R0:W-:Y:S01]  /*d000*/  STL [R1+0x294], R12 ;  /* 0x0002940c01007387 */ /* 0x0001e20000100800 */
[----:B------:R-:W-:-:S03]  /*d010*/  LEA.HI.X.SX32 R65, R65, R3, 0x1, P3 ;  /* 0x0000000341417211 */ /* 0x000fc600018f0eff */
[----:B------:R-:W-:Y:S01]  /*d020*/  STL [R1+0x2b4], R84 ;  /* 0x0002b45401007387 */ /* 0x000fe20000100800 */
[----:B------:R-:W-:-:S03]  /*d030*/  LEA.HI.X.SX32 R88, R66, R3, 0x1, P4 ;  /* 0x0000000342587211 */ /* 0x000fc600020f0eff */
[----:B------:R0:W-:Y:S01]  /*d040*/  STL [R1+0x29c], R11 ;  /* 0x00029c0b01007387 */ /* 0x0001e20000100800 */
[----:B------:R-:W-:Y:S01]  /*d050*/  PRMT R47, RZ, 0x7610, R47 ;  /* 0x00007610ff2f7816 */ /* 0x000fe2000000002f */
[----:B------:R-:W-:Y:S01]  /*d060*/  BAR.SYNC.DEFER_BLOCKING 0x0 ;  /* 0x0000000000007b1d */ /* 0x000fe20000010000 */
[----:B------:R-:W-:-:S05]  /*d070*/  LEA.HI.X.SX32 R74, R67, R3, 0x1, P5 ;  /* 0x00000003434a7211 */ /* 0x000fca00028f0eff */
[----:B------:R-:W-:Y:S04]  /*d080*/  STL [R1+0x2b8], R87 ;  /* 0x0002b85701007387 */ /* 0x000fe80000100800 */
[----:B------:R0:W-:Y:S04]  /*d090*/  STL [R1+0x2a4], R53 ;  /* 0x0002a43501007387 */ /* 0x0001e80000100800 */
[----:B------:R0:W-:Y:S04]  /*d0a0*/  STL [R1+0x114], R70 ;  /* 0x0001144601007387 */ /* 0x0001e80000100800 */
[----:B------:R-:W-:Y:S04]  /*d0b0*/  STL [R1+0x128], R72 ;  /* 0x0001284801007387 */ /* 0x000fe80000100800 */
[----:B------:R0:W-:Y:S04]  /*d0c0*/  STL [R1+0x11c], R2 ;  /* 0x00011c0201007387 */ /* 0x0001e80000100800 */
[----:B------:R-:W2:Y:S04]  /*d0d0*/  LDL R3, [R1+0x194] ;  /* 0x0001940001037983 */ /* 0x000ea80000100800 */
[----:B------:R0:W-:Y:S04]  /*d0e0*/  STL [R1+0x120], R65 ;  /* 0x0001204101007387 */ /* 0x0001e80000100800 */
[----:B------:R-:W-:Y:S04]  /*d0f0*/  STL [R1+0x124], R88 ;  /* 0x0001245801007387 */ /* 0x000fe80000100800 */
[----:B------:R-:W2:Y:S04]  /*d100*/  LDL R64, [R1+0xc4] ;  /* 0x0000c40001407983 */ /* 0x000ea80000100800 */
[----:B------:R-:W2:Y:S04]  /*d110*/  LDL R48, [R1+0xc8] ;  /* 0x0000c80001307983 */ /* 0x000ea80000100800 */
[----:B------:R-:W2:Y:S04]  /*d120*/  LDL R56, [R1+0x108] ;  /* 0x0001080001387983 */ /* 0x000ea80000100800 */
[----:B------:R-:W-:Y:S04]  /*d130*/  STL [R1+0x118], R74 ;  /* 0x0001184a01007387 */ /* 0x000fe80000100800 */
[----:B------:R0:W2:Y:S04]  /*d140*/  @P0 LDG.E.U16 R47, desc[UR20][R4.64] ;  /* 0x00000014042f0981 */ /* 0x0000a8000c1e1500 */
[----:B------:R-:W0:Y:S04]  /*d150*/  LDL R4, [R1+0xfc] ;  /* 0x0000fc0001047983 */ /* 0x000e280000100800 */
[----:B------:R-:W0:Y:S01]  /*d160*/  LDL R5, [R1+0x100] ;  /* 0x0001000001057983 */ /* 0x000e220000100800 */
[----:B------:R-:W-:-:S02]  /*d170*/  PRMT R41, RZ, 0x7610, R41 ;  /* 0x00007610ff297816 */ /* 0x000fc40000000029 */
[----:B0-----:R-:W-:-:S04]  /*d180*/  @P0 LOP3.LUT R5, R5, R4, RZ, 0x3c, !PT ;  /* 0x0000000405050212 */ /* 0x001fc800078e3cff */
[----:B------:R-:W-:-:S04]  /*d190*/  @P0 LOP3.LUT R4, R5, R4, RZ, 0x3c, !PT ;  /* 0x0000000405040212 */ /* 0x000fc800078e3cff */
[----:B------:R-:W-:-:S05]  /*d1a0*/  @P0 LOP3.LUT R5, R5, R4, RZ, 0x3c, !PT ;  /* 0x0000000405050212 */ /* 0x000fca00078e3cff */
[----:B------:R0:W2:Y:S04]  /*d1b0*/  @P0 LDG.E.U16 R41, desc[UR20][R4.64] ;  /* 0x0000001404290981 */ /* 0x0000a8000c1e1500 */
[----:B------:R-:W2:Y:S01]  /*d1c0*/  LDL R5, [R1+0x154] ;  /* 0x0001540001057983 */ /* 0x000ea20000100800 */
[----:B------:R-:W-:Y:S01]  /*d1d0*/  PRMT R35, RZ, 0x7610, R35 ;  /* 0x00007610ff237816 */ /* 0x000fe20000000023 */
[----:B0-----:R-:W-:Y:S02]  /*d1e0*/  @P0 IMAD.MOV.U32 R4, RZ, RZ, R13 ;  /* 0x000000ffff040224 */ /* 0x001fe400078e000d */
[----:B------:R-:W3:Y:S01]  /*d1f0*/  LDL.LU R13, [R1+0x8ac] ;  /* 0x0008ac00010d7983 */ /* 0x000ee20000300800 */
[----:B------:R-:W-:Y:S02]  /*d200*/  PRMT R29, RZ, 0x7610, R29 ;  /* 0x00007610ff1d7816 */ /* 0x000fe4000000001d */
[----:B------:R-:W-:-:S02]  /*d210*/  PRMT R23, RZ, 0x7610, R23 ;  /* 0x00007610ff177816 */ /* 0x000fc40000000017 */
[----:B------:R-:W-:Y:S01]  /*d220*/  PRMT R18, RZ, 0x7610, R18 ;  /* 0x00007610ff127816 */ /* 0x000fe20000000012 */
[----:B--2---:R0:W2:Y:S02]  /*d230*/  @P0 LDG.E.U16 R35, desc[UR20][R4.64] ;  /* 0x0000001404230981 */ /* 0x0040a4000c1e1500 */
[----:B0-----:R-:W-:Y:S02]  /*d240*/  @P0 IMAD.MOV.U32 R4, RZ, RZ, R8 ;  /* 0x000000ffff040224 */ /* 0x001fe400078e0008 */
[----:B------:R-:W2:Y:S01]  /*d250*/  LDL.LU R8, [R1+0x8a8] ;  /* 0x0008a80001087983 */ /* 0x000ea20000300800 */
[----:B------:R-:W-:Y:S01]  /*d260*/  @P0 IMAD.MOV.U32 R5, RZ, RZ, R3 ;  /* 0x000000ffff050224 */ /* 0x000fe200078e0003 */
[----:B---3--:R-:W-:Y:S02]  /*d270*/  PRMT R13, RZ, 0x7610, R13 ;  /* 0x00007610ff0d7816 */ /* 0x008fe4000000000d */
[----:B------:R-:W3:Y:S04]  /*d280*/  LDL R3, [R1+0x1e0] ;  /* 0x0001e00001037983 */ /* 0x000ee80000100800 */
[----:B------:R4:W3:Y:S02]  /*d290*/  @P0 LDG.E.U16 R29, desc[UR20][R4.64] ;  /* 0x00000014041d0981 */ /* 0x0008e4000c1e1500 */
[----:B----4-:R-:W-:-:S02]  /*d2a0*/  @P0 IMAD.MOV.U32 R4, RZ, RZ, R57 ;  /* 0x000000ffff040224 */ /* 0x010fc400078e0039 */
[----:B------:R-:W-:Y:S01]  /*d2b0*/  @P0 IMAD.MOV.U32 R5, RZ, RZ, R34 ;  /* 0x000000ffff050224 */ /* 0x000fe200078e0022 */
[----:B------:R-:W-:Y:S01]  /*d2c0*/  PRMT R46, RZ, 0x7610, R46 ;  /* 0x00007610ff2e7816 */ /* 0x000fe2000000002e */
[----:B------:R-:W4:Y:S04]  /*d2d0*/  LDL.LU R34, [R1+0x8a4] ;  /* 0x0008a40001227983 */ /* 0x000f280000300800 */
[----:B------:R0:W3:Y:S02]  /*d2e0*/  @P0 LDG.E.U16 R23, desc[UR20][R4.64] ;  /* 0x0000001404170981 */ /* 0x0000e4000c1e1500 */
[----:B0-----:R-:W-:Y:S02]  /*d2f0*/  @P0 IMAD.MOV.U32 R4, RZ, RZ, R7 ;  /* 0x000000ffff040224 */ /* 0x001fe400078e0007 */
[----:B------:R-:W-:-:S02]  /*d300*/  @P0 IMAD.MOV.U32 R5, RZ, RZ, R28 ;  /* 0x000000ffff050224 */ /* 0x000fc400078e001c */
[----:B-1----:R-:W3:Y:S04]  /*d310*/  LDL.LU R28, [R1+0x8a0] ;  /* 0x0008a000011c7983 */ /* 0x002ee80000300800 */
[----:B------:R0:W3:Y:S04]  /*d320*/  @P0 LDG.E.U16 R18, desc[UR20][R4.64] ;  /* 0x0000001404120981 */ /* 0x0000e8000c1e1500 */
[----:B------:R-:W3:Y:S01]  /*d330*/  LDL.LU R7, [R1+0x89c] ;  /* 0x00089c0001077983 */ /* 0x000ee20000300800 */
[----:B0-----:R-:W-:Y:S02]  /*d340*/  @P0 IMAD.MOV.U32 R4, RZ, RZ, R22 ;  /* 0x000000ffff040224 */ /* 0x001fe400078e0016 */
[----:B------:R-:W-:Y:S01]  /*d350*/  @P0 IMAD.MOV.U32 R5, RZ, RZ, R49 ;  /* 0x000000ffff050224 */ /* 0x000fe200078e0031 */
[----:B------:R-:W3:Y:S04]  /*d360*/  LDL.LU R22, [R1+0x898] ;  /* 0x0008980001167983 */ /* 0x000ee80000300800 */
[----:B------:R0:W3:Y:S04]  /*d370*/  @P0 LDG.E.U16 R13, desc[UR20][R4.64] ;  /* 0x00000014040d0981 */ /* 0x0000e8000c1e1500 */
[----:B------:R-:W3:Y:S04]  /*d380*/  LDL R57, [R1+0xcc] ;  /* 0x0000cc0001397983 */ /* 0x000ee80000100800 */
[----:B------:R-:W3:Y:S01]  /*d390*/  LDL R49, [R1+0xd0] ;  /* 0x0000d00001317983 */ /* 0x000ee20000100800 */
[----:B0-----:R-:W-:-:S02]  /*d3a0*/  @P0 IMAD.MOV.U32 R4, RZ, RZ, R17 ;  /* 0x000000ffff040224 */ /* 0x001fc400078e0011 */
[----:B------:R-:W-:Y:S02]  /*d3b0*/  @P0 IMAD.MOV.U32 R5, RZ, RZ, R12 ;  /* 0x000000ffff050224 */ /* 0x000fe400078e000c */
[----:B------:R-:W3:Y:S04]  /*d3c0*/  LDL.LU R12, [R1+0x894] ;  /* 0x00089400010c7983 */ /* 0x000ee80000300800 */
[----:B------:R-:W3:Y:S01]  /*d3d0*/  LDL.LU R17, [R1+0x890] ;  /* 0x0008900001117983 */ /* 0x000ee20000300800 */
[----:B--2---:R-:W-:-:S06]  /*d3e0*/  PRMT R8, RZ, 0x7610, R8 ;  /* 0x00007610ff087816 */ /* 0x004fcc0000000008 */
[----:B------:R0:W2:Y:S02]  /*d3f0*/  @P0 LDG.E.U16 R8, desc[UR20][R4.64] ;  /* 0x0000001404080981 */ /* 0x0000a4000c1e1500 */
[----:B0-----:R-:W-:Y:S02]  /*d400*/  @P0 IMAD.MOV.U32 R4, RZ, RZ, R48 ;  /* 0x000000ffff040224 */ /* 0x001fe400078e0030 */
[----:B------:R-:W-:Y:S01]  /*d410*/  @P0 IMAD.MOV.U32 R5, RZ, RZ, R64 ;  /* 0x000000ffff050224 */ /* 0x000fe200078e0040 */
[----:B------:R-:W-:Y:S01]  /*d420*/  PRMT R40, RZ, 0x7610, R40 ;  /* 0x00007610ff287816 */ /* 0x000fe20000000028 */
[----:B------:R-:W2:Y:S04]  /*d430*/  LDL R64, [R1+0x10c] ;  /* 0x00010c0001407983 */ /* 0x000ea80000100800 */
[----:B------:R0:W2:Y:S01]  /*d440*/  @P0 LDG.E.U16 R46, desc[UR20][R4.64] ;  /* 0x00000014042e0981 */ /* 0x0000a2000c1e1500 */
[----:B----4-:R-:W-:-:S03]  /*d450*/  PRMT R34, RZ, 0x7610, R34 ;  /* 0x00007610ff227816 */ /* 0x010fc60000000022 */
[----:B------:R-:W4:Y:S04]  /*d460*/  LDL R48, [R1+0x110] ;  /* 0x0001100001307983 */ /* 0x000f280000100800 */
[----:B------:R-:W2:Y:S01]  /*d470*/  LDL R5, [R1+0x104] ;  /* 0x0001040001057983 */ /* 0x000ea20000100800 */
[----:B0-----:R-:W-:-:S03]  /*d480*/  @P0 IMAD.MOV.U32 R4, RZ, RZ, R56 ;  /* 0x000000ffff040224 */ /* 0x001fc600078e0038 */
[----:B------:R-:W3:Y:S04]  /*d490*/  LDL R56, [R1+0x164] ;  /* 0x0001640001387983 */ /* 0x000ee80000100800 */
[----:B--2---:R3:W2:Y:S04]  /*d4a0*/  @P0 LDG.E.U16 R40, desc[UR20][R4.64] ;  /* 0x0000001404280981 */ /* 0x0046a8000c1e1500 */
[----:B------:R-:W2:Y:S01]  /*d4b0*/  LDL R5, [R1+0x15c] ;  /* 0x00015c0001057983 */ /* 0x000ea20000100800 */
[----:B---3--:R-:W-:-:S03]  /*d4c0*/  @P0 IMAD.MOV.U32 R4, RZ, RZ, R12 ;  /* 0x000000ffff040224 */ /* 0x008fc600078e000c */
[----:B------:R-:W3:Y:S01]  /*d4d0*/  LDL.LU R12, [R1+0x88c] ;  /* 0x00088c00010c7983 */ /* 0x000ee20000300800 */
[----:B------:R-:W-:-:S03]  /*d4e0*/  PRMT R28, RZ, 0x7610, R28 ;  /* 0x00007610ff1c7816 */ /* 0x000fc6000000001c */
[----:B--2---:R0:W2:Y:S04]  /*d4f0*/  @P0 LDG.E.U16 R34, desc[UR20][R4.64] ;  /* 0x0000001404220981 */ /* 0x0040a8000c1e1500 */
[----:B------:R-:W2:Y:S01]  /*d500*/  LDL R5, [R1+0x19c] ;  /* 0x00019c0001057983 */ /* 0x000ea20000100800 */
[----:B0-----:R-:W-:Y:S01]  /*d510*/  @P0 IMAD.MOV.U32 R4, RZ, RZ, R7 ;  /* 0x000000ffff040224 */ /* 0x001fe200078e0007 */
[----:B------:R-:W-:Y:S02]  /*d520*/  PRMT R22, RZ, 0x7610, R22 ;  /* 0x00007610ff167816 */ /* 0x000fe40000000016 */
[----:B------:R-:W4:Y:S01]  /*d530*/  LDL.LU R7, [R1+0x888] ;  /* 0x0008880001077983 */ /* 0x000f220000300800 */
[----:B------:R-:W-:Y:S02]  /*d540*/  PRMT R17, RZ, 0x7610, R17 ;  /* 0x00007610ff117816 */ /* 0x000fe40000000011 */
[----:B---3--:R-:W-:Y:S01]  /*d550*/  PRMT R12, RZ, 0x7610, R12 ;  /* 0x00007610ff0c7816 */ /* 0x008fe2000000000c */
[----:B--2---:R0:W2:Y:S02]  /*d560*/  @P0 LDG.E.U16 R28, desc[UR20][R4.64] ;  /* 0x00000014041c0981 */ /* 0x0040a4000c1e1500 */
[----:B0-----:R-:W-:-:S02]  /*d570*/  @P0 IMAD.MOV.U32 R4, RZ, RZ, R3 ;  /* 0x000000ffff040224 */ /* 0x001fc400078e0003 */
[----:B------:R-:W-:Y:S02]  /*d580*/  @P0 IMAD.MOV.U32 R5, RZ, RZ, R32 ;  /* 0x000000ffff050224 */ /* 0x000fe400078e0020 */
[----:B------:R-:W3:Y:S04]  /*d590*/  LDL.LU R32, [R1+0x884] ;  /* 0x0008840001207983 */ /* 0x000ee80000300800 */
[----:B------:R0:W2:Y:S02]  /*d5a0*/  @P0 LDG.E.U16 R22, desc[UR20][R4.64] ;  /* 0x0000001404160981 */ /* 0x0000a4000c1e1500 */
[----:B0-----:R-:W-:Y:S02]  /*d5b0*/  @P0 IMAD.MOV.U32 R4, RZ, RZ, R27 ;  /* 0x000000ffff040224 */ /* 0x001fe400078e001b */
[----:B------:R-:W-:-:S02]  /*d5c0*/  @P0 IMAD.MOV.U32 R5, RZ, RZ, R33 ;  /* 0x000000ffff050224 */ /* 0x000fc400078e0021 */
[----:B------:R-:W2:Y:S04]  /*d5d0*/  LDL.LU R33, [R1+0x880] ;  /* 0x0008800001217983 */ /* 0x000ea80000300800 */
[----:B------:R0:W3:Y:S04]  /*d5e0*/  @P0 LDG.E.U16 R17, desc[UR20][R4.64] ;  /* 0x0000001404110981 */ /* 0x0000e8000c1e1500 */
[----:B------:R-:W3:Y:S01]  /*d5f0*/  LDL.LU R27, [R1+0x87c] ;  /* 0x00087c00011b7983 */ /* 0x000ee20000300800 */
[----:B0-----:R-:W-:Y:S02]  /*d600*/  @P0 IMAD.MOV.U32 R4, RZ, RZ, R21 ;  /* 0x000000ffff040224 */ /* 0x001fe400078e0015 */
[----:B------:R-:W-:-:S02]  /*d610*/  @P0 IMAD.MOV.U32 R5, RZ, RZ, R6 ;  /* 0x000000ffff050224 */ /* 0x000fc400078e0006 */
[----:B------:R-:W3:Y:S04]  /*d620*/  LDL.LU R6, [R1+0x878] ;  /* 0x0008780001067983 */ /* 0x000ee80000300800 */
[----:B------:R0:W3:Y:S04]  /*d630*/  @P0 LDG.E.U16 R12, desc[UR20][R4.64] ;  /* 0x00000014040c0981 */ /* 0x0000e8000c1e1500 */
[----:B------:R-:W3:Y:S01]  /*d640*/  LDL.LU R21, [R1+0x874] ;  /* 0x0008740001157983 */ /* 0x000ee20000300800 */
[----:B0-----:R-:W-:-:S03]  /*d650*/  @P0 IMAD.MOV.U32 R5, RZ, RZ, R11 ;  /* 0x000000ffff050224 */ /* 0x001fc600078e000b */
[----:B------:R-:W3:Y:S01]  /*d660*/  LDL.LU R11, [R1+0x870] ;  /* 0x00087000010b7983 */ /* 0x000ee20000300800 */
[----:B----4-:R-:W-:Y:S01]  /*d670*/  PRMT R7, RZ, 0x7610, R7 ;  /* 0x00007610ff077816 */ /* 0x010fe20000000007 */
[----:B------:R-:W-:Y:S01]  /*d680*/  @P0 IMAD.MOV.U32 R4, RZ, RZ, R16 ;  /* 0x000000ffff040224 */ /* 0x000fe200078e0010 */
[----:B------:R-:W-:Y:S01]  /*d690*/  PRMT R45, RZ, 0x7610, R45 ;  /* 0x00007610ff2d7816 */ /* 0x000fe2000000002d */
[----:B------:R-:W4:Y:S04]  /*d6a0*/  LDL.LU R16, [R1+0x86c] ;  /* 0x00086c0001107983 */ /* 0x000f280000300800 */
[----:B------:R0:W4:Y:S01]  /*d6b0*/  @P0 LDG.E.U16 R7, desc[UR20][R4.64] ;  /* 0x0000001404070981 */ /* 0x000122000c1e1500 */
[----:B------:R-:W-:-:S03]  /*d6c0*/  PRMT R39, RZ, 0x7610, R39 ;  /* 0x00007610ff277816 */ /* 0x000fc60000000027 */
[----:B------:R-:W4:Y:S01]  /*d6d0*/  LDL R3, [R1+0xd8] ;  /* 0x0000d80001037983 */ /* 0x000f220000100800 */
[----:B0-----:R-:W-:Y:S02]  /*d6e0*/  @P0 IMAD.MOV.U32 R4, RZ, RZ, R49 ;  /* 0x000000ffff040224 */ /* 0x001fe400078e0031 */
[----:B------:R-:W-:Y:S01]  /*d6f0*/  @P0 IMAD.MOV.U32 R5, RZ, RZ, R57 ;  /* 0x000000ffff050224 */ /* 0x000fe200078e0039 */
[----:B------:R-:W4:Y:S04]  /*d700*/  LDL R49, [R1+0x130] ;  /* 0x0001300001317983 */ /* 0x000f280000100800 */
[----:B------:R0:W4:Y:S04]  /*d710*/  @P0 LDG.E.U16 R45, desc[UR20][R4.64] ;  /* 0x00000014042d0981 */ /* 0x000128000c1e1500 */
[----:B------:R-:W4:Y:S01]  /*d720*/  LDL R57, [R1+0x12c] ;  /* 0x00012c0001397983 */ /* 0x000f220000100800 */
[----:B0-----:R-:W-:-:S02]  /*d730*/  @P0 IMAD.MOV.U32 R4, RZ, RZ, R48 ;  /* 0x000000ffff040224 */ /* 0x001fc400078e0030 */
[----:B------:R-:W-:Y:S01]  /*d740*/  @P0 IMAD.MOV.U32 R5, RZ, RZ, R64 ;  /* 0x000000ffff050224 */ /* 0x000fe200078e0040 */
[----:B------:R-:W4:Y:S04]  /*d750*/  LDL R48, [R1+0x16c] ;  /* 0x00016c0001307983 */ /* 0x000f280000100800 */
[----:B------:R0:W4:Y:S02]  /*d760*/  @P0 LDG.E.U16 R39, desc[UR20][R4.64] ;  /* 0x0000001404270981 */ /* 0x000124000c1e1500 */
[----:B0-----:R-:W-:Y:S01]  /*d770*/  @P0 IMAD.MOV.U32 R5, RZ, RZ, R56 ;  /* 0x000000ffff050224 */ /* 0x001fe200078e0038 */
[----:B--2---:R-:W-:Y:S01]  /*d780*/  PRMT R33, RZ, 0x7610, R33 ;  /* 0x00007610ff217816 */ /* 0x004fe20000000021 */
[----:B---3--:R-:W-:Y:S02]  /*d790*/  @P0 IMAD.MOV.U32 R4, RZ, RZ, R11 ;  /* 0x000000ffff040224 */ /* 0x008fe400078e000b */
[----:B------:R-:W2:Y:S04]  /*d7a0*/  LDL.LU R11, [R1+0x868] ;  /* 0x00086800010b7983 */ /* 0x000ea80000300800 */
[----:B------:R0:W3:Y:S04]  /*d7b0*/  @P0 LDG.E.U16 R33, desc[UR20][R4.64] ;  /* 0x0000001404210981 */ /* 0x0000e8000c1e1500 */
[----:B------:R-:W3:Y:S04]  /*d7c0*/  LDL R64, [R1+0x1ac] ;  /* 0x0001ac0001407983 */ /* 0x000ee80000100800 */
[----:B------:R-:W3:Y:S04]  /*d7d0*/  LDL R56, [R1+0x1b0] ;  /* 0x0001b00001387983 */ /* 0x000ee80000100800 */
[----:B------:R-:W3:Y:S01]  /*d7e0*/  LDL R5, [R1+0x1a4] ;  /* 0x0001a40001057983 */ /* 0x000ee20000100800 */
[----:B0-----:R-:W-:-:S03]  /*d7f0*/  @P0 IMAD.MOV.U32 R4, RZ, RZ, R6 ;  /* 0x000000ffff040224 */ /* 0x001fc600078e0006 */
[----:B------:R-:W3:Y:S01]  /*d800*/  LDL.LU R6, [R1+0x864] ;  /* 0x0008640001067983 */ /* 0x000ee20000300800 */
[----:B------:R-:W-:Y:S02]  /*d810*/  PRMT R27, RZ, 0x7610, R27 ;  /* 0x00007610ff1b7816 */ /* 0x000fe4000000001b */
[----:B------:R-:W-:Y:S02]  /*d820*/  PRMT R21, RZ, 0x7610, R21 ;  /* 0x00007610ff157816 */ /* 0x000fe40000000015 */
[----:B----4-:R-:W-:Y:S02]  /*d830*/  PRMT R16, RZ, 0x7610, R16 ;  /* 0x00007610ff107816 */ /* 0x010fe40000000010 */
[----:B--2---:R-:W-:Y:S01]  /*d840*/  PRMT R11, RZ, 0x7610, R11 ;  /* 0x00007610ff0b7816 */ /* 0x004fe2000000000b */
[----:B---3--:R0:W2:Y:S02]  /*d850*/  @P0 LDG.E.U16 R27, desc[UR20][R4.64] ;  /* 0x00000014041b0981 */ /* 0x0080a4000c1e1500 */
[----:B0-----:R-:W-:-:S02]  /*d860*/  @P0 IMAD.MOV.U32 R4, RZ, RZ, R32 ;  /* 0x000000ffff040224 */ /* 0x001fc400078e0020 */
[----:B------:R-:W-:Y:S01]  /*d870*/  @P0 IMAD.MOV.U32 R5, RZ, RZ, R31 ;  /* 0x000000ffff050224 */ /* 0x000fe200078e001f */
[----:B------:R-:W-:Y:S01]  /*d880*/  PRMT R6, RZ, 0x7610, R6 ;  /* 0x00007610ff067816 */ /* 0x000fe20000000006 */
[----:B------:R-:W3:Y:S04]  /*d890*/  LDL.LU R31, [R1+0x860] ;  /* 0x00086000011f7983 */ /* 0x000ee80000300800 */
[----:B------:R0:W4:Y:S04]  /*d8a0*/  @P0 LDG.E.U16 R21, desc[UR20][R4.64] ;  /* 0x0000001404150981 */ /* 0x000128000c1e1500 */
[----:B------:R-:W2:Y:S01]  /*d8b0*/  LDL.LU R32, [R1+0x85c] ;  /* 0x00085c0001207983 */ /* 0x000ea20000300800 */
[----:B0-----:R-:W-:-:S02]  /*d8c0*/  @P0 IMAD.MOV.U32 R4, RZ, RZ, R20 ;  /* 0x000000ffff040224 */ /* 0x001fc400078e0014 */
[----:B------:R-:W-:Y:S02]  /*d8d0*/  @P0 IMAD.MOV.U32 R5, RZ, RZ, R26 ;  /* 0x000000ffff050224 */ /* 0x000fe400078e001a */
[----:B------:R-:W3:Y:S04]  /*d8e0*/  LDL.LU R26, [R1+0x858] ;  /* 0x00085800011a7983 */ /* 0x000ee80000300800 */
[----:B------:R0:W4:Y:S04]  /*d8f0*/  @P0 LDG.E.U16 R16, desc[UR20][R4.64] ;  /* 0x0000001404100981 */ /* 0x000128000c1e1500 */
[----:B------:R-:W4:Y:S01]  /*d900*/  LDL.LU R20, [R1+0x854] ;  /* 0x0008540001147983 */ /* 0x000f220000300800 */
[----:B0-----:R-:W-:-:S02]  /*d910*/  @P0 IMAD.MOV.U32 R4, RZ, RZ, R15 ;  /* 0x000000ffff040224 */ /* 0x001fc400078e000f */
[----:B------:R-:W-:Y:S02]  /*d920*/  @P0 IMAD.MOV.U32 R5, RZ, RZ, R10 ;  /* 0x000000ffff050224 */ /* 0x000fe400078e000a */
[----:B------:R-:W4:Y:S04]  /*d930*/  LDL.LU R10, [R1+0x850] ;  /* 0x00085000010a7983 */ /* 0x000f280000300800 */
[----:B------:R0:W4:Y:S04]  /*d940*/  @P0 LDG.E.U16 R11, desc[UR20][R4.64] ;  /* 0x00000014040b0981 */ /* 0x000128000c1e1500 */
[----:B------:R-:W4:Y:S01]  /*d950*/  LDL.LU R15, [R1+0x84c] ;  /* 0x00084c00010f7983 */ /* 0x000f220000300800 */
[----:B0-----:R-:W-:-:S02]  /*d960*/  @P0 IMAD.MOV.U32 R4, RZ, RZ, R52 ;  /* 0x000000ffff040224 */ /* 0x001fc400078e0034 */
[----:B------:R-:W-:Y:S01]  /*d970*/  @P0 IMAD.MOV.U32 R5, RZ, RZ, R53 ;  /* 0x000000ffff050224 */ /* 0x000fe200078e0035 */
[----:B------:R-:W-:Y:S01]  /*d980*/  PRMT R44, RZ, 0x7610, R44 ;  /* 0x00007610ff2c7816 */ /* 0x000fe2000000002c */
[----:B------:R-:W4:Y:S04]  /*d990*/  LDL R53, [R1+0xdc] ;  /* 0x0000dc0001357983 */ /* 0x000f280000100800 */
[----:B------:R0:W4:Y:S01]  /*d9a0*/  @P0 LDG.E.U16 R6, desc[UR20][R4.64] ;  /* 0x0000001404060981 */ /* 0x000122000c1e1500 */
[----:B------:R-:W-:-:S03]  /*d9b0*/  PRMT R38, RZ, 0x7610, R38 ;  /* 0x00007610ff267816 */ /* 0x000fc60000000026 */
[----:B------:R-:W4:Y:S04]  /*d9c0*/  LDL R52, [R1+0xe0] ;  /* 0x0000e00001347983 */ /* 0x000f280000100800 */
[----:B------:R-:W4:Y:S01]  /*d9d0*/  LDL R5, [R1+0xd4] ;  /* 0x0000d40001057983 */ /* 0x000f220000100800 */
[----:B0-----:R-:W-:Y:S01]  /*d9e0*/  @P0 IMAD.MOV.U32 R4, RZ, RZ, R3 ;  /* 0x000000ffff040224 */ /* 0x001fe200078e0003 */
[----:B--2---:R-:W-:Y:S02]  /*d9f0*/  PRMT R32, RZ, 0x7610, R32 ;  /* 0x00007610ff207816 */ /* 0x004fe40000000020 */
[----:B---3--:R-:W-:Y:S02]  /*da00*/  PRMT R26, RZ, 0x7610, R26 ;  /* 0x00007610ff1a7816 */ /* 0x008fe4000000001a */
[----:B----4-:R-:W-:Y:S01]  /*da10*/  PRMT R20, RZ, 0x7610, R20 ;  /* 0x00007610ff147816 */ /* 0x010fe20000000014 */
[----:B------:R0:W2:Y:S02]  /*da20*/  @P0 LDG.E.U16 R44, desc[UR20][R4.64] ;  /* 0x00000014042c0981 */ /* 0x0000a4000c1e1500 */
[----:B0-----:R-:W-:-:S02]  /*da30*/  @P0 IMAD.MOV.U32 R4, RZ, RZ, R49 ;  /* 0x000000ffff040224 */ /* 0x001fc400078e0031 */
[----:B------:R-:W-:-:S05]  /*da40*/  @P0 IMAD.MOV.U32 R5, RZ, RZ, R57 ;  /* 0x000000ffff050224 */ /* 0x000fca00078e0039 */
[----:B------:R0:W3:Y:S02]  /*da50*/  @P0 LDG.E.U16 R38, desc[UR20][R4.64] ;  /* 0x0000001404260981 */ /* 0x0000e4000c1e1500 */
[----:B0-----:R-:W-:Y:S02]  /*da60*/  @P0 IMAD.MOV.U32 R4, RZ, RZ, R10 ;  /* 0x000000ffff040224 */ /* 0x001fe400078e000a */
[----:B------:R-:W-:Y:S01]  /*da70*/  @P0 IMAD.MOV.U32 R5, RZ, RZ, R48 ;  /* 0x000000ffff050224 */ /* 0x000fe200078e0030 */
[----:B------:R-:W4:Y:S04]  /*da80*/  LDL.LU R10, [R1+0x848] ;  /* 0x00084800010a7983 */ /* 0x000f280000300800 */
[----:B------:R0:W2:Y:S04]  /*da90*/  @P0 LDG.E.U16 R32, desc[UR20][R4.64] ;  /* 0x0000001404200981 */ /* 0x0000a8000c1e1500 */
[----:B------:R-:W2:Y:S04]  /*daa0*/  LDL R49, [R1+0x174] ;  /* 0x0001740001317983 */ /* 0x000ea80000100800 */
[----:B------:R-:W2:Y:S01]  /*dab0*/  LDL R48, [R1+0x178] ;  /* 0x0001780001307983 */ /* 0x000ea20000100800 */
[----:B0-----:R-:W-:-:S02]  /*dac0*/  @P0 IMAD.MOV.U32 R4, RZ, RZ, R56 ;  /* 0x000000ffff040224 */ /* 0x001fc400078e0038 */
[----:B------:R-:W-:Y:S01]  /*dad0*/  @P0 IMAD.MOV.U32 R5, RZ, RZ, R64 ;  /* 0x000000ffff050224 */ /* 0x000fe200078e0040 */
[----:B------:R-:W2:Y:S04]  /*dae0*/  LDL R57, [R1+0x1b8] ;  /* 0x0001b80001397983 */ /* 0x000ea80000100800 */
[----:B------:R0:W2:Y:S04]  /*daf0*/  @P0 LDG.E.U16 R26, desc[UR20][R4.64] ;  /* 0x00000014041a0981 */ /* 0x0000a8000c1e1500 */
[----:B------:R-:W2:Y:S01]  /*db00*/  LDL R56, [R1+0x1f8] ;  /* 0x0001f80001387983 */ /* 0x000ea20000100800 */
[----:B0-----:R-:W-:-:S02]  /*db10*/  @P0 IMAD.MOV.U32 R4, RZ, RZ, R31 ;  /* 0x000000ffff040224 */ /* 0x001fc400078e001f */
[----:B------:R-:W-:Y:S02]  /*db20*/  @P0 IMAD.MOV.U32 R5, RZ, RZ, R37 ;  /* 0x000000ffff050224 */ /* 0x000fe400078e0025 */
[----:B------:R-:W2:Y:S04]  /*db30*/  LDL.LU R37, [R1+0x844] ;  /* 0x0008440001257983 */ /* 0x000ea80000300800 */
[----:B------:R-:W2:Y:S04]  /*db40*/  LDL.LU R31, [R1+0x840] ;  /* 0x00084000011f7983 */ /* 0x000ea80000300800 */
[----:B------:R0:W3:Y:S02]  /*db50*/  @P0 LDG.E.U16 R20, desc[UR20][R4.64] ;  /* 0x0000001404140981 */ /* 0x0000e4000c1e1500 */
[----:B0-----:R-:W-:-:S02]  /*db60*/  @P0 IMAD.MOV.U32 R5, RZ, RZ, R14 ;  /* 0x000000ffff050224 */ /* 0x001fc400078e000e */
[----:B------:R-:W-:Y:S01]  /*db70*/  @P0 IMAD.MOV.U32 R4, RZ, RZ, R9 ;  /* 0x000000ffff040224 */ /* 0x000fe200078e0009 */
[----:B------:R-:W3:Y:S04]  /*db80*/  LDL.LU R14, [R1+0x83c] ;  /* 0x00083c00010e7983 */ /* 0x000ee80000300800 */
[----:B------:R-:W3:Y:S01]  /*db90*/  LDL.LU R9, [R1+0x838] ;  /* 0x0008380001097983 */ /* 0x000ee20000300800 */
[----:B------:R-:W-:-:S06]  /*dba0*/  PRMT R15, RZ, 0x7610, R15 ;  /* 0x00007610ff0f7816 */ /* 0x000fcc000000000f */
[----:B------:R0:W3:Y:S01]  /*dbb0*/  @P0 LDG.E.U16 R15, desc[UR20][R4.64] ;  /* 0x00000014040f0981 */ /* 0x0000e2000c1e1500 */
[----:B------:R-:W-:Y:S02]  /*dbc0*/  PRMT R43, RZ, 0x7610, R43 ;  /* 0x00007610ff2b7816 */ /* 0x000fe4000000002b */
[----:B0-----:R-:W-:Y:S02]  /*dbd0*/  PRMT R5, RZ, 0x7610, R5 ;  /* 0x00007610ff057816 */ /* 0x001fe40000000005 */
[----:B----4-:R-:W-:-:S06]  /*dbe0*/  PRMT R10, RZ, 0x7610, R10 ;  /* 0x00007610ff0a7816 */ /* 0x010fcc000000000a */
[----:B------:R0:W4:Y:S02]  /*dbf0*/  @P0 LDG.E.U16 R10, desc[UR20][R24.64] ;  /* 0x00000014180a0981 */ /* 0x000124000c1e1500 */
[----:B0-----:R-:W-:Y:S02]  /*dc00*/  @P0 IMAD.MOV.U32 R24, RZ, RZ, R19 ;  /* 0x000000ffff180224 */ /* 0x001fe400078e0013 */
[----:B------:R-:W-:Y:S01]  /*dc10*/  @P0 IMAD.MOV.U32 R25, RZ, RZ, R70 ;  /* 0x000000ffff190224 */ /* 0x000fe200078e0046 */
[----:B------:R-:W4:Y:S04]  /*dc20*/  LDL.LU R19, [R1+0x834] ;  /* 0x0008340001137983 */ /* 0x000f280000300800 */
[----:B------:R0:W4:Y:S04]  /*dc30*/  @P0 LDG.E.U16 R5, desc[UR20][R24.64] ;  /* 0x0000001418050981 */ /* 0x000128000c1e1500 */
[----:B------:R-:W4:Y:S04]  /*dc40*/  LDL R3, [R1+0x13c] ;  /* 0x00013c0001037983 */ /* 0x000f280000100800 */
[----:B------:R-:W4:Y:S01]  /*dc50*/  LDL R64, [R1+0x140] ;  /* 0x0001400001407983 */ /* 0x000f220000100800 */
[----:B0-----:R-:W-:-:S02]  /*dc60*/  @P0 IMAD.MOV.U32 R24, RZ, RZ, R52 ;  /* 0x000000ffff180224 */ /* 0x001fc400078e0034 */
[----:B------:R-:W-:Y:S01]  /*dc70*/  @P0 IMAD.MOV.U32 R25, RZ, RZ, R53 ;  /* 0x000000ffff190224 */ /* 0x000fe200078e0035 */
[----:B------:R-:W4:Y:S01]  /*dc80*/  LDL R70, [R1+0x17c] ;  /* 0x00017c0001467983 */ /* 0x000f220000100800 */
[----:B--2---:R-:W-:-:S03]  /*dc90*/  PRMT R31, RZ, 0x7610, R31 ;  /* 0x00007610ff1f7816 */ /* 0x004fc6000000001f */
[----:B------:R3:W2:Y:S04]  /*dca0*/  @P0 LDG.E.U16 R43, desc[UR20][R24.64] ;  /* 0x00000014182b0981 */ /* 0x0006a8000c1e1500 */
[----:B------:R-:W2:Y:S04]  /*dcb0*/  LDL R53, [R1+0x180] ;  /* 0x0001800001357983 */ /* 0x000ea80000100800 */
[----:B------:R0:W2:Y:S01]  /*dcc0*/  @P0 LDG.E.U16 R31, desc[UR20][R48.64] ;  /* 0x00000014301f0981 */ /* 0x0000a2000c1e1500 */
[----:B---3--:R-:W-:-:S03]  /*dcd0*/  @P0 IMAD.MOV.U32 R25, RZ, RZ, R14 ;  /* 0x000000ffff190224 */ /* 0x008fc600078e000e */
[----:B------:R-:W3:Y:S01]  /*dce0*/  LDL.LU R14, [R1+0x830] ;  /* 0x00083000010e7983 */ /* 0x000ee20000300800 */
[----:B------:R-:W-:-:S03]  /*dcf0*/  @P0 IMAD.MOV.U32 R24, RZ, RZ, R9 ;  /* 0x000000ffff180224 */ /* 0x000fc600078e0009 */
[----:B------:R-:W2:Y:S04]  /*dd00*/  LDL.LU R9, [R1+0x82c] ;  /* 0x00082c0001097983 */ /* 0x000ea80000300800 */
[----:B------:R-:W2:Y:S01]  /*dd10*/  LDL R49, [R1+0x1b4] ;  /* 0x0001b40001317983 */ /* 0x000ea20000100800 */
[----:B------:R-:W-:Y:S01]  /*dd20*/  PRMT R37, RZ, 0x7610, R37 ;  /* 0x00007610ff257816 */ /* 0x000fe20000000025 */
[----:B0-----:R-:W-:Y:S02]  /*dd30*/  @P0 IMAD.MOV.U32 R48, RZ, RZ, R57 ;  /* 0x000000ffff300224 */ /* 0x001fe400078e0039 */
[----:B------:R-:W2:Y:S04]  /*dd40*/  LDL R52, [R1+0x1c0] ;  /* 0x0001c00001347983 */ /* 0x000ea80000100800 */
[----:B------:R0:W2:Y:S02]  /*dd50*/  @P0 LDG.E.U16 R37, desc[UR20][R24.64] ;  /* 0x0000001418250981 */ /* 0x0000a4000c1e1500 */
[----:B0-----:R-:W-:-:S02]  /*dd60*/  PRMT R25, RZ, 0x7610, R25 ;  /* 0x00007610ff197816 */ /* 0x001fc40000000019 */
[----:B------:R-:W-:Y:S02]  /*dd70*/  PRMT R4, RZ, 0x7610, R4 ;  /* 0x00007610ff047816 */ /* 0x000fe40000000004 */
[----:B----4-:R-:W-:Y:S02]  /*dd80*/  PRMT R19, RZ, 0x7610, R19 ;  /* 0x00007610ff137816 */ /* 0x010fe40000000013 */
[----:B---3--:R-:W-:Y:S01]  /*dd90*/  PRMT R14, RZ, 0x7610, R14 ;  /* 0x00007610ff0e7816 */ /* 0x008fe2000000000e */
[----:B--2---:R0:W2:Y:S02]  /*dda0*/  @P0 LDG.E.U16 R25, desc[UR20][R48.64] ;  /* 0x0000001430190981 */ /* 0x0040a4000c1e1500 */
[----:B0-----:R-:W-:Y:S02]  /*ddb0*/  @P0 IMAD.MOV.U32 R48, RZ, RZ, R56 ;  /* 0x000000ffff300224 */ /* 0x001fe400078e0038 */
[----:B------:R-:W-:Y:S01]  /*ddc0*/  @P0 IMAD.MOV.U32 R49, RZ, RZ, R85 ;  /* 0x000000ffff310224 */ /* 0x000fe200078e0055 */
[----:B------:R-:W-:Y:S01]  /*ddd0*/  PRMT R9, RZ, 0x7610, R9 ;  /* 0x00007610ff097816 */ /* 0x000fe20000000009 */
[----:B------:R-:W3:Y:S04]  /*dde0*/  LDL.LU R85, [R1+0x828] ;  /* 0x0008280001557983 */ /* 0x000ee80000300800 */
[----:B------:R0:W4:Y:S02]  /*ddf0*/  @P0 LDG.E.U16 R19, desc[UR20][R48.64] ;  /* 0x0000001430130981 */ /* 0x000124000c1e1500 */
[----:B0-----:R-:W-:-:S02]  /*de00*/  @P0 IMAD.MOV.U32 R48, RZ, RZ, R36 ;  /* 0x000000ffff300224 */ /* 0x001fc400078e0024 */
[----:B------:R-:W-:Y:S02]  /*de10*/  @P0 IMAD.MOV.U32 R49, RZ, RZ, R81 ;  /* 0x000000ffff310224 */ /* 0x000fe400078e0051 */
[----:B------:R-:W2:Y:S04]  /*de20*/  LDL.LU R81, [R1+0x824] ;  /* 0x0008240001517983 */ /* 0x000ea80000300800 */
[----:B------:R0:W2:Y:S04]  /*de30*/  @P0 LDG.E.U16 R14, desc[UR20][R48.64] ;  /* 0x00000014300e0981 */ /* 0x0000a8000c1e1500 */
[----:B------:R-:W2:Y:S04]  /*de40*/  LDL.LU R36, [R1+0x820] ;  /* 0x0008200001247983 */ /* 0x000ea80000300800 */
[----:B------:R-:W3:Y:S01]  /*de50*/  LDL R57, [R1+0xec] ;  /* 0x0000ec0001397983 */ /* 0x000ee20000100800 */
[----:B0-----:R-:W-:-:S02]  /*de60*/  @P0 IMAD.MOV.U32 R48, RZ, RZ, R30 ;  /* 0x000000ffff300224 */ /* 0x001fc400078e001e */
[----:B------:R-:W-:Y:S01]  /*de70*/  @P0 IMAD.MOV.U32 R49, RZ, RZ, R68 ;  /* 0x000000ffff310224 */ /* 0x000fe200078e0044 */
[----:B------:R-:W3:Y:S04]  /*de80*/  LDL R56, [R1+0xf0] ;  /* 0x0000f00001387983 */ /* 0x000ee80000100800 */
[----:B------:R0:W3:Y:S04]  /*de90*/  @P0 LDG.E.U16 R9, desc[UR20][R48.64] ;  /* 0x0000001430090981 */ /* 0x0000e8000c1e1500 */
[----:B------:R-:W3:Y:S04]  /*dea0*/  LDL.LU R68, [R1+0x81c] ;  /* 0x00081c0001447983 */ /* 0x000ee80000300800 */
[----:B------:R-:W3:Y:S01]  /*deb0*/  LDL.LU R30, [R1+0x818] ;  /* 0x00081800011e7983 */ /* 0x000ee20000300800 */
[----:B0-----:R-:W-:-:S02]  /*dec0*/  @P0 IMAD.MOV.U32 R48, RZ, RZ, R80 ;  /* 0x000000ffff300224 */ /* 0x001fc400078e0050 */
[----:B------:R-:W-:Y:S02]  /*ded0*/  @P0 IMAD.MOV.U32 R49, RZ, RZ, R2 ;  /* 0x000000ffff310224 */ /* 0x000fe400078e0002 */
[----:B------:R-:W4:Y:S04]  /*dee0*/  LDL.LU R2, [R1+0x814] ;  /* 0x0008140001027983 */ /* 0x000f280000300800 */
[----:B------:R-:W4:Y:S04]  /*def0*/  LDL.LU R80, [R1+0x810] ;  /* 0x0008100001507983 */ /* 0x000f280000300800 */
[----:B------:R0:W4:Y:S04]  /*df00*/  @P0 LDG.E.U16 R4, desc[UR20][R48.64] ;  /* 0x0000001430040981 */ /* 0x000128000c1e1500 */
[----:B------:R-:W0:Y:S04]  /*df10*/  LDL R48, [R1+0xe4] ;  /* 0x0000e40001307983 */ /* 0x000e280000100800 */
[----:B------:R-:W0:Y:S01]  /*df20*/  LDL R49, [R1+0xe8] ;  /* 0x0000e80001317983 */ /* 0x000e220000100800 */
[----:B------:R-:W-:-:S02]  /*df30*/  PRMT R42, RZ, 0x7610, R42 ;  /* 0x00007610ff2a7816 */ /* 0x000fc4000000002a */
[----:B------:R-:W-:Y:S02]  /*df40*/  PRMT R24, RZ, 0x7610, R24 ;  /* 0x00007610ff187816 */ /* 0x000fe40000000018 */
[----:B------:R-:W-:Y:S02]  /*df50*/  PRMT R50, RZ, 0x7610, R50 ;  /* 0x00007610ff327816 */ /* 0x000fe40000000032 */
[----:B--2---:R-:W-:Y:S02]  /*df60*/  PRMT R36, RZ, 0x7610, R36 ;  /* 0x00007610ff247816 */ /* 0x004fe40000000024 */
[----:B---3--:R-:W-:Y:S02]  /*df70*/  PRMT R30, RZ, 0x7610, R30 ;  /* 0x00007610ff1e7816 */ /* 0x008fe4000000001e */
[----:B0-----:R-:W-:-:S04]  /*df80*/  @P0 LOP3.LUT R49, R49, R48, RZ, 0x3c, !PT ;  /* 0x0000003031310212 */ /* 0x001fc800078e3cff */
[----:B------:R-:W-:-:S04]  /*df90*/  @P0 LOP3.LUT R48, R49, R48, RZ, 0x3c, !PT ;  /* 0x0000003031300212 */ /* 0x000fc800078e3cff */
[----:B------:R-:W-:-:S05]  /*dfa0*/  @P0 LOP3.LUT R49, R49, R48, RZ, 0x3c, !PT ;  /* 0x0000003031310212 */ /* 0x000fca00078e3cff */
[----:B------:R0:W2:Y:S02]  /*dfb0*/  @P0 LDG.E.U16 R42, desc[UR20][R48.64] ;  /* 0x00000014302a0981 */ /* 0x0000a4000c1e1500 */
[----:B0-----:R-:W-:Y:S02]  /*dfc0*/  @P0 IMAD.MOV.U32 R48, RZ, RZ, R64 ;  /* 0x000000ffff300224 */ /* 0x001fe400078e0040 */
[----:B------:R-:W-:-:S05]  /*dfd0*/  @P0 IMAD.MOV.U32 R49, RZ, RZ, R3 ;  /* 0x000000ffff310224 */ /* 0x000fca00078e0003 */
[----:B------:R0:W3:Y:S02]  /*dfe0*/  @P0 LDG.E.U16 R36, desc[UR20][R48.64] ;  /* 0x0000001430240981 */ /* 0x0000e4000c1e1500 */
[----:B0-----:R-:W-:Y:S02]  /*dff0*/  @P0 IMAD.MOV.U32 R48, RZ, RZ, R53 ;  /* 0x000000ffff300224 */ /* 0x001fe400078e0035 */
[----:B------:R-:W-:-:S05]  /*e000*/  @P0 IMAD.MOV.U32 R49, RZ, RZ, R70 ;  /* 0x000000ffff310224 */ /* 0x000fca00078e0046 */
[----:B------:R0:W2:Y:S01]  /*e010*/  @P0 LDG.E.U16 R30, desc[UR20][R48.64] ;  /* 0x00000014301e0981 */ /* 0x0000a2000c1e1500 */
[----:B------:R-:W-:Y:S02]  /*e020*/  @P0 IMAD.MOV.U32 R53, RZ, RZ, R82 ;  /* 0x000000ffff350224 */ /* 0x000fe400078e0052 */
[----:B0-----:R-:W-:Y:S02]  /*e030*/  @P0 IMAD.MOV.U32 R48, RZ, RZ, R52 ;  /* 0x000000ffff300224 */ /* 0x001fe400078e0034 */
[----:B----4-:R-:W-:Y:S02]  /*e040*/  @P0 IMAD.MOV.U32 R49, RZ, RZ, R2 ;  /* 0x000000ffff310224 */ /* 0x010fe400078e0002 */
[----:B------:R-:W-:Y:S01]  /*e050*/  @P0 IMAD.MOV.U32 R52, RZ, RZ, R71 ;  /* 0x000000ffff340224 */ /* 0x000fe200078e0047 */
[----:B------:R-:W4:Y:S04]  /*e060*/  LDL.LU R2, [R1+0x80c] ;  /* 0x00080c0001027983 */ /* 0x000f280000300800 */
[----:B------:R0:W2:Y:S04]  /*e070*/  @P0 LDG.E.U16 R24, desc[UR20][R48.64] ;  /* 0x0000001430180981 */ /* 0x0000a8000c1e1500 */
[----:B------:R1:W2:Y:S01]  /*e080*/  @P0 LDG.E.U16 R50, desc[UR20][R52.64] ;  /* 0x0000001434320981 */ /* 0x0002a2000c1e1500 */
[----:B0-----:R-:W-:-:S02]  /*e090*/  @P0 IMAD.MOV.U32 R49, RZ, RZ, R83 ;  /* 0x000000ffff310224 */ /* 0x001fc400078e0053 */
[----:B------:R-:W-:Y:S01]  /*e0a0*/  @P0 IMAD.MOV.U32 R48, RZ, RZ, R85 ;  /* 0x000000ffff300224 */ /* 0x000fe200078e0055 */
[----:B------:R-:W2:Y:S01]  /*e0b0*/  LDL.LU R83, [R1+0x808] ;  /* 0x0008080001537983 */ /* 0x000ea20000300800 */
[----:B-1----:R-:W-:-:S03]  /*e0c0*/  @P0 IMAD.MOV.U32 R53, RZ, RZ, R86 ;  /* 0x000000ffff350224 */ /* 0x002fc600078e0056 */
[----:B------:R-:W2:Y:S04]  /*e0d0*/  LDL.LU R85, [R1+0x804] ;  /* 0x0008040001557983 */ /* 0x000ea80000300800 */
[----:B------:R-:W2:Y:S04]  /*e0e0*/  LDL.LU R82, [R1+0x800] ;  /* 0x0008000001527983 */ /* 0x000ea80000300800 */
[----:B------:R-:W2:Y:S04]  /*e0f0*/  LDL.LU R71, [R1+0x7fc] ;  /* 0x0007fc0001477983 */ /* 0x000ea80000300800 */
[----:B------:R-:W3:Y:S01]  /*e100*/  LDL.LU R86, [R1+0x7f8] ;  /* 0x0007f80001567983 */ /* 0x000ee20000300800 */
[----:B------:R-:W-:-:S03]  /*e110*/  @P0 IMAD.MOV.U32 R52, RZ, RZ, R69 ;  /* 0x000000ffff340224 */ /* 0x000fc600078e0045 */
[----:B------:R-:W4:Y:S01]  /*e120*/  LDL.LU R69, [R1+0x7f4] ;  /* 0x0007f40001457983 */ /* 0x000f220000300800 */
[----:B------:R-:W-:-:S06]  /*e130*/  PRMT R51, RZ, 0x7610, R51 ;  /* 0x00007610ff337816 */ /* 0x000fcc0000000033 */
[----:B------:R0:W4:Y:S02]  /*e140*/  @P0 LDG.E.U16 R51, desc[UR20][R48.64] ;  /* 0x0000001430330981 */ /* 0x000124000c1e1500 */
[----:B0-----:R-:W-:Y:S02]  /*e150*/  PRMT R49, RZ, 0x7610, R49 ;  /* 0x00007610ff317816 */ /* 0x001fe40000000031 */
[----:B------:R-:W-:-:S04]  /*e160*/  PRMT R48, RZ, 0x7610, R48 ;  /* 0x00007610ff307816 */ /* 0x000fc80000000030 */
[----:B------:R0:W4:Y:S01]  /*e170*/  @P0 LDG.E.U16 R49, desc[UR20][R52.64] ;  /* 0x0000001434310981 */ /* 0x000122000c1e1500 */
[----:B------:R-:W-:Y:S01]  /*e180*/  PRMT R54, RZ, 0x7610, R54 ;  /* 0x00007610ff367816 */ /* 0x000fe20000000036 */
[----:B0-----:R-:W-:Y:S02]  /*e190*/  @P0 IMAD.MOV.U32 R52, RZ, RZ, R84 ;  /* 0x000000ffff340224 */ /* 0x001fe400078e0054 */
[----:B------:R-:W-:Y:S01]  /*e1a0*/  @P0 IMAD.MOV.U32 R53, RZ, RZ, R65 ;  /* 0x000000ffff350224 */ /* 0x000fe200078e0041 */
[----:B------:R-:W4:Y:S04]  /*e1b0*/  LDL.LU R84, [R1+0x7f0] ;  /* 0x0007f00001547983 */ /* 0x000f280000300800 */
[----:B------:R0:W4:Y:S02]  /*e1c0*/  @P0 LDG.E.U16 R48, desc[UR20][R52.64] ;  /* 0x0000001434300981 */ /* 0x000124000c1e1500 */
[----:B0-----:R-:W-:-:S02]  /*e1d0*/  @P0 IMAD.MOV.U32 R52, RZ, RZ, R56 ;  /* 0x000000ffff340224 */ /* 0x001fc400078e0038 */
[----:B------:R-:W-:Y:S02]  /*e1e0*/  @P0 IMAD.MOV.U32 R53, RZ, RZ, R57 ;  /* 0x000000ffff350224 */ /* 0x000fe400078e0039 */
[----:B--2---:R-:W-:Y:S02]  /*e1f0*/  @P0 IMAD.MOV.U32 R57, RZ, RZ, R71 ;  /* 0x000000ffff390224 */ /* 0x004fe400078e0047 */
[----:B------:R-:W2:Y:S01]  /*e200*/  LDL.LU R71, [R1+0x7ec] ;  /* 0x0007ec0001477983 */ /* 0x000ea20000300800 */
[----:B---3--:R-:W-:-:S03]  /*e210*/  @P0 IMAD.MOV.U32 R56, RZ, RZ, R86 ;  /* 0x000000ffff380224 */ /* 0x008fc600078e0056 */
[----:B------:R-:W3:Y:S04]  /*e220*/  LDL.LU R86, [R1+0x7e8] ;  /* 0x0007e80001567983 */ /* 0x000ee80000300800 */
[----:B------:R0:W3:Y:S02]  /*e230*/  @P0 LDG.E.U16 R54, desc[UR20][R56.64] ;  /* 0x0000001438360981 */ /* 0x0000e4000c1e1500 */
[----:B0-----:R-:W-:Y:S02]  /*e240*/  @P0 IMAD.MOV.U32 R57, RZ, RZ, R85 ;  /* 0x000000ffff390224 */ /* 0x001fe400078e0055 */
[----:B------:R-:W3:Y:S01]  /*e250*/  LDL.LU R85, [R1+0x7e4] ;  /* 0x0007e40001557983 */ /* 0x000ee20000300800 */
[----:B------:R-:W-:Y:S01]  /*e260*/  PRMT R55, RZ, 0x7610, R55 ;  /* 0x00007610ff377816 */ /* 0x000fe20000000037 */
[----:B----4-:R-:W-:Y:S01]  /*e270*/  @P0 IMAD.MOV.U32 R56, RZ, RZ, R69 ;  /* 0x000000ffff380224 */ /* 0x010fe200078e0045 */
[----:B------:R-:W-:-:S02]  /*e280*/  PRMT R63, RZ, 0x7610, R63 ;  /* 0x00007610ff3f7816 */ /* 0x000fc4000000003f */
[----:B------:R-:W-:Y:S01]  /*e290*/  PRMT R61, RZ, 0x7610, R61 ;  /* 0x00007610ff3d7816 */ /* 0x000fe2000000003d */
[----:B------:R-:W-:Y:S01]  /*e2a0*/  @P0 IMAD.MOV.U32 R64, RZ, RZ, R89 ;  /* 0x000000ffff400224 */ /* 0x000fe200078e0059 */
[----:B------:R0:W4:Y:S01]  /*e2b0*/  @P0 LDG.E.U16 R55, desc[UR20][R52.64] ;  /* 0x0000001434370981 */ /* 0x000122000c1e1500 */
[----:B------:R-:W-:Y:S01]  /*e2c0*/  PRMT R59, RZ, 0x7610, R59 ;  /* 0x00007610ff3b7816 */ /* 0x000fe2000000003b */
[----:B------:R-:W-:Y:S01]  /*e2d0*/  @P0 IMAD.MOV.U32 R65, RZ, RZ, R90 ;  /* 0x000000ffff410224 */ /* 0x000fe200078e005a */
[----:B------:R-:W-:Y:S01]  /*e2e0*/  PRMT R67, RZ, 0x7610, R67 ;  /* 0x00007610ff437816 */ /* 0x000fe20000000043 */
[----:B------:R-:W4:Y:S04]  /*e2f0*/  LDL.LU R69, [R1+0x7e0] ;  /* 0x0007e00001457983 */ /* 0x000f280000300800 */
[----:B------:R-:W4:Y:S01]  /*e300*/  @P0 LDG.E.U16 R59, desc[UR20][R64.64] ;  /* 0x00000014403b0981 */ /* 0x000f22000c1e1500 */
[----:B0-----:R-:W-:-:S02]  /*e310*/  PRMT R53, RZ, 0x7610, R53 ;  /* 0x00007610ff357816 */ /* 0x001fc40000000035 */
[----:B------:R-:W-:-:S04]  /*e320*/  PRMT R52, RZ, 0x7610, R52 ;  /* 0x00007610ff347816 */ /* 0x000fc80000000034 */
[----:B------:R0:W4:Y:S02]  /*e330*/  @P0 LDG.E.U16 R53, desc[UR20][R56.64] ;  /* 0x0000001438350981 */ /* 0x000124000c1e1500 */
[----:B0-----:R-:W-:Y:S02]  /*e340*/  @P0 IMAD.MOV.U32 R56, RZ, RZ, R2 ;  /* 0x000000ffff380224 */ /* 0x001fe400078e0002 */
[----:B------:R-:W-:Y:S02]  /*e350*/  @P0 IMAD.MOV.U32 R57, RZ, RZ, R68 ;  /* 0x000000ffff390224 */ /* 0x000fe400078e0044 */
[----:B------:R-:W-:Y:S01]  /*e360*/  @P0 IMAD.MOV.U32 R64, RZ, RZ, R87 ;  /* 0x000000ffff400224 */ /* 0x000fe200078e0057 */
[----:B------:R-:W-:Y:S01]  /*e370*/  PRMT R66, RZ, 0x7610, R66 ;  /* 0x00007610ff427816 */ /* 0x000fe20000000042 */
[----:B------:R-:W-:Y:S01]  /*e380*/  @P0 IMAD.MOV.U32 R65, RZ, RZ, R88 ;  /* 0x000000ffff410224 */ /* 0x000fe200078e0058 */
[----:B------:R0:W4:Y:S01]  /*e390*/  @P0 LDG.E.U16 R52, desc[UR20][R56.64] ;  /* 0x0000001438340981 */ /* 0x000122000c1e1500 */
[----:B------:R-:W-:-:S02]  /*e3a0*/  PRMT R62, RZ, 0x7610, R62 ;  /* 0x00007610ff3e7816 */ /* 0x000fc4000000003e */
[----:B------:R-:W-:Y:S01]  /*e3b0*/  PRMT R60, RZ, 0x7610, R60 ;  /* 0x00007610ff3c7816 */ /* 0x000fe2000000003c */
[----:B------:R-:W5:Y:S01]  /*e3c0*/  LDL.LU R68, [R1+0x7dc] ;  /* 0x0007dc0001447983 */ /* 0x000f620000300800 */
[----:B------:R-:W-:-:S03]  /*e3d0*/  PRMT R58, RZ, 0x7610, R58 ;  /* 0x00007610ff3a7816 */ /* 0x000fc6000000003a */
[----:B------:R-:W5:Y:S01]  /*e3e0*/  LDL.LU R2, [R1+0x7d8] ;  /* 0x0007d80001027983 */ /* 0x000f620000300800 */
[----:B0-----:R-:W-:Y:S02]  /*e3f0*/  @P0 IMAD.MOV.U32 R56, RZ, RZ, R93 ;  /* 0x000000ffff380224 */ /* 0x001fe400078e005d */
[----:B------:R-:W-:Y:S02]  /*e400*/  @P0 IMAD.MOV.U32 R57, RZ, RZ, R0 ;  /* 0x000000ffff390224 */ /* 0x000fe400078e0000 */
[----:B------:R-:W5:Y:S04]  /*e410*/  LDL.LU R0, [R1+0x7d4] ;  /* 0x0007d40001007983 */ /* 0x000f680000300800 */
[----:B------:R0:W4:Y:S02]  /*e420*/  @P0 LDG.E.U16 R63, desc[UR20][R56.64] ;  /* 0x00000014383f0981 */ /* 0x000124000c1e1500 */
[----:B0-----:R-:W-:-:S02]  /*e430*/  @P0 IMAD.MOV.U32 R56, RZ, RZ, R91 ;  /* 0x000000ffff380224 */ /* 0x001fc400078e005b */
[----:B------:R-:W-:-:S05]  /*e440*/  @P0 IMAD.MOV.U32 R57, RZ, RZ, R92 ;  /* 0x000000ffff390224 */ /* 0x000fca00078e005c */
[----:B------:R0:W4:Y:S02]  /*e450*/  @P0 LDG.E.U16 R61, desc[UR20][R56.64] ;  /* 0x00000014383d0981 */ /* 0x000124000c1e1500 */
[----:B0-----:R-:W-:-:S06]  /*e460*/  PRMT R57, RZ, 0x7610, R57 ;  /* 0x00007610ff397816 */ /* 0x001fcc0000000039 */
[----:B------:R3:W4:Y:S01]  /*e470*/  @P0 LDG.E.U16 R57, desc[UR20][R64.64] ;  /* 0x0000001440390981 */ /* 0x000722000c1e1500 */
[----:B------:R-:W-:Y:S01]  /*e480*/  PRMT R56, RZ, 0x7610, R56 ;  /* 0x00007610ff387816 */ /* 0x000fe20000000038 */
[----:B--2---:R-:W-:Y:S02]  /*e490*/  @P0 IMAD.MOV.U32 R70, RZ, RZ, R71 ;  /* 0x000000ffff460224 */ /* 0x004fe400078e0047 */
[----:B------:R-:W-:Y:S02]  /*e4a0*/  @P0 IMAD.MOV.U32 R71, RZ, RZ, R84 ;  /* 0x000000ffff470224 */ /* 0x000fe400078e0054 */
[----:B---3--:R-:W-:-:S03]  /*e4b0*/  @P0 IMAD.MOV.U32 R65, RZ, RZ, R86 ;  /* 0x000000ffff410224 */ /* 0x008fc600078e0056 */
[----:B------:R0:W2:Y:S01]  /*e4c0*/  @P0 LDG.E.U16 R66, desc[UR20][R70.64] ;  /* 0x0000001446420981 */ /* 0x0000a2000c1e1500 */
[----:B------:R-:W-:Y:S02]  /*e4d0*/  @P0 IMAD.MOV.U32 R64, RZ, RZ, R85 ;  /* 0x000000ffff400224 */ /* 0x000fe400078e0055 */
[----:B0-----:R-:W-:-:S03]  /*e4e0*/  @P0 IMAD.MOV.U32 R70, RZ, RZ, R82 ;  /* 0x000000ffff460224 */ /* 0x001fc600078e0052 */
[----:B------:R0:W3:Y:S01]  /*e4f0*/  @P0 LDG.E.U16 R67, desc[UR20][R64.64] ;  /* 0x0000001440430981 */ /* 0x0000e2000c1e1500 */
[----:B------:R-:W-:Y:S01]  /*e500*/  @P0 IMAD.MOV.U32 R71, RZ, RZ, R83 ;  /* 0x000000ffff470224 */ /* 0x000fe200078e0053 */
[----:B0-----:R-:W-:Y:S02]  /*e510*/  PRMT R65, RZ, 0x7610, R65 ;  /* 0x00007610ff417816 */ /* 0x001fe40000000041 */
[----:B------:R-:W-:-:S04]  /*e520*/  PRMT R64, RZ, 0x7610, R64 ;  /* 0x00007610ff407816 */ /* 0x000fc80000000040 */
[----:B------:R0:W2:Y:S02]  /*e530*/  @P0 LDG.E.U16 R65, desc[UR20][R70.64] ;  /* 0x0000001446410981 */ /* 0x0000a4000c1e1500 */
[----:B0-----:R-:W-:Y:S02]  /*e540*/  @P0 IMAD.MOV.U32 R70, RZ, RZ, R80 ;  /* 0x000000ffff460224 */ /* 0x001fe400078e0050 */
[----:B------:R-:W-:-:S05]  /*e550*/  @P0 IMAD.MOV.U32 R71, RZ, RZ, R81 ;  /* 0x000000ffff470224 */ /* 0x000fca00078e0051 */
        /* <DEDUP_REMOVED lines=12> */
[----:B------:R0:W2:Y:S01]  /*e620*/  @P0 LDG.E.U16 R56, desc[UR20][R70.64] ;  /* 0x0000001446380981 */ /* 0x0000a2000c1e1500 */
[----:B------:R-:W0:Y:S02]  /*e630*/  S2R R73, SR_TID.X ;  /* 0x0000000000497919 */ /* 0x000e240000002100 */
[C---:B0-----:R-:W-:Y:S02]  /*e640*/  IMAD.SHL.U32 R70, R73.reuse, 0x2, RZ ;  /* 0x0000000249467824 */ /* 0x041fe400078e00ff */
[----:B------:R-:W-:-:S05]  /*e650*/  IMAD.SHL.U32 R3, R73, 0x80, RZ ;  /* 0x0000008049037824 */ /* 0x000fca00078e00ff */
[----:B------:R-:W-:-:S04]  /*e660*/  LOP3.LUT R3, R3, 0x207e, R70, 0xc8, !PT ;  /* 0x0000207e03037812 */ /* 0x000fc800078ec846 */
[C---:B------:R-:W-:Y:S01]  /*e670*/  LOP3.LUT R71, R3.reuse, 0x10, RZ, 0x3c, !PT ;  /* 0x0000001003477812 */ /* 0x040fe200078e3cff */
[----:B------:R-:W-:Y:S04]  /*e680*/  STS.U16 [R3+UR9], R47 ;  /* 0x0000002f03007988 */ /* 0x000fe80008000409 */
[----:B------:R-:W-:Y:S04]  /*e690*/  STS.U16 [R3+UR9+0x400], R41 ;  /* 0x0004002903007988 */ /* 0x000fe80008000409 */
[----:B------:R-:W-:Y:S04]  /*e6a0*/  STS.U16 [R3+UR9+0x800], R35 ;  /* 0x0008002303007988 */ /* 0x000fe80008000409 */
[----:B------:R-:W-:Y:S04]  /*e6b0*/  STS.U16 [R3+UR9+0xc00], R29 ;  /* 0x000c001d03007988 */ /* 0x000fe80008000409 */
[----:B------:R-:W-:Y:S04]  /*e6c0*/  STS.U16 [R3+UR9+0x1000], R23 ;  /* 0x0010001703007988 */ /* 0x000fe80008000409 */
[----:B------:R-:W-:Y:S04]  /*e6d0*/  STS.U16 [R3+UR9+0x1400], R18 ;  /* 0x0014001203007988 */ /* 0x000fe80008000409 */
[----:B------:R-:W-:Y:S04]  /*e6e0*/  STS.U16 [R3+UR9+0x1800], R13 ;  /* 0x0018000d03007988 */ /* 0x000fe80008000409 */
[----:B------:R-:W-:Y:S01]  /*e6f0*/  STS.U16 [R3+UR9+0x1c00], R8 ;  /* 0x001c000803007988 */ /* 0x000fe20008000409 */
[----:B------:R-:W-:-:S03]  /*e700*/  LOP3.LUT R70, R3, 0x20, RZ, 0x3c, !PT ;  /* 0x0000002003467812 */ /* 0x000fc600078e3cff */
[----:B------:R-:W-:Y:S04]  /*e710*/  STS.U16 [R71+UR9+0x80], R46 ;  /* 0x0000802e47007988 */ /* 0x000fe80008000409 */
[----:B------:R-:W-:Y:S04]  /*e720*/  STS.U16 [R71+UR9+0x480], R40 ;  /* 0x0004802847007988 */ /* 0x000fe80008000409 */
[----:B------:R-:W-:Y:S01]  /*e730*/  STS.U16 [R71+UR9+0x880], R34 ;  /* 0x0008802247007988 */ /* 0x000fe20008000409 */
[----:B------:R-:W-:-:S03]  /*e740*/  SHF.R.U32.HI R72, RZ, 0x5, R73 ;  /* 0x00000005ff487819 */ /* 0x000fc60000011649 */
[----:B------:R-:W-:Y:S04]  /*e750*/  STS.U16 [R71+UR9+0xc80], R28 ;  /* 0x000c801c47007988 */ /* 0x000fe80008000409 */
[----:B------:R-:W-:Y:S04]  /*e760*/  STS.U16 [R71+UR9+0x1080], R22 ;  /* 0x0010801647007988 */ /* 0x000fe80008000409 */
[----:B------:R-:W-:Y:S04]  /*e770*/  STS.U16 [R71+UR9+0x1480], R17 ;  /* 0x0014801147007988 */ /* 0x000fe80008000409 */
[----:B------:R0:W-:Y:S04]  /*e780*/  STS.U16 [R71+UR9+0x1880], R12 ;  /* 0x0018800c47007988 */ /* 0x0001e80008000409 */
[----:B------:R1:W-:Y:S01]  /*e790*/  STS.U16 [R71+UR9+0x1c80], R7 ;  /* 0x001c800747007988 */ /* 0x0003e20008000409 */
[----:B------:R-:W-:-:S02]  /*e7a0*/  ISETP.NE.U32.AND P0, PT, R72, RZ, PT ;  /* 0x000000ff4800720c */ /* 0x000fc40003f05070 */
[----:B------:R-:W1:Y:S01]  /*e7b0*/  LDC R72, c[0x0][0x3a0] ;  /* 0x0000e800ff487b82 */ /* 0x000e620000000800 */
[----:B------:R-:W-:Y:S01]  /*e7c0*/  STS.U16 [R70+UR9+0x100], R45 ;  /* 0x0001002d46007988 */ /* 0x000fe20008000409 */
[----:B0-----:R-:W-:-:S03]  /*e7d0*/  LOP3.LUT R12, R3, 0x30, RZ, 0x3c, !PT ;  /* 0x00000030030c7812 */ /* 0x001fc600078e3cff */
[----:B------:R-:W-:Y:S04]  /*e7e0*/  STS.U16 [R70+UR9+0x500], R39 ;  /* 0x0005002746007988 */ /* 0x000fe80008000409 */
[----:B------:R-:W-:Y:S04]  /*e7f0*/  STS.U16 [R70+UR9+0x900], R33 ;  /* 0x0009002146007988 */ /* 0x000fe80008000409 */
[----:B------:R-:W-:Y:S04]  /*e800*/  STS.U16 [R70+UR9+0xd00], R27 ;  /* 0x000d001b46007988 */ /* 0x000fe80008000409 */
[----:B------:R-:W-:Y:S04]  /*e810*/  STS.U16 [R70+UR9+0x1100], R21 ;  /* 0x0011001546007988 */ /* 0x000fe80008000409 */
[----:B------:R-:W-:Y:S04]  /*e820*/  STS.U16 [R70+UR9+0x1500], R16 ;  /* 0x0015001046007988 */ /* 0x000fe80008000409 */
[----:B------:R-:W-:Y:S04]  /*e830*/  STS.U16 [R70+UR9+0x1900], R11 ;  /* 0x0019000b46007988 */ /* 0x000fe80008000409 */
[----:B------:R0:W-:Y:S01]  /*e840*/  STS.U16 [R70+UR9+0x1d00], R6 ;  /* 0x001d000646007988 */ /* 0x0001e20008000409 */
[----:B------:R-:W-:-:S03]  /*e850*/  LOP3.LUT R8, R3, 0x40, RZ, 0x3c, !PT ;  /* 0x0000004003087812 */ /* 0x000fc600078e3cff */
[----:B------:R-:W-:Y:S04]  /*e860*/  STS.U16 [R12+UR9+0x180], R44 ;  /* 0x0001802c0c007988 */ /* 0x000fe80008000409 */
[----:B------:R-:W-:Y:S04]  /*e870*/  STS.U16 [R12+UR9+0x580], R38 ;  /* 0x000580260c007988 */ /* 0x000fe80008000409 */
[----:B------:R-:W-:Y:S04]  /*e880*/  STS.U16 [R12+UR9+0x980], R32 ;  /* 0x000980200c007988 */ /* 0x000fe80008000409 */
[----:B------:R-:W-:Y:S04]  /*e890*/  STS.U16 [R12+UR9+0xd80], R26 ;  /* 0x000d801a0c007988 */ /* 0x000fe80008000409 */
[----:B------:R-:W-:Y:S04]  /*e8a0*/  STS.U16 [R12+UR9+0x1180], R20 ;  /* 0x001180140c007988 */ /* 0x000fe80008000409 */
[----:B------:R-:W-:Y:S04]  /*e8b0*/  STS.U16 [R12+UR9+0x1580], R15 ;  /* 0x0015800f0c007988 */ /* 0x000fe80008000409 */
[----:B------:R-:W-:Y:S04]  /*e8c0*/  STS.U16 [R12+UR9+0x1980], R10 ;  /* 0x0019800a0c007988 */ /* 0x000fe80008000409 */
[----:B------:R-:W-:Y:S01]  /*e8d0*/  STS.U16 [R12+UR9+0x1d80], R5 ;  /* 0x001d80050c007988 */ /* 0x000fe20008000409 */
[----:B-1----:R-:W-:-:S03]  /*e8e0*/  LOP3.LUT R7, R3, 0x50, RZ, 0x3c, !PT ;  /* 0x0000005003077812 */ /* 0x002fc600078e3cff */
[----:B------:R-:W-:Y:S04]  /*e8f0*/  STS.U16 [R8+UR9+0x200], R43 ;  /* 0x0002002b08007988 */ /* 0x000fe80008000409 */
[----:B------:R-:W-:Y:S04]  /*e900*/  STS.U16 [R8+UR9+0x600], R37 ;  /* 0x0006002508007988 */ /* 0x000fe80008000409 */
[----:B------:R-:W-:Y:S04]  /*e910*/  STS.U16 [R8+UR9+0xa00], R31 ;  /* 0x000a001f08007988 */ /* 0x000fe80008000409 */
[----:B------:R-:W-:Y:S04]  /*e920*/  STS.U16 [R8+UR9+0xe00], R25 ;  /* 0x000e001908007988 */ /* 0x000fe80008000409 */
[----:B------:R-:W-:Y:S04]  /*e930*/  STS.U16 [R8+UR9+0x1200], R19 ;  /* 0x0012001308007988 */ /* 0x000fe80008000409 */
[----:B------:R-:W-:Y:S04]  /*e940*/  STS.U16 [R8+UR9+0x1600], R14 ;  /* 0x0016000e08007988 */ /* 0x000fe80008000409 */
[----:B------:R-:W-:Y:S04]  /*e950*/  STS.U16 [R8+UR9+0x1a00], R9 ;  /* 0x001a000908007988 */ /* 0x000fe80008000409 */
[----:B------:R1:W-:Y:S01]  /*e960*/  STS.U16 [R8+UR9+0x1e00], R4 ;  /* 0x001e000408007988 */ /* 0x0003e20008000409 */
[----:B0-----:R-:W-:-:S03]  /*e970*/  LOP3.LUT R6, R3, 0x60, RZ, 0x3c, !PT ;  /* 0x0000006003067812 */ /* 0x001fc600078e3cff */
[----:B------:R0:W-:Y:S01]  /*e980*/  STS.U16 [R7+UR9+0x280], R42 ;  /* 0x0002802a07007988 */ /* 0x0001e20008000409 */
[----:B------:R-:W-:-:S03]  /*e990*/  VIADD R72, R72, 0x7f ;  /* 0x0000007f48487836 */ /* 0x000fc60000000000 */
[----:B------:R0:W-:Y:S04]  /*e9a0*/  STS.U16 [R7+UR9+0x680], R36 ;  /* 0x0006802407007988 */ /* 0x0001e80008000409 */
[----:B------:R0:W-:Y:S04]  /*e9b0*/  STS.U16 [R7+UR9+0xa80], R30 ;  /* 0x000a801e07007988 */ /* 0x0001e80008000409 */
[----:B------:R0:W-:Y:S04]  /*e9c0*/  STS.U16 [R7+UR9+0xe80], R24 ;  /* 0x000e801807007988 */ /* 0x0001e80008000409 */
[----:B------:R0:W-:Y:S04]  /*e9d0*/  STS.U16 [R7+UR9+0x1280], R51 ;  /* 0x0012803307007988 */ /* 0x0001e80008000409 */
[----:B------:R0:W-:Y:S01]  /*e9e0*/  STS.U16 [R7+UR9+0x1680], R50 ;  /* 0x0016803207007988 */ /* 0x0001e20008000409 */
[----:B-1----:R-:W-:-:S03]  /*e9f0*/  SHF.R.S32.HI R4, RZ, 0x1f, R72 ;  /* 0x0000001fff047819 */ /* 0x002fc60000011448 */
[----:B------:R0:W-:Y:S04]  /*ea00*/  STS.U16 [R7+UR9+0x1a80], R49 ;  /* 0x001a803107007988 */ /* 0x0001e80008000409 */
[----:B------:R0:W-:Y:S01]  /*ea10*/  STS.U16 [R7+UR9+0x1e80], R48 ;  /* 0x001e803007007988 */ /* 0x0001e20008000409 */
[----:B------:R-:W-:-:S03]  /*ea20*/  LOP3.LUT R5, R3, 0x70, RZ, 0x3c, !PT ;  /* 0x0000007003057812 */ /* 0x000fc600078e3cff */
[----:B----4-:R0:W-:Y:S04]  /*ea30*/  STS.U16 [R6+UR9+0x300], R55 ;  /* 0x0003003706007988 */ /* 0x0101e80008000409 */
[----:B------:R0:W-:Y:S01]  /*ea40*/  STS.U16 [R6+UR9+0x700], R54 ;  /* 0x0007003606007988 */ /* 0x0001e20008000409 */
[----:B------:R-:W-:-:S03]  /*ea50*/  LEA.HI R4, R4, R72, RZ, 0x7 ;  /* 0x0000004804047211 */ /* 0x000fc600078f38ff */
[----:B------:R0:W-:Y:S04]  /*ea60*/  STS.U16 [R6+UR9+0xb00], R53 ;  /* 0x000b003506007988 */ /* 0x0001e80008000409 */
[----:B------:R0:W-:Y:S04]  /*ea70*/  STS.U16 [R6+UR9+0xf00], R52 ;  /* 0x000f003406007988 */ /* 0x0001e80008000409 */
[----:B------:R0:W-:Y:S04]  /*ea80*/  STS.U16 [R6+UR9+0x1300], R63 ;  /* 0x0013003f06007988 */ /* 0x0001e80008000409 */
[----:B------:R0:W-:Y:S01]  /*ea90*/  STS.U16 [R6+UR9+0x1700], R61 ;  /* 0x0017003d06007988 */ /* 0x0001e20008000409 */
[----:B------:R-:W-:-:S03]  /*eaa0*/  SHF.R.S32.HI R4, RZ, 0x7, R4 ;  /* 0x00000007ff047819 */ /* 0x000fc60000011404 */
[----:B------:R0:W-:Y:S04]  /*eab0*/  STS.U16 [R6+UR9+0x1b00], R59 ;  /* 0x001b003b06007988 */ /* 0x0001e80008000409 */
[----:B------:R0:W-:Y:S04]  /*eac0*/  STS.U16 [R6+UR9+0x1f00], R57 ;  /* 0x001f003906007988 */ /* 0x0001e80008000409 */
[----:B---3--:R0:W-:Y:S04]  /*ead0*/  STS.U16 [R5+UR9+0x380], R67 ;  /* 0x0003804305007988 */ /* 0x0081e80008000409 */
[----:B--2---:R0:W-:Y:S01]  /*eae0*/  STS.U16 [R5+UR9+0x780], R66 ;  /* 0x0007804205007988 */ /* 0x0041e20008000409 */
[----:B------:R-:W-:-:S03]  /*eaf0*/  VIMNMX R4, PT, PT, R4, 0x1, !PT ;  /* 0x0000000104047848 */ /* 0x000fc60007fe0100 */
[----:B------:R0:W-:Y:S04]  /*eb00*/  STS.U16 [R5+UR9+0xb80], R65 ;  /* 0x000b804105007988 */ /* 0x0001e80008000409 */
[----:B------:R0:W-:Y:S04]  /*eb10*/  STS.U16 [R5+UR9+0xf80], R64 ;  /* 0x000f804005007988 */ /* 0x0001e80008000409 */
[----:B------:R0:W-:Y:S04]  /*eb20*/  STS.U16 [R5+UR9+0x1380], R62 ;  /* 0x0013803e05007988 */ /* 0x0001e80008000409 */
[----:B------:R0:W-:Y:S04]  /*eb30*/  STS.U16 [R5+UR9+0x1780], R60 ;  /* 0x0017803c05007988 */ /* 0x0001e80008000409 */
[----:B------:R0:W-:Y:S01]  /*eb40*/  STS.U16 [R5+UR9+0x1b80], R58 ;  /* 0x001b803a05007988 */ /* 0x0001e20008000409 */
[----:B------:R-:W-:-:S03]  /*eb50*/  VIADD R4, R4, 0xffffffff ;  /* 0xffffffff04047836 */ /* 0x000fc60000000000 */
[----:B------:R0:W-:Y:S01]  /*eb60*/  STS.U16 [R5+UR9+0x1f80], R56 ;  /* 0x001f803805007988 */ /* 0x0001e20008000409 */
[----:B------:R1:W-:Y:S06]  /*eb70*/  MEMBAR.ALL.CTA ;  /* 0x0000000000007992 */ /* 0x0003ec0000008000 */
[----:B-1----:R-:W1:Y:S01]  /*eb80*/  FENCE.VIEW.ASYNC.S ;  /* 0x00000000000073c6 */ /* 0x002e620000000000 */
[----:B------:R-:W-:-:S03]  /*eb90*/  UIADD3 UR4, UPT, UPT, UR9, 0x4000, URZ ;  /* 0x0000400009047890 */ /* 0x000fc6000fffe0ff */
[----:B------:R0:W-:Y:S01]  /*eba0*/  STL [R1+0x6b4], R4 ;  /* 0x0006b40401007387 */ /* 0x0001e20000100800 */
[----:B------:R-:W-:Y:S01]  /*ebb0*/  USHF.R.U32.HI UR4, URZ, 0x4, UR4 ;  /* 0x00000004ff047899 */ /* 0x000fe20008011604 */
[----:B-1----:R-:W-:Y:S01]  /*ebc0*/  BAR.SYNC.DEFER_BLOCKING 0x0 ;  /* 0x0000000000007b1d */ /* 0x002fe20000010000 */
[----:B------:R-:W-:Y:S02]  /*ebd0*/  ISETP.LT.OR P1, PT, R72, 0x80, P0 ;  /* 0x000000804800780c */ /* 0x000fe40000721670 */
[----:B------:R-:W-:-:S04]  /*ebe0*/  USGXT.U32 UR12, UR4, 0xe ;  /* 0x0000000e040c789a */ /* 0x000fc80008000000 */
[----:B------:R-:W-:Y:S01]  /*ebf0*/  UIADD3 UR7, UP1, UPT, UR12, 0x2, URZ ;  /* 0x000000020c077890 */ /* 0x000fe2000ff3e0ff */
[----:B------:R-:W-:Y:S01]  /*ec00*/  UMOV UR4, URZ ;  /* 0x000000ff00047c82 */ /* 0x000fe20008000000 */
[----:B------:R-:W-:Y:S02]  /*ec10*/  UIADD3 UR11, UPT, UPT, UR8, 0x40, URZ ;  /* 0x00000040080b7890 */ /* 0x000fe4000fffe0ff */
[----:B------:R-:W-:Y:S01]  /*ec20*/  UIADD3.X UR13, UPT, UPT, UR4, 0x40004040, URZ, UP1, !UPT ;  /* 0x40004040040d7890 */ /* 0x000fe20008ffe4ff */
[----:B------:R-:W-:Y:S01]  /*ec30*/  ISETP.NE.U32.AND P3, PT, R4, RZ, PT ;  /* 0x000000ff0400720c */ /* 0x000fe20003f65070 */
[----:B------:R-:W-:Y:S01]  /*ec40*/  IMAD.SHL.U32 R69, R69, 0x80, RZ ;  /* 0x0000008045457824 */ /* 0x000fe200078e00ff */
[----:B0-----:R-:W-:Y:S11]  /*ec50*/  @P1 BRA `(.L_x_7) ;  /* 0x0000000000c01947 */ /* 0x001ff60003800000 */
[----:B------:R-:W-:Y:S01]  /*ec60*/  USHF.R.U32.HI UR14, URZ, 0x4, UR9 ;  /* 0x00000004ff0e7899 */ /* 0x000fe20008011609 */
[----:B------:R-:W-:Y:S01]  /*ec70*/  UMOV UR4, URZ ;  /* 0x000000ff00047c82 */ /* 0x000fe20008000000 */
[----:B------:R-:W-:Y:S02]  /*ec80*/  UIADD3 UR16, UPT, UPT, UR8, 0x48, URZ ;  /* 0x0000004808107890 */ /* 0x000fe4000fffe0ff */
[----:B------:R-:W-:Y:S02]  /*ec90*/  USGXT.U32 UR14, UR14, 0xe ;  /* 0x0000000e0e0e789a */ /* 0x000fe40008000000 */
[----:B------:R-:W-:Y:S02]  /*eca0*/  UIADD3 UR17, UPT, UPT, UR8, 0x50, URZ ;  /* 0x0000005008117890 */ /* 0x000fe4000fffe0ff */
[----:B------:R-:W-:Y:S02]  /*ecb0*/  UIADD3 UR38, UP1, UPT, UR14, 0x2, URZ ;  /* 0x000000020e267890 */ /* 0x000fe4000ff3e0ff */
[----:B------:R-:W-:-:S02]  /*ecc0*/  UIADD3 UR24, UPT, UPT, UR8, 0x58, URZ ;  /* 0x0000005808187890 */ /* 0x000fc4000fffe0ff */
[----:B------:R-:W-:Y:S02]  /*ecd0*/  UIADD3.X UR39, UPT, UPT, UR4, 0x40004040, URZ, UP1, !UPT ;  /* 0x4000404004277890 */ /* 0x000fe40008ffe4ff */
[----:B------:R-:W-:Y:S02]  /*ece0*/  UIADD3 UR25, UPT, UPT, UR8, 0x60, URZ ;  /* 0x0000006008197890 */ /* 0x000fe4000fffe0ff */
[----:B------:R-:W-:Y:S02]  /*ecf0*/  UIADD3.64 UR18, UPT, UPT, UR38, 0x2, URZ ;  /* 0x0000000226127897 */ /* 0x000fe4000fffe0ff */
[----:B------:R-:W-:Y:S02]  /*ed00*/  UIADD3.64 UR22, UPT, UPT, UR38, 0x4, URZ ;  /* 0x0000000426167897 */ /* 0x000fe4000fffe0ff */
[----:B------:R-:W-:Y:S02]  /*ed10*/  UIADD3.64 UR26, UPT, UPT, UR38, 0x1fe, URZ ;  /* 0x000001fe261a7897 */ /* 0x000fe4000fffe0ff */
[----:B------:R-:W-:-:S02]  /*ed20*/  UIADD3 UR30, UPT, UPT, UR8, 0x68, URZ ;  /* 0x00000068081e7890 */ /* 0x000fc4000fffe0ff */
[----:B------:R-:W-:Y:S02]  /*ed30*/  UIADD3.64 UR28, UPT, UPT, UR38, 0x200, URZ ;  /* 0x00000200261c7897 */ /* 0x000fe4000fffe0ff */
[----:B------:R-:W-:Y:S02]  /*ed40*/  UIADD3 UR31, UPT, UPT, UR8, 0x70, URZ ;  /* 0x00000070081f7890 */ /* 0x000fe4000fffe0ff */
[----:B------:R-:W-:Y:S01]  /*ed50*/  UIADD3.64 UR32, UPT, UPT, UR38, 0x202, URZ ;  /* 0x0000020226207897 */ /* 0x000fe2000fffe0ff */
[----:B------:R-:W-:Y:S01]  /*ed60*/  UMOV UR40, 0x0 ;  /* 0x0000000000287882 */ /* 0x000fe20000000000 */
[----:B------:R-:W-:Y:S01]  /*ed70*/  UMOV UR41, 0x8100490 ;  /* 0x0810049000297882 */ /* 0x000fe20000000000 */
[----:B------:R-:W-:Y:S02]  /*ed80*/  UIADD3 UR36, UPT, UPT, UR8, 0x78, URZ ;  /* 0x0000007808247890 */ /* 0x000fe4000fffe0ff */
[----:B------:R-:W-:Y:S01]  /*ed90*/  UIADD3.64 UR34, UPT, UPT, UR38, 0x204, URZ ;  /* 0x0000020426227897 */ /* 0x000fe2000fffe0ff */
[----:B------:R-:W-:Y:S01]  /*eda0*/  UMOV UR15, 0x40004040 ;  /* 0x40004040000f7882 */ /* 0x000fe20000000000 */
[----:B------:R-:W-:Y:S01]  /*edb0*/  UMOV UR42, 0x0 ;  /* 0x00000000002a7882 */ /* 0x000fe20000000000 */
[----:B------:R-:W-:Y:S01]  /*edc0*/  UMOV UR43, 0x8100490 ;  /* 0x08100490002b7882 */ /* 0x000fe20000000000 */
[----:B------:R-:W-:Y:S01]  /*edd0*/  UMOV UR44, 0x0 ;  /* 0x00000000002c7882 */ /* 0x000fe20000000000 */
[----:B------:R-:W-:Y:S01]  /*ede0*/  UMOV UR45, 0x8100490 ;  /* 0x08100490002d7882 */ /* 0x000fe20000000000 */
[----:B------:R0:W-:Y:S01]  /*edf0*/  UTCHMMA tmem[UR11], gdesc[UR14], tmem[UR8], tmem[UR40], idesc[UR41], !UPT ;  /* 0x00ff280e0b0079ea */ /* 0x0001e2000f800008 */
[----:B------:R-:W-:Y:S01]  /*ee00*/  UMOV UR46, 0x0 ;  /* 0x00000000002e7882 */ /* 0x000fe20000000000 */
[----:B------:R-:W-:Y:S01]  /*ee10*/  UMOV UR47, 0x8100490 ;  /* 0x08100490002f7882 */ /* 0x000fe20000000000 */
[----:B------:R0:W-:Y:S01]  /*ee20*/  UTCHMMA tmem[UR16], gdesc[UR38], tmem[UR8], tmem[UR42], idesc[UR43], UPT ;  /* 0x00ff2a26100079ea */ /* 0x0001e2000b800008 */
        /* <DEDUP_REMOVED lines=8> */
[----:B------:R-:W-:Y:S01]  /*eeb0*/  UMOV UR4, UR6 ;  /* 0x0000000600047c82 */ /* 0x000fe20008000000 */
[----:B------:R-:W-:Y:S01]  /*eec0*/  UMOV UR5, URZ ;  /* 0x000000ff00057c82 */ /* 0x000fe20008000000 */
[----:B------:R0:W-:Y:S01]  /*eed0*/  UTCHMMA tmem[UR25], gdesc[UR26], tmem[UR8], tmem[UR48], idesc[UR49], UPT ;  /* 0x00ff301a190079ea */ /* 0x0001e2000b800008 */
[----:B------:R-:W-:Y:S01]  /*eee0*/  UMOV UR54, 0x0 ;  /* 0x0000000000367882 */ /* 0x000fe20000000000 */
[----:B------:R-:W-:Y:S01]  /*eef0*/  UMOV UR55, 0x8100490 ;  /* 0x0810049000377882 */ /* 0x000fe20000000000 */
[----:B------:R0:W-:Y:S01]  /*ef00*/  UTCHMMA tmem[UR30], gdesc[UR28], tmem[UR8], tmem[UR50], idesc[UR51], UPT ;  /* 0x00ff321c1e0079ea */ /* 0x0001e2000b800008 */
[----:B------:R-:W-:Y:S01]  /*ef10*/  UMOV UR4, UR4 ;  /* 0x0000000400047c82 */ /* 0x000fe20008000000 */
[----:B------:R0:W-:Y:S01]  /*ef20*/  UTCHMMA tmem[UR31], gdesc[UR32], tmem[UR8], tmem[UR52], idesc[UR53], UPT ;  /* 0x00ff34201f0079ea */ /* 0x0001e2000b800008 */
[----:B------:R0:W-:Y:S01]  /*ef30*/  UTCHMMA tmem[UR36], gdesc[UR34], tmem[UR8], tmem[UR54], idesc[UR55], UPT ;  /* 0x00ff3622240079ea */ /* 0x0001e2000b800008 */
[----:B------:R0:W-:Y:S01]  /*ef40*/  UTCBAR [UR4], URZ ;  /* 0x000000ff040073e9 */ /* 0x0001e200080000ff */
[----:B------:R-:W-:Y:S01]  /*ef50*/  NOP ;  /* 0x0000000000007918 */ /* 0x000fe20000000000 */
.L_x_7:
[----:B------:R1:W-:Y:S01]  /*ef60*/  STL [R1+0xb4], RZ ;  /* 0x0000b4ff01007387 */ /* 0x0003e20000100800 */
[----:B0-----:R-:W-:Y:S01]  /*ef70*/  UMOV UR4, URZ ;  /* 0x000000ff00047c82 */ /* 0x001fe20008000000 */
[----:B------:R-:W-:Y:S01]  /*ef80*/  UMOV UR14, UR7 ;  /* 0x00000007000e7c82 */ /* 0x000fe20008000000 */
[----:B------:R-:W-:Y:S01]  /*ef90*/  UMOV UR15, UR13 ;  /* 0x0000000d000f7c82 */ /* 0x000fe20008000000 */
[----:B-----5:R-:W-:Y:S01]  /*efa0*/  IMAD.SHL.U32 R71, R68, 0x80, RZ ;  /* 0x0000008044477824 */ /* 0x020fe200078e00ff */
[----:B------:R-:W-:Y:S06]  /*efb0*/  @!P3 BRA `(.L_x_8) ;  /* 0x0000009c00e0b947 */ /* 0x000fec0003800000 */
[----:B------:R-:W-:Y:S01]  /*efc0*/  SHF.R.S32.HI R68, RZ, 0x1f, R69 ;  /* 0x0000001fff447819 */ /* 0x000fe20000011445 */
[----:B------:R-:W-:Y:S01]  /*efd0*/  UIADD3.64 UR22, UPT, UPT, UR14, 0x2, URZ ;  /* 0x000000020e167897 */ /* 0x000fe2000fffe0ff */
[----:B------:R-:W-:Y:S01]  /*efe0*/  SHF.R.S32.HI R70, RZ, 0x1f, R71 ;  /* 0x0000001fff467819 */ /* 0x000fe20000011447 */
[----:B------:R-:W-:Y:S01]  /*eff0*/  UIADD3.64 UR24, UPT, UPT, UR14, 0x4, URZ ;  /* 0x000000040e187897 */ /* 0x000fe2000fffe0ff */
[C---:B------:R-:W-:Y:S01]  /*f000*/  SHF.L.U64.HI R68, R69.reuse, 0x1, R68 ;  /* 0x0000000145447819 */ /* 0x040fe20000010244 */
[----:B------:R-:W-:Y:S01]  /*f010*/  IMAD.SHL.U32 R69, R69, 0x2, RZ ;  /* 0x0000000245457824 */ /* 0x000fe200078e00ff */
[C---:B------:R-:W-:Y:S01]  /*f020*/  SHF.L.U64.HI R70, R71.reuse, 0x1, R70 ;  /* 0x0000000147467819 */ /* 0x040fe20000010246 */
[----:B------:R-:W-:Y:S01]  /*f030*/  IMAD.SHL.U32 R71, R71, 0x2, RZ ;  /* 0x0000000247477824 */ /* 0x000fe200078e00ff */
[----:B------:R-:W-:Y:S02]  /*f040*/  UIADD3.64 UR26, UPT, UPT, UR14, 0x1fe, URZ ;  /* 0x000001fe0e1a7897 */ /* 0x000fe4000fffe0ff */
[----:B------:R-:W-:-:S02]  /*f050*/  UIADD3.64 UR28, UPT, UPT, UR14, 0x200, URZ ;  /* 0x000002000e1c7897 */ /* 0x000fc4000fffe0ff */
[----:B------:R-:W-:Y:S02]  /*f060*/  UIADD3.64 UR30, UPT, UPT, UR14, 0x202, URZ ;  /* 0x000002020e1e7897 */ /* 0x000fe4000fffe0ff */
[----:B------:R-:W-:Y:S01]  /*f070*/  UIADD3.64 UR32, UPT, UPT, UR14, 0x204, URZ ;  /* 0x000002040e207897 */ /* 0x000fe2000fffe0ff */
[----:B------:R-:W-:Y:S01]  /*f080*/  UMOV UR18, 0x1 ;  /* 0x0000000100127882 */ /* 0x000fe20000000000 */
[----:B------:R-:W-:-:S10]  /*f090*/  UMOV UR5, URZ ;  /* 0x000000ff00057c82 */ /* 0x000fd40008000000 */
.L_x_11:
[----:B------:R-:W2:Y:S01]  /*f0a0*/  LDL.LU R4, [R1+0xb4] ;  /* 0x0000b40001047983 */ /* 0x000ea20000300800 */
[----:B------:R-:W0:Y:S03]  /*f0b0*/  LDC R42, c[0x0][0x3a0] ;  /* 0x0000e800ff2a7b82 */ /* 0x000e260000000800 */
[----:B------:R3:W-:Y:S04]  /*f0c0*/  STL [R1+0x8a0], R22 ;  /* 0x0008a01601007387 */ /* 0x0007e80000100800 */
[----:B---3--:R-:W3:Y:S04]  /*f0d0*/  LDL.LU R22, [R1+0x2c8] ;  /* 0x0002c80001167983 */ /* 0x008ee80000300800 */
[----:B------:R4:W-:Y:S04]  /*f0e0*/  STL [R1+0x894], R44 ;  /* 0x0008942c01007387 */ /* 0x0009e80000100800 */
[----:B----4-:R-:W4:Y:S04]  /*f0f0*/  LDL.LU R44, [R1+0x2c0] ;  /* 0x0002c000012c7983 */ /* 0x010f280000300800 */
[----:B------:R-:W-:Y:S04]  /*f100*/  STL [R1+0x890], R45 ;  /* 0x0008902d01007387 */ /* 0x000fe80000100800 */
[----:B------:R-:W-:Y:S04]  /*f110*/  STL [R1+0x898], R45 ;  /* 0x0008982d01007387 */ /* 0x000fe80000100800 */
[----:B------:R1:W-:Y:S04]  /*f120*/  STL [R1+0x88c], R93 ;  /* 0x00088c5d01007387 */ /* 0x0003e80000100800 */
[----:B-1----:R-:W3:Y:S04]  /*f130*/  LDL.LU R93, [R1+0x2bc] ;  /* 0x0002bc00015d7983 */ /* 0x002ee80000300800 */
[----:B------:R-:W-:Y:S04]  /*f140*/  STL [R1+0x888], R46 ;  /* 0x0008882e01007387 */ /* 0x000fe80000100800 */
[----:B------:R1:W-:Y:S04]  /*f150*/  STL [R1+0x89c], R46 ;  /* 0x00089c2e01007387 */ /* 0x0003e80000100800 */
[----:B------:R-:W-:Y:S04]  /*f160*/  STL [R1+0x884], R92 ;  /* 0x0008845c01007387 */ /* 0x000fe80000100800 */
        /* <DEDUP_REMOVED lines=40> */
[----:B------:R0:W-:Y:S04]  /*f3f0*/  STL [R1+0x7e0], R72 ;  /* 0x0007e04801007387 */ /* 0x0001e80000100800 */
[----:B------:R-:W-:Y:S04]  /*f400*/  STL [R1+0x7dc], R69 ;  /* 0x0007dc4501007387 */ /* 0x000fe80000100800 */
[----:B------:R-:W-:Y:S04]  /*f410*/  STL [R1+0x7d8], R68 ;  /* 0x0007d84401007387 */ /* 0x000fe80000100800 */
[----:B------:R0:W-:Y:S01]  /*f420*/  STL [R1+0x7d4], R3 ;  /* 0x0007d40301007387 */ /* 0x0001e20000100800 */
[----:B--2---:R-:W-:-:S04]  /*f430*/  VIADD R4, R4, 0x1 ;  /* 0x0000000104047836 */ /* 0x004fc80000000000 */
[----:B0-----:R-:W-:Y:S01]  /*f440*/  IMAD R42, R4, -0x80, R42 ;  /* 0xffffff80042a7824 */ /* 0x001fe200078e022a */
[----:B------:R0:W-:Y:S04]  /*f450*/  STL [R1+0xb4], R4 ;  /* 0x0000b40401007387 */ /* 0x0001e80000100800 */
[----:B-1----:R-:W2:Y:S04]  /*f460*/  LDL.LU R46, [R1+0x2c4] ;  /* 0x0002c400012e7983 */ /* 0x002ea80000300800 */
[----:B------:R-:W2:Y:S04]  /*f470*/  LDL.LU R72, [R1+0x2d0] ;  /* 0x0002d00001487983 */ /* 0x000ea80000300800 */
[----:B------:R-:W2:Y:S01]  /*f480*/  LDL.LU R3, [R1+0x2d8] ;  /* 0x0002d80001037983 */ /* 0x000ea20000300800 */
[----:B------:R-:W-:-:S02]  /*f490*/  ISETP.GT.AND P4, PT, R42, RZ, PT ;  /* 0x000000ff2a00720c */ /* 0x000fc40003f84270 */
[-C--:B-----5:R-:W-:Y:S02]  /*f4a0*/  IADD3 R2, P5, PT, R2, R71.reuse, RZ ;  /* 0x0000004702027210 */ /* 0x0a0fe40007fbe0ff */
[----:B------:R-:W-:Y:S02]  /*f4b0*/  ISETP.GT.AND P1, PT, R42, 0x1, PT ;  /* 0x000000012a00780c */ /* 0x000fe40003f24270 */
[----:B------:R-:W-:Y:S01]  /*f4c0*/  PRMT R41, RZ, 0x7610, R41 ;  /* 0x00007610ff297816 */ /* 0x000fe20000000029 */
[----:B------:R-:W-:Y:S01]  /*f4d0*/  IMAD.X R0, R0, 0x1, R70, P5 ;  /* 0x0000000100007824 */ /* 0x000fe200028e0646 */
[----:B------:R-:W-:Y:S02]  /*f4e0*/  PRMT R43, RZ, 0x7610, R43 ;  /* 0x00007610ff2b7816 */ /* 0x000fe4000000002b */
[----:B----4-:R-:W-:-:S03]  /*f4f0*/  IADD3 R44, P3, PT, R44, R71, RZ ;  /* 0x000000472c2c7210 */ /* 0x010fc60007f7e0ff */
[----:B0-----:R-:W-:Y:S02]  /*f500*/  @P4 IMAD.MOV.U32 R4, RZ, RZ, R2 ;  /* 0x000000ffff044224 */ /* 0x001fe400078e0002 */
[----:B------:R-:W-:Y:S01]  /*f510*/  @P4 IMAD.MOV.U32 R5, RZ, RZ, R0 ;  /* 0x000000ffff054224 */ /* 0x000fe200078e0000 */
[----:B---3--:R-:W-:Y:S01]  /*f520*/  IADD3 R22, P5, PT, R22, R71, RZ ;  /* 0x0000004716167210 */ /* 0x008fe20007fbe0ff */
[----:B------:R0:W-:Y:S04]  /*f530*/  STL [R1+0x2c0], R44 ;  /* 0x0002c02c01007387 */ /* 0x0001e80000100800 */
[----:B------:R1:W3:Y:S01]  /*f540*/  @P4 LDG.E.U16 R41, desc[UR20][R4.64] ;  /* 0x0000001404294981 */ /* 0x0002e2000c1e1500 */
[----:B------:R-:W-:Y:S01]  /*f550*/  IMAD.X R93, R93, 0x1, R70, P3 ;  /* 0x000000015d5d7824 */ /* 0x000fe200018e0646 */
[----:B------:R-:W-:Y:S01]  /*f560*/  ISETP.GT.AND P3, PT, R42, 0x2, PT ;  /* 0x000000022a00780c */ /* 0x000fe20003f64270 */
[----:B-1----:R-:W-:-:S02]  /*f570*/  @P1 IMAD.MOV.U32 R4, RZ, RZ, R44 ;  /* 0x000000ffff041224 */ /* 0x002fc400078e002c */
[----:B------:R-:W-:Y:S01]  /*f580*/  @P1 IMAD.MOV.U32 R5, RZ, RZ, R93 ;  /* 0x000000ffff051224 */ /* 0x000fe200078e005d */
[----:B------:R-:W-:Y:S01]  /*f590*/  STL [R1+0x2bc], R93 ;  /* 0x0002bc5d01007387 */ /* 0x000fe20000100800 */
[----:B------:R-:W-:-:S03]  /*f5a0*/  PRMT R40, RZ, 0x7610, R40 ;  /* 0x00007610ff287816 */ /* 0x000fc60000000028 */
[----:B------:R-:W4:Y:S04]  /*f5b0*/  LDL.LU R47, [R1+0x2d4] ;  /* 0x0002d400012f7983 */ /* 0x000f280000300800 */
[----:B0-----:R-:W3:Y:S04]  /*f5c0*/  LDL.LU R44, [R1+0x2e0] ;  /* 0x0002e000012c7983 */ /* 0x001ee80000300800 */
[----:B------:R-:W-:Y:S04]  /*f5d0*/  STL [R1+0x2c8], R22 ;  /* 0x0002c81601007387 */ /* 0x000fe80000100800 */
[----:B------:R0:W3:Y:S02]  /*f5e0*/  @P1 LDG.E.U16 R43, desc[UR20][R4.64] ;  /* 0x00000014042b1981 */ /* 0x0000e4000c1e1500 */
[----:B0-----:R-:W-:-:S02]  /*f5f0*/  @P3 IMAD.MOV.U32 R4, RZ, RZ, R22 ;  /* 0x000000ffff043224 */ /* 0x001fc400078e0016 */
[----:B--2---:R-:W-:Y:S01]  /*f600*/  IMAD.X R46, R46, 0x1, R70, P5 ;  /* 0x000000012e2e7824 */ /* 0x004fe200028e0646 */
[----:B------:R-:W-:-:S04]  /*f610*/  IADD3 R72, P6, PT, R72, R71, RZ ;  /* 0x0000004748487210 */ /* 0x000fc80007fde0ff */
[----:B------:R0:W-:Y:S01]  /*f620*/  STL [R1+0x2c4], R46 ;  /* 0x0002c42e01007387 */ /* 0x0001e20000100800 */
[----:B------:R-:W-:Y:S01]  /*f630*/  @P3 IMAD.MOV.U32 R5, RZ, RZ, R46 ;  /* 0x000000ffff053224 */ /* 0x000fe200078e002e */
[----:B------:R-:W-:-:S04]  /*f640*/  IADD3 R3, P5, PT, R3, R71, RZ ;  /* 0x0000004703037210 */ /* 0x000fc80007fbe0ff */
[----:B------:R1:W5:Y:S04]  /*f650*/  @P3 LDG.E.U16 R40, desc[UR20][R4.64] ;  /* 0x0000001404283981 */ /* 0x000368000c1e1500 */
[----:B0-----:R-:W2:Y:S04]  /*f660*/  LDL.LU R46, [R1+0x2dc] ;  /* 0x0002dc00012e7983 */ /* 0x001ea80000300800 */
[----:B------:R-:W-:Y:S04]  /*f670*/  STL [R1+0x2d0], R72 ;  /* 0x0002d04801007387 */ /* 0x000fe80000100800 */
[----:B------:R-:W2:Y:S04]  /*f680*/  LDL.LU R93, [R1+0x2e8] ;  /* 0x0002e800015d7983 */ /* 0x000ea80000300800 */
[----:B------:R-:W-:Y:S04]  /*f690*/  STL [R1+0x2d8], R3 ;  /* 0x0002d80301007387 */ /* 0x000fe80000100800 */
[----:B------:R-:W2:Y:S04]  /*f6a0*/  LDL.LU R22, [R1+0x2f0] ;  /* 0x0002f00001167983 */ /* 0x000ea80000300800 */
[----:B------:R-:W2:Y:S01]  /*f6b0*/  LDL.LU R5, [R1+0x2cc] ;  /* 0x0002cc0001057983 */ /* 0x000ea20000300800 */
[----:B------:R-:W-:-:S02]  /*f6c0*/  ISETP.GT.AND P4, PT, R42, 0x3, PT ;  /* 0x000000032a00780c */ /* 0x000fc40003f84270 */
[C---:B------:R-:W-:Y:S02]  /*f6d0*/  ISETP.GT.AND P1, PT, R42.reuse, 0x4, PT ;  /* 0x000000042a00780c */ /* 0x040fe40003f24270 */
[----:B------:R-:W-:Y:S02]  /*f6e0*/  PRMT R39, RZ, 0x7610, R39 ;  /* 0x00007610ff277816 */ /* 0x000fe40000000027 */
[----:B------:R-:W-:Y:S02]  /*f6f0*/  ISETP.GT.AND P3, PT, R42, 0x5, PT ;  /* 0x000000052a00780c */ /* 0x000fe40003f64270 */
[----:B------:R-:W-:-:S05]  /*f700*/  PRMT R6, RZ, 0x7610, R6 ;  /* 0x00007610ff067816 */ /* 0x000fca0000000006 */
[----:B-1----:R-:W-:Y:S02]  /*f710*/  @P4 IMAD.MOV.U32 R4, RZ, RZ, R72 ;  /* 0x000000ffff044224 */ /* 0x002fe400078e0048 */
[----:B----4-:R-:W-:Y:S01]  /*f720*/  IMAD.X R47, R47, 0x1, R70, P5 ;  /* 0x000000012f2f7824 */ /* 0x010fe200028e0646 */
[----:B---3--:R-:W-:Y:S02]  /*f730*/  IADD3 R44, P5, PT, R44, R71, RZ ;  /* 0x000000472c2c7210 */ /* 0x008fe40007fbe0ff */
[----:B------:R-:W-:-:S03]  /*f740*/  PRMT R38, RZ, 0x7610, R38 ;  /* 0x00007610ff267816 */ /* 0x000fc60000000026 */
[--C-:B--2---:R-:W-:Y:S02]  /*f750*/  IMAD.X R46, R46, 0x1, R70.reuse, P5 ;  /* 0x000000012e2e7824 */ /* 0x104fe400028e0646 */
[----:B------:R-:W-:Y:S01]  /*f760*/  IMAD.X R5, R5, 0x1, R70, P6 ;  /* 0x0000000105057824 */ /* 0x000fe200030e0646 */
[----:B------:R-:W-:-:S04]  /*f770*/  IADD3 R93, P6, PT, R93, R71, RZ ;  /* 0x000000475d5d7210 */ /* 0x000fc80007fde0ff */
[----:B------:R0:W-:Y:S04]  /*f780*/  STL [R1+0x2cc], R5 ;  /* 0x0002cc0501007387 */ /* 0x0001e80000100800 */
[----:B------:R1:W5:Y:S01]  /*f790*/  @P4 LDG.E.U16 R39, desc[UR20][R4.64] ;  /* 0x0000001404274981 */ /* 0x000362000c1e1500 */
[----:B------:R-:W-:-:S03]  /*f7a0*/  IADD3 R22, P5, PT, R22, R71, RZ ;  /* 0x0000004716167210 */ /* 0x000fc60007fbe0ff */
[----:B------:R2:W-:Y:S01]  /*f7b0*/  STL [R1+0x2d4], R47 ;  /* 0x0002d42f01007387 */ /* 0x0005e20000100800 */
[----:B-1----:R-:W-:Y:S02]  /*f7c0*/  @P1 IMAD.MOV.U32 R4, RZ, RZ, R3 ;  /* 0x000000ffff041224 */ /* 0x002fe400078e0003 */
[----:B0-----:R-:W-:Y:S02]  /*f7d0*/  @P1 IMAD.MOV.U32 R5, RZ, RZ, R47 ;  /* 0x000000ffff051224 */ /* 0x001fe400078e002f */
[----:B--2---:R-:W2:Y:S04]  /*f7e0*/  LDL.LU R47, [R1+0x2ec] ;  /* 0x0002ec00012f7983 */ /* 0x004ea80000300800 */
[----:B------:R-:W3:Y:S04]  /*f7f0*/  LDL.LU R3, [R1+0x2f8] ;  /* 0x0002f80001037983 */ /* 0x000ee80000300800 */
[----:B------:R-:W-:Y:S04]  /*f800*/  STL [R1+0x2e0], R44 ;  /* 0x0002e02c01007387 */ /* 0x000fe80000100800 */
[----:B------:R0:W5:Y:S04]  /*f810*/  @P1 LDG.E.U16 R6, desc[UR20][R4.64] ;  /* 0x0000001404061981 */ /* 0x000168000c1e1500 */
[----:B------:R1:W-:Y:S01]  /*f820*/  STL [R1+0x2dc], R46 ;  /* 0x0002dc2e01007387 */ /* 0x0003e20000100800 */
[----:B0-----:R-:W-:-:S02]  /*f830*/  @P3 IMAD.MOV.U32 R4, RZ, RZ, R44 ;  /* 0x000000ffff043224 */ /* 0x001fc400078e002c */
[----:B------:R-:W-:Y:S02]  /*f840*/  @P3 IMAD.MOV.U32 R5, RZ, RZ, R46 ;  /* 0x000000ffff053224 */ /* 0x000fe400078e002e */
[----:B-1----:R-:W4:Y:S04]  /*f850*/  LDL.LU R46, [R1+0x2f4] ;  /* 0x0002f400012e7983 */ /* 0x002f280000300800 */
[----:B------:R-:W-:Y:S04]  /*f860*/  STL [R1+0x2e8], R93 ;  /* 0x0002e85d01007387 */ /* 0x000fe80000100800 */
[----:B------:R-:W4:Y:S04]  /*f870*/  LDL.LU R72, [R1+0x300] ;  /* 0x0003000001487983 */ /* 0x000f280000300800 */
[----:B------:R-:W-:Y:S04]  /*f880*/  STL [R1+0x2f0], R22 ;  /* 0x0002f01601007387 */ /* 0x000fe80000100800 */
[----:B------:R-:W4:Y:S04]  /*f890*/  LDL.LU R44, [R1+0x308] ;  /* 0x00030800012c7983 */ /* 0x000f280000300800 */
[----:B------:R0:W5:Y:S04]  /*f8a0*/  @P3 LDG.E.U16 R38, desc[UR20][R4.64] ;  /* 0x0000001404263981 */ /* 0x000168000c1e1500 */
[----:B------:R-:W4:Y:S01]  /*f8b0*/  LDL.LU R5, [R1+0x2e4] ;  /* 0x0002e40001057983 */ /* 0x000f220000300800 */
[----:B------:R-:W-:-:S02]  /*f8c0*/  ISETP.GT.AND P4, PT, R42, 0x6, PT ;  /* 0x000000062a00780c */ /* 0x000fc40003f84270 */
[C---:B------:R-:W-:Y:S02]  /*f8d0*/  ISETP.GT.AND P1, PT, R42.reuse, 0x7, PT ;  /* 0x000000072a00780c */ /* 0x040fe40003f24270 */
[----:B------:R-:W-:Y:S02]  /*f8e0*/  PRMT R7, RZ, 0x7610, R7 ;  /* 0x00007610ff077816 */ /* 0x000fe40000000007 */
[----:B------:R-:W-:Y:S02]  /*f8f0*/  ISETP.GT.AND P3, PT, R42, 0x8, PT ;  /* 0x000000082a00780c */ /* 0x000fe40003f64270 */
[----:B------:R-:W-:-:S05]  /*f900*/  PRMT R37, RZ, 0x7610, R37 ;  /* 0x00007610ff257816 */ /* 0x000fca0000000025 */
[----:B0-----:R-:W-:Y:S01]  /*f910*/  @P4 IMAD.MOV.U32 R4, RZ, RZ, R93 ;  /* 0x000000ffff044224 */ /* 0x001fe200078e005d */
[----:B------:R-:W-:Y:S01]  /*f920*/  PRMT R36, RZ, 0x7610, R36 ;  /* 0x00007610ff247816 */ /* 0x000fe20000000024 */
[----:B--2---:R-:W-:Y:S01]  /*f930*/  IMAD.X R47, R47, 0x1, R70, P5 ;  /* 0x000000012f2f7824 */ /* 0x004fe200028e0646 */
[----:B---3--:R-:W-:-:S05]  /*f940*/  IADD3 R3, P5, PT, R3, R71, RZ ;  /* 0x0000004703037210 */ /* 0x008fca0007fbe0ff */
[--C-:B----4-:R-:W-:Y:S01]  /*f950*/  IMAD.X R46, R46, 0x1, R70.reuse, P5 ;  /* 0x000000012e2e7824 */ /* 0x110fe200028e0646 */
[-C--:B------:R-:W-:Y:S01]  /*f960*/  IADD3 R44, P5, PT, R44, R71.reuse, RZ ;  /* 0x000000472c2c7210 */ /* 0x080fe20007fbe0ff */
[----:B------:R-:W-:Y:S01]  /*f970*/  IMAD.X R5, R5, 0x1, R70, P6 ;  /* 0x0000000105057824 */ /* 0x000fe200030e0646 */
[----:B------:R-:W-:-:S04]  /*f980*/  IADD3 R72, P6, PT, R72, R71, RZ ;  /* 0x0000004748487210 */ /* 0x000fc80007fde0ff */
[----:B------:R0:W-:Y:S04]  /*f990*/  STL [R1+0x2e4], R5 ;  /* 0x0002e40501007387 */ /* 0x0001e80000100800 */
[----:B------:R1:W5:Y:S04]  /*f9a0*/  @P4 LDG.E.U16 R7, desc[UR20][R4.64] ;  /* 0x0000001404074981 */ /* 0x000368000c1e1500 */
[----:B------:R2:W-:Y:S01]  /*f9b0*/  STL [R1+0x2ec], R47 ;  /* 0x0002ec2f01007387 */ /* 0x0005e20000100800 */
[----:B-1----:R-:W-:Y:S02]  /*f9c0*/  @P1 IMAD.MOV.U32 R4, RZ, RZ, R22 ;  /* 0x000000ffff041224 */ /* 0x002fe400078e0016 */
[----:B0-----:R-:W-:-:S02]  /*f9d0*/  @P1 IMAD.MOV.U32 R5, RZ, RZ, R47 ;  /* 0x000000ffff051224 */ /* 0x001fc400078e002f */
        /* <DEDUP_REMOVED lines=162> */
[----:B------:R0:W-:Y:S04]  /*10400*/  STL [R1+0x370], R44 ;  /* 0x0003702c01007387 */ /* 0x0001e80000100800 */
[----:B------:R1:W5:Y:S04]  /*10410*/  @P1 LDG.E.U16 R15, desc[UR20][R4.64] ;  /* 0x00000014040f1981 */ /* 0x000368000c1e1500 */
[----:B------:R4:W-:Y:S01]  /*10420*/  STL [R1+0x36c], R46 ;  /* 0x00036c2e01007387 */ /* 0x0009e20000100800 */
[----:B-1----:R-:W-:-:S02]  /*10430*/  @P3 IMAD.MOV.U32 R4, RZ, RZ, R44 ;  /* 0x000000ffff043224 */ /* 0x002fc400078e002c */
[----:B------:R-:W-:Y:S01]  /*10440*/  @P3 IMAD.MOV.U32 R5, RZ, RZ, R46 ;  /* 0x000000ffff053224 */ /* 0x000fe200078e002e */
[----:B0-----:R-:W3:Y:S04]  /*10450*/  LDL.LU R44, [R1+0x384] ;  /* 0x00038400012c7983 */ /* 0x001ee80000300800 */
[----:B------:R-:W-:Y:S04]  /*10460*/  STL [R1+0x378], R93 ;  /* 0x0003785d01007387 */ /* 0x000fe80000100800 */
[----:B------:R-:W3:Y:S04]  /*10470*/  LDL.LU R72, [R1+0x390] ;  /* 0x0003900001487983 */ /* 0x000ee80000300800 */
[----:B------:R-:W-:Y:S04]  /*10480*/  STL [R1+0x380], R22 ;  /* 0x0003801601007387 */ /* 0x000fe80000100800 */
[----:B----4-:R-:W4:Y:S04]  /*10490*/  LDL.LU R46, [R1+0x398] ;  /* 0x00039800012e7983 */ /* 0x010f280000300800 */
        /* <DEDUP_REMOVED lines=11> */
[--C-:B------:R-:W-:Y:S01]  /*10550*/  IMAD.X R44, R44, 0x1, R70.reuse, P5 ;  /* 0x000000012c2c7824 */ /* 0x100fe200028e0646 */
[-C--:B----4-:R-:W-:Y:S01]  /*10560*/  IADD3 R46, P5, PT, R46, R71.reuse, RZ ;  /* 0x000000472e2e7210 */ /* 0x090fe20007fbe0ff */
        /* <DEDUP_REMOVED lines=15> */
[----:B------:R0:W-:Y:S04]  /*10660*/  STL [R1+0x390], R72 ;  /* 0x0003904801007387 */ /* 0x0001e80000100800 */
        /* <DEDUP_REMOVED lines=10> */
[----:B-1----:R-:W-:Y:S01]  /*10710*/  @P4 IMAD.MOV.U32 R4, RZ, RZ, R72 ;  /* 0x000000ffff044224 */ /* 0x002fe200078e0048 */
        /* <DEDUP_REMOVED lines=9> */
[----:B------:R3:W-:Y:S04]  /*107b0*/  STL [R1+0x394], R47 ;  /* 0x0003942f01007387 */ /* 0x0007e80000100800 */
[----:B0-----:R-:W4:Y:S01]  /*107c0*/  LDL.LU R72, [R1+0x3ac] ;  /* 0x0003ac0001487983 */ /* 0x001f220000300800 */
[----:B--2---:R-:W-:-:S02]  /*107d0*/  @P1 IMAD.MOV.U32 R4, RZ, RZ, R46 ;  /* 0x000000ffff041224 */ /* 0x004fc400078e002e */
[----:B-1----:R-:W-:Y:S01]  /*107e0*/  @P1 IMAD.MOV.U32 R5, RZ, RZ, R47 ;  /* 0x000000ffff051224 */ /* 0x002fe200078e002f */
[----:B------:R-:W2:Y:S04]  /*107f0*/  LDL.LU R46, [R1+0x3b8] ;  /* 0x0003b800012e7983 */ /* 0x000ea80000300800 */
[----:B------:R0:W-:Y:S04]  /*10800*/  STL [R1+0x3a0], R22 ;  /* 0x0003a01601007387 */ /* 0x0001e80000100800 */
[----:B------:R1:W5:Y:S04]  /*10810*/  @P1 LDG.E.U16 R18, desc[UR20][R4.64] ;  /* 0x0000001404121981 */ /* 0x000368000c1e1500 */
[----:B------:R0:W-:Y:S04]  /*10820*/  STL [R1+0x39c], R44 ;  /* 0x00039c2c01007387 */ /* 0x0001e80000100800 */
[----:B---3--:R-:W3:Y:S01]  /*10830*/  LDL.LU R47, [R1+0x3b4] ;  /* 0x0003b400012f7983 */ /* 0x008ee20000300800 */
[----:B-1----:R-:W-:-:S02]  /*10840*/  @P3 IMAD.MOV.U32 R4, RZ, RZ, R22 ;  /* 0x000000ffff043224 */ /* 0x002fc400078e0016 */
[----:B------:R-:W-:Y:S01]  /*10850*/  @P3 IMAD.MOV.U32 R5, RZ, RZ, R44 ;  /* 0x000000ffff053224 */ /* 0x000fe200078e002c */
[----:B------:R1:W-:Y:S04]  /*10860*/  STL [R1+0x3a8], R93 ;  /* 0x0003a85d01007387 */ /* 0x0003e80000100800 */
[----:B0-----:R-:W3:Y:S04]  /*10870*/  LDL.LU R22, [R1+0x3c0] ;  /* 0x0003c00001167983 */ /* 0x001ee80000300800 */
[----:B------:R-:W-:Y:S04]  /*10880*/  STL [R1+0x3b0], R3 ;  /* 0x0003b00301007387 */ /* 0x000fe80000100800 */
[----:B------:R-:W3:Y:S04]  /*10890*/  LDL.LU R44, [R1+0x3c8] ;  /* 0x0003c800012c7983 */ /* 0x000ee80000300800 */
[----:B------:R0:W5:Y:S04]  /*108a0*/  @P3 LDG.E.U16 R26, desc[UR20][R4.64] ;  /* 0x00000014041a3981 */ /* 0x000168000c1e1500 */
[----:B------:R-:W3:Y:S01]  /*108b0*/  LDL.LU R5, [R1+0x3a4] ;  /* 0x0003a40001057983 */ /* 0x000ee20000300800 */
[----:B------:R-:W-:-:S02]  /*108c0*/  ISETP.GT.AND P4, PT, R42, 0x1e, PT ;  /* 0x0000001e2a00780c */ /* 0x000fc40003f84270 */
[C---:B------:R-:W-:Y:S02]  /*108d0*/  ISETP.GT.AND P1, PT, R42.reuse, 0x1f, PT ;  /* 0x0000001f2a00780c */ /* 0x040fe40003f24270 */
[----:B------:R-:W-:Y:S02]  /*108e0*/  PRMT R19, RZ, 0x7610, R19 ;  /* 0x00007610ff137816 */ /* 0x000fe40000000013 */
[----:B------:R-:W-:Y:S02]  /*108f0*/  ISETP.GT.AND P3, PT, R42, 0x20, PT ;  /* 0x000000202a00780c */ /* 0x000fe40003f64270 */
[----:B------:R-:W-:-:S05]  /*10900*/  PRMT R25, RZ, 0x7610, R25 ;  /* 0x00007610ff197816 */ /* 0x000fca0000000019 */
[----:B0-----:R-:W-:Y:S01]  /*10910*/  @P4 IMAD.MOV.U32 R4, RZ, RZ, R93 ;  /* 0x000000ffff044224 */ /* 0x001fe200078e005d */
[----:B------:R-:W-:Y:S01]  /*10920*/  PRMT R20, RZ, 0x7610, R20 ;  /* 0x00007610ff147816 */ /* 0x000fe20000000014 */
[----:B----4-:R-:W-:Y:S01]  /*10930*/  IMAD.X R72, R72, 0x1, R70, P5 ;  /* 0x0000000148487824 */ /* 0x010fe200028e0646 */
[----:B--2---:R-:W-:-:S05]  /*10940*/  IADD3 R46, P5, PT, R46, R71, RZ ;  /* 0x000000472e2e7210 */ /* 0x004fca0007fbe0ff */
[--C-:B---3--:R-:W-:Y:S01]  /*10950*/  IMAD.X R47, R47, 0x1, R70.reuse, P5 ;  /* 0x000000012f2f7824 */ /* 0x108fe200028e0646 */
[----:B------:R-:W-:Y:S01]  /*10960*/  IADD3 R44, P5, PT, R44, R71, RZ ;  /* 0x000000472c2c7210 */ /* 0x000fe20007fbe0ff */
[----:B------:R-:W-:-:S05]  /*10970*/  IMAD.X R5, R5, 0x1, R70, P6 ;  /* 0x0000000105057824 */ /* 0x000fca00030e0646 */
[----:B------:R0:W-:Y:S04]  /*10980*/  STL [R1+0x3a4], R5 ;  /* 0x0003a40501007387 */ /* 0x0001e80000100800 */
[----:B------:R2:W5:Y:S01]  /*10990*/  @P4 LDG.E.U16 R19, desc[UR20][R4.64] ;  /* 0x0000001404134981 */ /* 0x000562000c1e1500 */
[----:B------:R-:W-:-:S03]  /*109a0*/  IADD3 R22, P6, PT, R22, R71, RZ ;  /* 0x0000004716167210 */ /* 0x000fc60007fde0ff */
[----:B------:R-:W-:Y:S04]  /*109b0*/  STL [R1+0x3ac], R72 ;  /* 0x0003ac4801007387 */ /* 0x000fe80000100800 */
[----:B-1----:R-:W3:Y:S01]  /*109c0*/  LDL.LU R93, [R1+0x3c4] ;  /* 0x0003c400015d7983 */ /* 0x002ee20000300800 */
[----:B--2---:R-:W-:Y:S02]  /*109d0*/  @P1 IMAD.MOV.U32 R4, RZ, RZ, R3 ;  /* 0x000000ffff041224 */ /* 0x004fe400078e0003 */
[----:B0-----:R-:W-:Y:S01]  /*109e0*/  @P1 IMAD.MOV.U32 R5, RZ, RZ, R72 ;  /* 0x000000ffff051224 */ /* 0x001fe200078e0048 */
[----:B------:R-:W2:Y:S04]  /*109f0*/  LDL.LU R3, [R1+0x3d0] ;  /* 0x0003d00001037983 */ /* 0x000ea80000300800 */
[----:B------:R0:W5:Y:S04]  /*10a00*/  @P1 LDG.E.U16 R25, desc[UR20][R4.64] ;  /* 0x0000001404191981 */ /* 0x000168000c1e1500 */
[----:B------:R-:W-:Y:S04]  /*10a10*/  STL [R1+0x3b8], R46 ;  /* 0x0003b82e01007387 */ /* 0x000fe80000100800 */
[----:B------:R1:W-:Y:S01]  /*10a20*/  STL [R1+0x3b4], R47 ;  /* 0x0003b42f01007387 */ /* 0x0003e20000100800 */
[----:B0-----:R-:W-:-:S02]  /*10a30*/  @P3 IMAD.MOV.U32 R4, RZ, RZ, R46 ;  /* 0x000000ffff043224 */ /* 0x001fc400078e002e */
[----:B------:R-:W-:-:S05]  /*10a40*/  @P3 IMAD.MOV.U32 R5, RZ, RZ, R47 ;  /* 0x000000ffff053224 */ /* 0x000fca00078e002f */
[----:B------:R0:W5:Y:S04]  /*10a50*/  @P3 LDG.E.U16 R20, desc[UR20][R4.64] ;  /* 0x0000001404143981 */ /* 0x000168000c1e1500 */
[----:B-1----:R-:W4:Y:S04]  /*10a60*/  LDL.LU R47, [R1+0x3cc] ;  /* 0x0003cc00012f7983 */ /* 0x002f280000300800 */
[----:B------:R1:W-:Y:S01]  /*10a70*/  STL [R1+0x3c0], R22 ;  /* 0x0003c01601007387 */ /* 0x0003e20000100800 */
[----:B0-----:R-:W-:-:S03]  /*10a80*/  IMAD.MOV.U32 R5, RZ, RZ, R22 ;  /* 0x000000ffff057224 */ /* 0x001fc600078e0016 */
[----:B------:R-:W4:Y:S04]  /*10a90*/  LDL.LU R46, [R1+0x3d8] ;  /* 0x0003d800012e7983 */ /* 0x000f280000300800 */
[----:B------:R-:W-:Y:S04]  /*10aa0*/  STL [R1+0x3c8], R44 ;  /* 0x0003c82c01007387 */ /* 0x000fe80000100800 */
[----:B------:R-:W4:Y:S04]  /*10ab0*/  LDL.LU R72, [R1+0x3e0] ;  /* 0x0003e00001487983 */ /* 0x000f280000300800 */
[----:B-1----:R-:W4:Y:S04]  /*10ac0*/  LDL.LU R22, [R1+0x8a0] ;  /* 0x0008a00001167983 */ /* 0x002f280000300800 */
[----:B------:R-:W4:Y:S01]  /*10ad0*/  LDL.LU R4, [R1+0x3bc] ;  /* 0x0003bc0001047983 */ /* 0x000f220000300800 */
[----:B------:R-:W-:-:S02]  /*10ae0*/  ISETP.GT.AND P4, PT, R42, 0x21, PT ;  /* 0x000000212a00780c */ /* 0x000fc40003f84270 */
[C---:B------:R-:W-:Y:S02]  /*10af0*/  ISETP.GT.AND P1, PT, R42.reuse, 0x22, PT ;  /* 0x000000222a00780c */ /* 0x040fe40003f24270 */
[----:B------:R-:W-:Y:S02]  /*10b00*/  PRMT R24, RZ, 0x7610, R24 ;  /* 0x00007610ff187816 */ /* 0x000fe40000000018 */
[----:B------:R-:W-:Y:S02]  /*10b10*/  ISETP.GT.AND P3, PT, R42, 0x23, PT ;  /* 0x000000232a00780c */ /* 0x000fe40003f64270 */
[----:B------:R-:W-:Y:S02]  /*10b20*/  PRMT R21, RZ, 0x7610, R21 ;  /* 0x00007610ff157816 */ /* 0x000fe40000000015 */
[----:B------:R-:W-:Y:S01]  /*10b30*/  PRMT R23, RZ, 0x7610, R23 ;  /* 0x00007610ff177816 */ /* 0x000fe20000000017 */
[----:B---3--:R-:W-:Y:S01]  /*10b40*/  IMAD.X R93, R93, 0x1, R70, P5 ;  /* 0x000000015d5d7824 */ /* 0x008fe200028e0646 */
[----:B--2---:R-:W-:-:S05]  /*10b50*/  IADD3 R3, P5, PT, R3, R71, RZ ;  /* 0x0000004703037210 */ /* 0x004fca0007fbe0ff */
[--C-:B----4-:R-:W-:Y:S02]  /*10b60*/  IMAD.X R47, R47, 0x1, R70.reuse, P5 ;  /* 0x000000012f2f7824 */ /* 0x110fe400028e0646 */
[----:B------:R-:W-:-:S05]  /*10b70*/  IMAD.X R4, R4, 0x1, R70, P6 ;  /* 0x0000000104047824 */ /* 0x000fca00030e0646 */
[-C--:B------:R-:W-:Y:S01]  /*10b80*/  @P4 LOP3.LUT R5, R5, R4.reuse, RZ, 0x3c, !PT ;  /* 0x0000000405054212 */ /* 0x080fe200078e3cff */
[----:B------:R0:W-:Y:S03]  /*10b90*/  STL [R1+0x3bc], R4 ;  /* 0x0003bc0401007387 */ /* 0x0001e60000100800 */
[----:B0-----:R-:W-:-:S04]  /*10ba0*/  @P4 LOP3.LUT R4, R5, R4, RZ, 0x3c, !PT ;  /* 0x0000000405044212 */ /* 0x001fc800078e3cff */
[----:B------:R-:W-:-:S05]  /*10bb0*/  @P4 LOP3.LUT R5, R5, R4, RZ, 0x3c, !PT ;  /* 0x0000000405054212 */ /* 0x000fca00078e3cff */
[----:B------:R0:W5:Y:S01]  /*10bc0*/  @P4 LDG.E.U16 R24, desc[UR20][R4.64] ;  /* 0x0000001404184981 */ /* 0x000162000c1e1500 */
[----:B------:R-:W-:-:S03]  /*10bd0*/  IADD3 R46, P6, PT, R46, R71, RZ ;  /* 0x000000472e2e7210 */ /* 0x000fc60007fde0ff */
[----:B------:R1:W-:Y:S01]  /*10be0*/  STL [R1+0x3c4], R93 ;  /* 0x0003c45d01007387 */ /* 0x0003e20000100800 */
[----:B0-----:R-:W-:Y:S02]  /*10bf0*/  @P1 IMAD.MOV.U32 R4, RZ, RZ, R44 ;  /* 0x000000ffff041224 */ /* 0x001fe400078e002c */
[----:B------:R-:W-:Y:S02]  /*10c00*/  @P1 IMAD.MOV.U32 R5, RZ, RZ, R93 ;  /* 0x000000ffff051224 */ /* 0x000fe400078e005d */
[----:B-1----:R-:W2:Y:S01]  /*10c10*/  LDL.LU R93, [R1+0x3dc] ;  /* 0x0003dc00015d7983 */ /* 0x002ea20000300800 */
[----:B------:R-:W-:-:S03]  /*10c20*/  IADD3 R72, P5, PT, R72, R71, RZ ;  /* 0x0000004748487210 */ /* 0x000fc60007fbe0ff */
[----:B------:R0:W5:Y:S04]  /*10c30*/  @P1 LDG.E.U16 R21, desc[UR20][R4.64] ;  /* 0x0000001404151981 */ /* 0x000168000c1e1500 */
[----:B------:R-:W3:Y:S04]  /*10c40*/  LDL.LU R44, [R1+0x3e8] ;  /* 0x0003e800012c7983 */ /* 0x000ee80000300800 */
[----:B------:R1:W-:Y:S01]  /*10c50*/  STL [R1+0x3d0], R3 ;  /* 0x0003d00301007387 */ /* 0x0003e20000100800 */
[----:B0-----:R-:W-:Y:S02]  /*10c60*/  @P3 IMAD.MOV.U32 R4, RZ, RZ, R3 ;  /* 0x000000ffff043224 */ /* 0x001fe400078e0003 */
[----:B------:R-:W-:Y:S01]  /*10c70*/  @P3 IMAD.MOV.U32 R5, RZ, RZ, R47 ;  /* 0x000000ffff053224 */ /* 0x000fe200078e002f */
[----:B------:R0:W-:Y:S04]  /*10c80*/  STL [R1+0x3cc], R47 ;  /* 0x0003cc2f01007387 */ /* 0x0001e80000100800 */
[----:B------:R4:W5:Y:S04]  /*10c90*/  @P3 LDG.E.U16 R23, desc[UR20][R4.64] ;  /* 0x0000001404173981 */ /* 0x000968000c1e1500 */
[----:B-1----:R-:W2:Y:S04]  /*10ca0*/  LDL.LU R3, [R1+0x3f0] ;  /* 0x0003f00001037983 */ /* 0x002ea80000300800 */
[----:B------:R1:W-:Y:S01]  /*10cb0*/  STL [R1+0x3d8], R46 ;  /* 0x0003d82e01007387 */ /* 0x0003e20000100800 */
[----:B----4-:R-:W-:-:S03]  /*10cc0*/  IMAD.MOV.U32 R5, RZ, RZ, R46 ;  /* 0x000000ffff057224 */ /* 0x010fc600078e002e */
[----:B0-----:R-:W4:Y:S04]  /*10cd0*/  LDL.LU R47, [R1+0x3f8] ;  /* 0x0003f800012f7983 */ /* 0x001f280000300800 */
[----:B------:R-:W-:Y:S04]  /*10ce0*/  STL [R1+0x3e0], R72 ;  /* 0x0003e04801007387 */ /* 0x000fe80000100800 */
[----:B-1----:R-:W2:Y:S04]  /*10cf0*/  LDL.LU R46, [R1+0x89c] ;  /* 0x00089c00012e7983 */ /* 0x002ea80000300800 */
[----:B------:R-:W2:Y:S01]  /*10d00*/  LDL.LU R4, [R1+0x3d4] ;  /* 0x0003d40001047983 */ /* 0x000ea20000300800 */
[----:B------:R-:W-:-:S02]  /*10d10*/  ISETP.GT.AND P4, PT, R42, 0x24, PT ;  /* 0x000000242a00780c */ /* 0x000fc40003f84270 */
[----:B------:R-:W-:Y:S01]  /*10d20*/  PRMT R45, RZ, 0x7610, R45 ;  /* 0x00007610ff2d7816 */ /* 0x000fe2000000002d */
[----:B--2---:R-:W-:-:S10]  /*10d30*/  IMAD.X R4, R4, 0x1, R70, P6 ;  /* 0x0000000104047824 */ /* 0x004fd400030e0646 */
[-C--:B------:R-:W-:Y:S01]  /*10d40*/  @P4 LOP3.LUT R5, R5, R4.reuse, RZ, 0x3c, !PT ;  /* 0x0000000405054212 */ /* 0x080fe200078e3cff */
[----:B------:R0:W-:Y:S03]  /*10d50*/  STL [R1+0x3d4], R4 ;  /* 0x0003d40401007387 */ /* 0x0001e60000100800 */
[----:B0-----:R-:W-:-:S04]  /*10d60*/  @P4 LOP3.LUT R4, R5, R4, RZ, 0x3c, !PT ;  /* 0x0000000405044212 */ /* 0x001fc800078e3cff */
[----:B------:R-:W-:-:S05]  /*10d70*/  @P4 LOP3.LUT R5, R5, R4, RZ, 0x3c, !PT ;  /* 0x0000000405054212 */ /* 0x000fca00078e3cff */
[----:B------:R0:W2:Y:S01]  /*10d80*/  @P4 LDG.E.U16 R45, desc[UR20][R4.64] ;  /* 0x00000014042d4981 */ /* 0x0000a2000c1e1500 */
[----:B------:R-:W-:Y:S01]  /*10d90*/  ISETP.GT.AND P1, PT, R42, 0x25, PT ;  /* 0x000000252a00780c */ /* 0x000fe20003f24270 */
[----:B------:R-:W-:Y:S01]  /*10da0*/  IMAD.X R93, R93, 0x1, R70, P5 ;  /* 0x000000015d5d7824 */ /* 0x000fe200028e0646 */
[----:B------:R-:W-:Y:S02]  /*10db0*/  PRMT R22, RZ, 0x7610, R22 ;  /* 0x00007610ff167816 */ /* 0x000fe40000000016 */
[----:B---3--:R-:W-:Y:S02]  /*10dc0*/  IADD3 R44, P5, PT, R44, R71, RZ ;  /* 0x000000472c2c7210 */ /* 0x008fe40007fbe0ff */
[----:B------:R-:W-:Y:S07]  /*10dd0*/  STL [R1+0x3dc], R93 ;  /* 0x0003dc5d01007387 */ /* 0x000fee0000100800 */
[----:B0-----:R-:W-:-:S02]  /*10de0*/  @P1 IMAD.MOV.U32 R4, RZ, RZ, R72 ;  /* 0x000000ffff041224 */ /* 0x001fc400078e0048 */
[----:B------:R-:W-:-:S05]  /*10df0*/  @P1 IMAD.MOV.U32 R5, RZ, RZ, R93 ;  /* 0x000000ffff051224 */ /* 0x000fca00078e005d */
[----:B------:R0:W5:Y:S02]  /*10e00*/  @P1 LDG.E.U16 R22, desc[UR20][R4.64] ;  /* 0x0000001404161981 */ /* 0x000164000c1e1500 */
[----:B0-----:R-:W-:Y:S02]  /*10e10*/  IMAD.MOV.U32 R5, RZ, RZ, R44 ;  /* 0x000000ffff057224 */ /* 0x001fe400078e002c */
[----:B--2---:R0:W-:Y:S04]  /*10e20*/  STL [R1+0xb0], R45 ;  /* 0x0000b02d01007387 */ /* 0x0041e80000100800 */
[----:B0-----:R-:W2:Y:S04]  /*10e30*/  LDL.LU R45, [R1+0x898] ;  /* 0x00089800012d7983 */ /* 0x001ea80000300800 */
[----:B------:R-:W3:Y:S04]  /*10e40*/  LDL.LU R93, [R1+0x3f4] ;  /* 0x0003f400015d7983 */ /* 0x000ee80000300800 */
[----:B------:R-:W2:Y:S04]  /*10e50*/  LDL.LU R72, [R1+0x400] ;  /* 0x0004000001487983 */ /* 0x000ea80000300800 */
[----:B------:R0:W-:Y:S04]  /*10e60*/  STL [R1+0x3e8], R44 ;  /* 0x0003e82c01007387 */ /* 0x0001e80000100800 */
[----:B0-----:R-:W2:Y:S04]  /*10e70*/  LDL.LU R44, [R1+0x894] ;  /* 0x00089400012c7983 */ /* 0x001ea80000300800 */
[----:B------:R-:W2:Y:S01]  /*10e80*/  LDL.LU R4, [R1+0x3e4] ;  /* 0x0003e40001047983 */ /* 0x000ea20000300800 */
[----:B------:R-:W-:-:S02]  /*10e90*/  ISETP.GT.AND P3, PT, R42, 0x26, PT ;  /* 0x000000262a00780c */ /* 0x000fc40003f64270 */
[----:B------:R-:W-:Y:S02]  /*10ea0*/  PRMT R90, RZ, 0x7610, R90 ;  /* 0x00007610ff5a7816 */ /* 0x000fe4000000005a */
[----:B------:R-:W-:Y:S01]  /*10eb0*/  IADD3 R3, P6, PT, R3, R71, RZ ;  /* 0x0000004703037210 */ /* 0x000fe20007fde0ff */
[----:B--2---:R-:W-:-:S08]  /*10ec0*/  IMAD.X R4, R4, 0x1, R70, P5 ;  /* 0x0000000104047824 */ /* 0x004fd000028e0646 */
[-C--:B------:R-:W-:Y:S01]  /*10ed0*/  @P3 LOP3.LUT R5, R5, R4.reuse, RZ, 0x3c, !PT ;  /* 0x0000000405053212 */ /* 0x080fe200078e3cff */
[----:B------:R0:W-:Y:S03]  /*10ee0*/  STL [R1+0x3e4], R4 ;  /* 0x0003e40401007387 */ /* 0x0001e60000100800 */
[----:B0-----:R-:W-:-:S04]  /*10ef0*/  @P3 LOP3.LUT R4, R5, R4, RZ, 0x3c, !PT ;  /* 0x0000000405043212 */ /* 0x001fc800078e3cff */
[----:B------:R-:W-:Y:S01]  /*10f00*/  @P3 LOP3.LUT R5, R5, R4, RZ, 0x3c, !PT ;  /* 0x0000000405053212 */ /* 0x000fe200078e3cff */
[----:B------:R0:W-:Y:S04]  /*10f10*/  STL [R1+0x3f0], R3 ;  /* 0x0003f00301007387 */ /* 0x0001e80000100800 */
[----:B------:R1:W2:Y:S04]  /*10f20*/  @P3 LDG.E.U16 R90, desc[UR20][R4.64] ;  /* 0x00000014045a3981 */ /* 0x0002a8000c1e1500 */
[----:B------:R-:W2:Y:S01]  /*10f30*/  LDL.LU R4, [R1+0x3ec] ;  /* 0x0003ec0001047983 */ /* 0x000ea20000300800 */
[C---:B------:R-:W-:Y:S01]  /*10f40*/  ISETP.GT.AND P4, PT, R42.reuse, 0x27, PT ;  /* 0x000000272a00780c */ /* 0x040fe20003f84270 */
[----:B-1----:R-:W-:Y:S01]  /*10f50*/  IMAD.MOV.U32 R5, RZ, RZ, R3 ;  /* 0x000000ffff057224 */ /* 0x002fe200078e0003 */
[----:B----4-:R-:W-:Y:S01]  /*10f60*/  IADD3 R47, P5, PT, R47, R71, RZ ;  /* 0x000000472f2f7210 */ /* 0x010fe20007fbe0ff */
[----:B0-----:R-:W4:Y:S01]  /*10f70*/  LDL.LU R3, [R1+0x408] ;  /* 0x0004080001037983 */ /* 0x001f220000300800 */
[----:B------:R-:W-:-:S03]  /*10f80*/  ISETP.GT.AND P1, PT, R42, 0x28, PT ;  /* 0x000000282a00780c */ /* 0x000fc60003f24270 */
[----:B------:R-:W-:Y:S01]  /*10f90*/  STL [R1+0x3f8], R47 ;  /* 0x0003f82f01007387 */ /* 0x000fe20000100800 */
[----:B------:R-:W-:Y:S01]  /*10fa0*/  PRMT R45, RZ, 0x7610, R45 ;  /* 0x00007610ff2d7816 */ /* 0x000fe2000000002d */
[----:B---3--:R-:W-:Y:S01]  /*10fb0*/  IMAD.X R93, R93, 0x1, R70, P5 ;  /* 0x000000015d5d7824 */ /* 0x008fe200028e0646 */
[----:B------:R-:W-:Y:S01]  /*10fc0*/  PRMT R46, RZ, 0x7610, R46 ;  /* 0x00007610ff2e7816 */ /* 0x000fe2000000002e */
[----:B--2---:R0:W-:Y:S01]  /*10fd0*/  STL [R1+0xac], R90 ;  /* 0x0000ac5a01007387 */ /* 0x0041e20000100800 */
[----:B------:R-:W-:-:S03]  /*10fe0*/  IMAD.X R4, R4, 0x1, R70, P6 ;  /* 0x0000000104047824 */ /* 0x000fc600030e0646 */
[----:B0-----:R-:W2:Y:S02]  /*10ff0*/  LDL.LU R90, [R1+0x410] ;  /* 0x00041000015a7983 */ /* 0x001ea40000300800 */
[-C--:B------:R-:W-:Y:S02]  /*11000*/  @P4 LOP3.LUT R5, R5, R4.reuse, RZ, 0x3c, !PT ;  /* 0x0000000405054212 */ /* 0x080fe400078e3cff */
[----:B------:R0:W-:Y:S02]  /*11010*/  STL [R1+0x3ec], R4 ;  /* 0x0003ec0401007387 */ /* 0x0001e40000100800 */
[----:B0-----:R-:W-:-:S04]  /*11020*/  @P4 LOP3.LUT R4, R5, R4, RZ, 0x3c, !PT ;  /* 0x0000000405044212 */ /* 0x001fc800078e3cff */
[----:B------:R-:W-:-:S05]  /*11030*/  @P4 LOP3.LUT R5, R5, R4, RZ, 0x3c, !PT ;  /* 0x0000000405054212 */ /* 0x000fca00078e3cff */
[----:B------:R0:W3:Y:S02]  /*11040*/  @P4 LDG.E.U16 R45, desc[UR20][R4.64] ;  /* 0x00000014042d4981 */ /* 0x0000e4000c1e1500 */
[----:B0-----:R-:W-:Y:S02]  /*11050*/  IMAD.MOV.U32 R5, RZ, RZ, R93 ;  /* 0x000000ffff057224 */ /* 0x001fe400078e005d */
[----:B------:R-:W-:-:S05]  /*11060*/  @P1 IMAD.MOV.U32 R4, RZ, RZ, R47 ;  /* 0x000000ffff041224 */ /* 0x000fca00078e002f */
[----:B------:R-:W2:Y:S01]  /*11070*/  @P1 LDG.E.U16 R46, desc[UR20][R4.64] ;  /* 0x00000014042e1981 */ /* 0x000ea2000c1e1500 */
[----:B------:R-:W-:-:S03]  /*11080*/  IADD3 R72, P5, PT, R72, R71, RZ ;  /* 0x0000004748487210 */ /* 0x000fc60007fbe0ff */
[----:B------:R-:W-:Y:S04]  /*11090*/  STL [R1+0x3f4], R93 ;  /* 0x0003f45d01007387 */ /* 0x000fe80000100800 */
[----:B---3--:R0:W-:Y:S04]  /*110a0*/  STL [R1+0xa4], R45 ;  /* 0x0000a42d01007387 */ /* 0x0081e80000100800 */
[----:B0-----:R-:W3:Y:S04]  /*110b0*/  LDL.LU R45, [R1+0x890] ;  /* 0x00089000012d7983 */ /* 0x001ee80000300800 */
[----:B------:R-:W3:Y:S04]  /*110c0*/  LDL.LU R93, [R1+0x88c] ;  /* 0x00088c00015d7983 */ /* 0x000ee80000300800 */
[----:B------:R-:W3:Y:S04]  /*110d0*/  LDL.LU R47, [R1+0x40c] ;  /* 0x00040c00012f7983 */ /* 0x000ee80000300800 */
[----:B--2---:R0:W-:Y:S04]  /*110e0*/  STL [R1+0xa8], R46 ;  /* 0x0000a82e01007387 */ /* 0x0041e80000100800 */
[----:B0-----:R-:W2:Y:S04]  /*110f0*/  LDL.LU R46, [R1+0x888] ;  /* 0x00088800012e7983 */ /* 0x001ea80000300800 */
[----:B------:R0:W-:Y:S04]  /*11100*/  STL [R1+0x400], R72 ;  /* 0x0004004801007387 */ /* 0x0001e80000100800 */
[----:B------:R-:W2:Y:S01]  /*11110*/  LDL.LU R4, [R1+0x3fc] ;  /* 0x0003fc0001047983 */ /* 0x000ea20000300800 */
[----:B------:R-:W-:Y:S01]  /*11120*/  ISETP.GT.AND P3, PT, R42, 0x29, PT ;  /* 0x000000292a00780c */ /* 0x000fe20003f64270 */
[----:B------:R-:W-:-:S02]  /*11130*/  IMAD.MOV.U32 R5, RZ, RZ, R72 ;  /* 0x000000ffff057224 */ /* 0x000fc400078e0048 */
[----:B0-----:R-:W3:Y:S01]  /*11140*/  LDL.LU R72, [R1+0x418] ;  /* 0x0004180001487983 */ /* 0x001ee20000300800 */
[----:B------:R-:W-:Y:S02]  /*11150*/  PRMT R50, RZ, 0x7610, R50 ;  /* 0x00007610ff327816 */ /* 0x000fe40000000032 */
[----:B----4-:R-:W-:Y:S01]  /*11160*/  IADD3 R3, P6, PT, R3, R71, RZ ;  /* 0x0000004703037210 */ /* 0x010fe20007fde0ff */
[----:B--2---:R-:W-:-:S06]  /*11170*/  IMAD.X R4, R4, 0x1, R70, P5 ;  /* 0x0000000104047824 */ /* 0x004fcc00028e0646 */
[-C--:B------:R-:W-:Y:S01]  /*11180*/  @P3 LOP3.LUT R5, R5, R4.reuse, RZ, 0x3c, !PT ;  /* 0x0000000405053212 */ /* 0x080fe200078e3cff */
[----:B------:R0:W-:Y:S03]  /*11190*/  STL [R1+0x3fc], R4 ;  /* 0x0003fc0401007387 */ /* 0x0001e60000100800 */
[----:B0-----:R-:W-:-:S04]  /*111a0*/  @P3 LOP3.LUT R4, R5, R4, RZ, 0x3c, !PT ;  /* 0x0000000405043212 */ /* 0x001fc800078e3cff */
[----:B------:R-:W-:Y:S01]  /*111b0*/  @P3 LOP3.LUT R5, R5, R4, RZ, 0x3c, !PT ;  /* 0x0000000405053212 */ /* 0x000fe200078e3cff */
[----:B------:R0:W-:Y:S04]  /*111c0*/  STL [R1+0x408], R3 ;  /* 0x0004080301007387 */ /* 0x0001e80000100800 */
[----:B------:R1:W2:Y:S04]  /*111d0*/  @P3 LDG.E.U16 R50, desc[UR20][R4.64] ;  /* 0x0000001404323981 */ /* 0x0002a8000c1e1500 */
[----:B------:R-:W4:Y:S01]  /*111e0*/  LDL.LU R4, [R1+0x404] ;  /* 0x0004040001047983 */ /* 0x000f220000300800 */
[----:B------:R-:W-:Y:S01]  /*111f0*/  ISETP.GT.AND P4, PT, R42, 0x2a, PT ;  /* 0x0000002a2a00780c */ /* 0x000fe20003f84270 */
[----:B-1----:R-:W-:Y:S01]  /*11200*/  IMAD.MOV.U32 R5, RZ, RZ, R3 ;  /* 0x000000ffff057224 */ /* 0x002fe200078e0003 */
[----:B------:R-:W-:Y:S01]  /*11210*/  IADD3 R90, P5, PT, R90, R71, RZ ;  /* 0x000000475a5a7210 */ /* 0x000fe20007fbe0ff */
[----:B0-----:R-:W4:Y:S01]  /*11220*/  LDL.LU R3, [R1+0x420] ;  /* 0x0004200001037983 */ /* 0x001f220000300800 */
[----:B------:R-:W-:-:S03]  /*11230*/  ISETP.GT.AND P1, PT, R42, 0x2b, PT ;  /* 0x0000002b2a00780c */ /* 0x000fc60003f24270 */
[----:B------:R-:W-:Y:S01]  /*11240*/  STL [R1+0x410], R90 ;  /* 0x0004105a01007387 */ /* 0x000fe20000100800 */
[----:B------:R-:W-:Y:S01]  /*11250*/  PRMT R92, RZ, 0x7610, R92 ;  /* 0x00007610ff5c7816 */ /* 0x000fe2000000005c */
[--C-:B---3--:R-:W-:Y:S01]  /*11260*/  IMAD.X R47, R47, 0x1, R70.reuse, P5 ;  /* 0x000000012f2f7824 */ /* 0x108fe200028e0646 */
[----:B------:R-:W-:Y:S01]  /*11270*/  PRMT R91, RZ, 0x7610, R91 ;  /* 0x00007610ff5b7816 */ /* 0x000fe2000000005b */
[----:B--2---:R0:W-:Y:S01]  /*11280*/  STL [R1+0xa0], R50 ;  /* 0x0000a03201007387 */ /* 0x0041e20000100800 */
[----:B----4-:R-:W-:-:S03]  /*11290*/  IMAD.X R4, R4, 0x1, R70, P6 ;  /* 0x0000000104047824 */ /* 0x010fc600030e0646 */
        /* <DEDUP_REMOVED lines=8> */
[----:B------:R-:W4:Y:S01]  /*11320*/  @P1 LDG.E.U16 R91, desc[UR20][R4.64] ;  /* 0x00000014045b1981 */ /* 0x000f22000c1e1500 */
[----:B------:R-:W-:-:S03]  /*11330*/  IADD3 R72, P5, PT, R72, R71, RZ ;  /* 0x0000004748487210 */ /* 0x000fc60007fbe0ff */
[----:B------:R-:W-:Y:S04]  /*11340*/  STL [R1+0x40c], R47 ;  /* 0x00040c2f01007387 */ /* 0x000fe80000100800 */
[----:B---3--:R0:W-:Y:S04]  /*11350*/  STL [R1+0x9c], R92 ;  /* 0x00009c5c01007387 */ /* 0x0081e80000100800 */
[----:B0-----:R-:W3:Y:S04]  /*11360*/  LDL.LU R92, [R1+0x884] ;  /* 0x00088400015c7983 */ /* 0x001ee80000300800 */
[----:B------:R-:W2:Y:S04]  /*11370*/  LDL.LU R47, [R1+0x880] ;  /* 0x00088000012f7983 */ /* 0x000ea80000300800 */
[----:B------:R-:W2:Y:S04]  /*11380*/  LDL.LU R90, [R1+0x424] ;  /* 0x00042400015a7983 */ /* 0x000ea80000300800 */
[----:B----4-:R0:W-:Y:S04]  /*11390*/  STL [R1+0x98], R91 ;  /* 0x0000985b01007387 */ /* 0x0101e80000100800 */
[----:B0-----:R-:W4:Y:S04]  /*113a0*/  LDL.LU R91, [R1+0x87c] ;  /* 0x00087c00015b7983 */ /* 0x001f280000300800 */
[----:B------:R0:W-:Y:S04]  /*113b0*/  STL [R1+0x418], R72 ;  /* 0x0004184801007387 */ /* 0x0001e80000100800 */
[----:B------:R-:W2:Y:S01]  /*113c0*/  LDL.LU R4, [R1+0x414] ;  /* 0x0004140001047983 */ /* 0x000ea20000300800 */
[----:B------:R-:W-:Y:S01]  /*113d0*/  ISETP.GT.AND P3, PT, R42, 0x2c, PT ;  /* 0x0000002c2a00780c */ /* 0x000fe20003f64270 */
[----:B------:R-:W-:-:S02]  /*113e0*/  IMAD.MOV.U32 R5, RZ, RZ, R72 ;  /* 0x000000ffff057224 */ /* 0x000fc400078e0048 */
[----:B0-----:R-:W3:Y:S01]  /*113f0*/  LDL.LU R72, [R1+0x430] ;  /* 0x0004300001487983 */ /* 0x001ee20000300800 */
[----:B------:R-:W-:Y:S02]  /*11400*/  PRMT R87, RZ, 0x7610, R87 ;  /* 0x00007610ff577816 */ /* 0x000fe40000000057 */
[----:B------:R-:W-:Y:S01]  /*11410*/  IADD3 R3, P6, PT, R3, R71, RZ ;  /* 0x0000004703037210 */ /* 0x000fe20007fde0ff */
[----:B--2---:R-:W-:-:S06]  /*11420*/  IMAD.X R4, R4, 0x1, R70, P5 ;  /* 0x0000000104047824 */ /* 0x004fcc00028e0646 */
[-C--:B------:R-:W-:Y:S01]  /*11430*/  @P3 LOP3.LUT R5, R5, R4.reuse, RZ, 0x3c, !PT ;  /* 0x0000000405053212 */ /* 0x080fe200078e3cff */
[----:B------:R0:W-:Y:S03]  /*11440*/  STL [R1+0x414], R4 ;  /* 0x0004140401007387 */ /* 0x0001e60000100800 */
[----:B0-----:R-:W-:-:S04]  /*11450*/  @P3 LOP3.LUT R4, R5, R4, RZ, 0x3c, !PT ;  /* 0x0000000405043212 */ /* 0x001fc800078e3cff */
[----:B------:R-:W-:Y:S01]  /*11460*/  @P3 LOP3.LUT R5, R5, R4, RZ, 0x3c, !PT ;  /* 0x0000000405053212 */ /* 0x000fe200078e3cff */
[----:B------:R0:W-:Y:S04]  /*11470*/  STL [R1+0x420], R3 ;  /* 0x0004200301007387 */ /* 0x0001e80000100800 */
[----:B------:R1:W2:Y:S04]  /*11480*/  @P3 LDG.E.U16 R87, desc[UR20][R4.64] ;  /* 0x0000001404573981 */ /* 0x0002a8000c1e1500 */
[----:B------:R-:W3:Y:S01]  /*11490*/  LDL.LU R4, [R1+0x41c] ;  /* 0x00041c0001047983 */ /* 0x000ee20000300800 */
[----:B------:R-:W-:Y:S01]  /*114a0*/  ISETP.GT.AND P4, PT, R42, 0x2d, PT ;  /* 0x0000002d2a00780c */ /* 0x000fe20003f84270 */
[----:B-1----:R-:W-:Y:S01]  /*114b0*/  IMAD.MOV.U32 R5, RZ, RZ, R3 ;  /* 0x000000ffff057224 */ /* 0x002fe200078e0003 */
[----:B------:R-:W-:Y:S01]  /*114c0*/  IADD3 R50, P5, PT, R50, R71, RZ ;  /* 0x0000004732327210 */ /* 0x000fe20007fbe0ff */
[----:B0-----:R-:W4:Y:S01]  /*114d0*/  LDL.LU R3, [R1+0x438] ;  /* 0x0004380001037983 */ /* 0x001f220000300800 */
[----:B------:R-:W-:-:S03]  /*114e0*/  ISETP.GT.AND P1, PT, R42, 0x2e, PT ;  /* 0x0000002e2a00780c */ /* 0x000fc60003f24270 */
[----:B------:R-:W-:Y:S01]  /*114f0*/  STL [R1+0x428], R50 ;  /* 0x0004283201007387 */ /* 0x000fe20000100800 */
[----:B------:R-:W-:Y:S01]  /*11500*/  PRMT R48, RZ, 0x7610, R48 ;  /* 0x00007610ff307816 */ /* 0x000fe20000000030 */
[--C-:B------:R-:W-:Y:S01]  /*11510*/  IMAD.X R90, R90, 0x1, R70.reuse, P5 ;  /* 0x000000015a5a7824 */ /* 0x100fe200028e0646 */
[----:B------:R-:W-:Y:S01]  /*11520*/  PRMT R49, RZ, 0x7610, R49 ;  /* 0x00007610ff317816 */ /* 0x000fe20000000031 */
[----:B--2---:R0:W-:Y:S01]  /*11530*/  STL [R1+0x94], R87 ;  /* 0x0000945701007387 */ /* 0x0041e20000100800 */
[----:B---3--:R-:W-:-:S03]  /*11540*/  IMAD.X R4, R4, 0x1, R70, P6 ;  /* 0x0000000104047824 */ /* 0x008fc600030e0646 */
        /* <DEDUP_REMOVED lines=32> */
[C---:B------:R-:W-:Y:S01]  /*11750*/  ISETP.GT.AND P4, PT, R42.reuse, 0x30, PT ;  /* 0x000000302a00780c */ /* 0x040fe20003f84270 */
[----:B-1----:R-:W-:Y:S01]  /*11760*/  IMAD.MOV.U32 R5, RZ, RZ, R3 ;  /* 0x000000ffff057224 */ /* 0x002fe200078e0003 */
[----:B------:R-:W-:Y:S01]  /*11770*/  IADD3 R87, P5, PT, R87, R71, RZ ;  /* 0x0000004757577210 */ /* 0x000fe20007fbe0ff */
[----:B0-----:R-:W4:Y:S01]  /*11780*/  LDL.LU R3, [R1+0x450] ;  /* 0x0004500001037983 */ /* 0x001f220000300800 */
[----:B------:R-:W-:-:S03]  /*11790*/  ISETP.GT.AND P1, PT, R42, 0x31, PT ;  /* 0x000000312a00780c */ /* 0x000fc60003f24270 */
[----:B------:R-:W-:Y:S01]  /*117a0*/  STL [R1+0x440], R87 ;  /* 0x0004405701007387 */ /* 0x000fe20000100800 */
[----:B------:R-:W-:Y:S01]  /*117b0*/  PRMT R89, RZ, 0x7610, R89 ;  /* 0x00007610ff597816 */ /* 0x000fe20000000059 */
[----:B---3--:R-:W-:Y:S01]  /*117c0*/  IMAD.X R50, R50, 0x1, R70, P5 ;  /* 0x0000000132327824 */ /* 0x008fe200028e0646 */
        /* <DEDUP_REMOVED lines=35> */
[C---:B------:R-:W-:Y:S01]  /*11a00*/  ISETP.GT.AND P4, PT, R42.reuse, 0x33, PT ;  /* 0x000000332a00780c */ /* 0x040fe20003f84270 */
[----:B-1----:R-:W-:Y:S01]  /*11a10*/  IMAD.MOV.U32 R5, RZ, RZ, R3 ;  /* 0x000000ffff057224 */ /* 0x002fe200078e0003 */
[----:B------:R-:W-:Y:S01]  /*11a20*/  IADD3 R53, P5, PT, R53, R71, RZ ;  /* 0x0000004735357210 */ /* 0x000fe20007fbe0ff */
[----:B0-----:R-:W4:Y:S01]  /*11a30*/  LDL.LU R3, [R1+0x468] ;  /* 0x0004680001037983 */ /* 0x001f220000300800 */
[----:B------:R-:W-:-:S03]  /*11a40*/  ISETP.GT.AND P1, PT, R42, 0x34, PT ;  /* 0x000000342a00780c */ /* 0x000fc60003f24270 */
[----:B------:R-:W-:Y:S01]  /*11a50*/  STL [R1+0x458], R53 ;  /* 0x0004583501007387 */ /* 0x000fe20000100800 */
[----:B------:R-:W-:Y:S01]  /*11a60*/  PRMT R51, RZ, 0x7610, R51 ;  /* 0x00007610ff337816 */ /* 0x000fe20000000033 */
[----:B------:R-:W-:Y:S01]  /*11a70*/  IMAD.X R87, R87, 0x1, R70, P5 ;  /* 0x0000000157577824 */ /* 0x000fe200028e0646 */
        /* <DEDUP_REMOVED lines=382> */
[----:B0-----:R-:W3:Y:S04]  /*13260*/  LDL.LU R3, [R1+0x540] ;  /* 0x0005400001037983 */ /* 0x001ee80000300800 */
[----:B------:R-:W-:Y:S01]  /*13270*/  STL [R1+0x530], R73 ;  /* 0x0005304901007387 */ /* 0x000fe20000100800 */
[----:B------:R-:W-:-:S03]  /*13280*/  PRMT R65, RZ, 0x7610, R65 ;  /* 0x00007610ff417816 */ /* 0x000fc60000000041 */
[----:B--2---:R0:W-:Y:S01]  /*13290*/  STL [R1+0x10], R69 ;  /* 0x0000104501007387 */ /* 0x0041e20000100800 */
[----:B----4-:R-:W-:-:S03]  /*132a0*/  IMAD.X R4, R4, 0x1, R70, P6 ;  /* 0x0000000104047824 */ /* 0x010fc600030e0646 */
[----:B0-----:R-:W2:Y:S02]  /*132b0*/  LDL.LU R69, [R1+0x548] ;  /* 0x0005480001457983 */ /* 0x001ea40000300800 */
[-C--:B------:R-:W-:Y:S02]  /*132c0*/  @P4 LOP3.LUT R5, R5, R4.reuse, RZ, 0x3c, !PT ;  /* 0x0000000405054212 */ /* 0x080fe400078e3cff */
[----:B------:R0:W-:Y:S02]  /*132d0*/  STL [R1+0x524], R4 ;  /* 0x0005240401007387 */ /* 0x0001e40000100800 */
[----:B0-----:R-:W-:-:S04]  /*132e0*/  @P4 LOP3.LUT R4, R5, R4, RZ, 0x3c, !PT ;  /* 0x0000000405044212 */ /* 0x001fc800078e3cff */
[----:B------:R-:W-:-:S05]  /*132f0*/  @P4 LOP3.LUT R5, R5, R4, RZ, 0x3c, !PT ;  /* 0x0000000405054212 */ /* 0x000fca00078e3cff */
[----:B------:R0:W4:Y:S01]  /*13300*/  @P4 LDG.E.U16 R65, desc[UR20][R4.64] ;  /* 0x0000001404414981 */ /* 0x000122000c1e1500 */
[----:B------:R-:W-:Y:S01]  /*13310*/  ISETP.GT.AND P1, PT, R42, 0x4f, PT ;  /* 0x0000004f2a00780c */ /* 0x000fe20003f24270 */
[----:B---3--:R-:W-:Y:S01]  /*13320*/  IMAD.X R74, R74, 0x1, R70, P5 ;  /* 0x000000014a4a7824 */ /* 0x008fe200028e0646 */
[----:B------:R-:W-:-:S04]  /*13330*/  PRMT R67, RZ, 0x7610, R67 ;  /* 0x00007610ff437816 */ /* 0x000fc80000000043 */
[----:B------:R-:W-:Y:S01]  /*13340*/  STL [R1+0x52c], R74 ;  /* 0x00052c4a01007387 */ /* 0x000fe20000100800 */
[----:B0-----:R-:W-:-:S06]  /*13350*/  IMAD.MOV.U32 R5, RZ, RZ, R74 ;  /* 0x000000ffff057224 */ /* 0x001fcc00078e004a */
[----:B------:R-:W-:-:S05]  /*13360*/  @P1 IMAD.MOV.U32 R4, RZ, RZ, R73 ;  /* 0x000000ffff041224 */ /* 0x000fca00078e0049 */
[----:B------:R-:W3:Y:S04]  /*13370*/  @P1 LDG.E.U16 R67, desc[UR20][R4.64] ;  /* 0x0000001404431981 */ /* 0x000ee8000c1e1500 */
[----:B----4-:R0:W-:Y:S04]  /*13380*/  STL [R1+0xc], R65 ;  /* 0x00000c4101007387 */ /* 0x0101e80000100800 */
[----:B0-----:R-:W4:Y:S04]  /*13390*/  LDL.LU R65, [R1+0x7f4] ;  /* 0x0007f40001417983 */ /* 0x001f280000300800 */
[----:B------:R-:W2:Y:S04]  /*133a0*/  LDL.LU R74, [R1+0x7f0] ;  /* 0x0007f000014a7983 */ /* 0x000ea80000300800 */
[----:B------:R-:W2:Y:S01]  /*133b0*/  LDL.LU R5, [R1+0x534] ;  /* 0x0005340001057983 */ /* 0x000ea20000300800 */
[----:B------:R-:W-:-:S02]  /*133c0*/  ISETP.GT.AND P3, PT, R42, 0x50, PT ;  /* 0x000000502a00780c */ /* 0x000fc40003f64270 */
[-C--:B------:R-:W-:Y:S01]  /*133d0*/  IADD3 R72, P5, PT, R72, R71.reuse, RZ ;  /* 0x0000004748487210 */ /* 0x080fe20007fbe0ff */
[----:B------:R-:W4:Y:S01]  /*133e0*/  LDL.LU R73, [R1+0x544] ;  /* 0x0005440001497983 */ /* 0x000f220000300800 */
[----:B------:R-:W-:Y:S02]  /*133f0*/  PRMT R68, RZ, 0x7610, R68 ;  /* 0x00007610ff447816 */ /* 0x000fe40000000044 */
[----:B------:R-:W-:Y:S01]  /*13400*/  IADD3 R3, P6, PT, R3, R71, RZ ;  /* 0x0000004703037210 */ /* 0x000fe20007fde0ff */
[----:B------:R-:W-:Y:S04]  /*13410*/  STL [R1+0x538], R72 ;  /* 0x0005384801007387 */ /* 0x000fe80000100800 */
[----:B---3--:R0:W-:Y:S02]  /*13420*/  STL [R1+0x8], R67 ;  /* 0x0000084301007387 */ /* 0x0081e40000100800 */
[----:B------:R-:W-:-:S02]  /*13430*/  @P3 IMAD.MOV.U32 R4, RZ, RZ, R72 ;  /* 0x000000ffff043224 */ /* 0x000fc400078e0048 */
[----:B0-----:R-:W3:Y:S01]  /*13440*/  LDL.LU R67, [R1+0x550] ;  /* 0x0005500001437983 */ /* 0x001ee20000300800 */
[----:B--2---:R-:W-:-:S05]  /*13450*/  IMAD.X R5, R5, 0x1, R70, P5 ;  /* 0x0000000105057824 */ /* 0x004fca00028e0646 */
[----:B------:R0:W-:Y:S04]  /*13460*/  STL [R1+0x534], R5 ;  /* 0x0005340501007387 */ /* 0x0001e80000100800 */
[----:B------:R0:W2:Y:S04]  /*13470*/  @P3 LDG.E.U16 R68, desc[UR20][R4.64] ;  /* 0x0000001404443981 */ /* 0x0000a8000c1e1500 */
[----:B------:R-:W-:Y:S04]  /*13480*/  STL [R1+0x540], R3 ;  /* 0x0005400301007387 */ /* 0x000fe80000100800 */
[----:B------:R-:W3:Y:S01]  /*13490*/  LDL.LU R4, [R1+0x53c] ;  /* 0x00053c0001047983 */ /* 0x000ee20000300800 */
[----:B------:R-:W-:Y:S01]  /*134a0*/  ISETP.GT.AND P4, PT, R42, 0x51, PT ;  /* 0x000000512a00780c */ /* 0x000fe20003f84270 */
[----:B0-----:R-:W-:Y:S01]  /*134b0*/  IMAD.MOV.U32 R5, RZ, RZ, R3 ;  /* 0x000000ffff057224 */ /* 0x001fe200078e0003 */
[----:B------:R-:W-:-:S02]  /*134c0*/  IADD3 R69, P5, PT, R69, R71, RZ ;  /* 0x0000004745457210 */ /* 0x000fc40007fbe0ff */
[----:B------:R-:W-:Y:S02]  /*134d0*/  ISETP.GT.AND P1, PT, R42, 0x52, PT ;  /* 0x000000522a00780c */ /* 0x000fe40003f24270 */
[----:B------:R-:W-:Y:S01]  /*134e0*/  PRMT R44, RZ, 0x7610, R44 ;  /* 0x00007610ff2c7816 */ /* 0x000fe2000000002c */
[----:B----4-:R-:W-:Y:S01]  /*134f0*/  IMAD.X R73, R73, 0x1, R70, P5 ;  /* 0x0000000149497824 */ /* 0x010fe200028e0646 */
[----:B------:R-:W-:Y:S01]  /*13500*/  PRMT R66, RZ, 0x7610, R66 ;  /* 0x00007610ff427816 */ /* 0x000fe20000000042 */
[----:B--2---:R0:W-:Y:S01]  /*13510*/  STL [R1+0x4], R68 ;  /* 0x0000044401007387 */ /* 0x0041e20000100800 */
[----:B---3--:R-:W-:-:S03]  /*13520*/  IMAD.X R4, R4, 0x1, R70, P6 ;  /* 0x0000000104047824 */ /* 0x008fc600030e0646 */
[----:B0-----:R-:W2:Y:S04]  /*13530*/  LDL.LU R68, [R1+0x54c] ;  /* 0x00054c0001447983 */ /* 0x001ea80000300800 */
[----:B------:R-:W-:Y:S01]  /*13540*/  STL [R1+0x548], R69 ;  /* 0x0005484501007387 */ /* 0x000fe20000100800 */
[----:B------:R-:W-:-:S03]  /*13550*/  @P4 LOP3.LUT R5, R5, R4, RZ, 0x3c, !PT ;  /* 0x0000000405054212 */ /* 0x000fc600078e3cff */
[----:B------:R-:W3:Y:S04]  /*13560*/  LDL.LU R72, [R1+0x558] ;  /* 0x0005580001487983 */ /* 0x000ee80000300800 */
[----:B------:R-:W4:Y:S04]  /*13570*/  LDL.LU R3, [R1+0x560] ;  /* 0x0005600001037983 */ /* 0x000f280000300800 */
[----:B------:R0:W-:Y:S02]  /*13580*/  STL [R1+0x53c], R4 ;  /* 0x00053c0401007387 */ /* 0x0001e40000100800 */
[----:B0-----:R-:W-:-:S04]  /*13590*/  @P4 LOP3.LUT R4, R5, R4, RZ, 0x3c, !PT ;  /* 0x0000000405044212 */ /* 0x001fc800078e3cff */
[----:B------:R-:W-:-:S05]  /*135a0*/  @P4 LOP3.LUT R5, R5, R4, RZ, 0x3c, !PT ;  /* 0x0000000405054212 */ /* 0x000fca00078e3cff */
[----:B------:R0:W5:Y:S02]  /*135b0*/  @P4 LDG.E.U16 R44, desc[UR20][R4.64] ;  /* 0x00000014042c4981 */ /* 0x000164000c1e1500 */
[----:B0-----:R-:W-:Y:S02]  /*135c0*/  @P1 IMAD.MOV.U32 R4, RZ, RZ, R69 ;  /* 0x000000ffff041224 */ /* 0x001fe400078e0045 */
[----:B------:R-:W-:-:S05]  /*135d0*/  @P1 IMAD.MOV.U32 R5, RZ, RZ, R73 ;  /* 0x000000ffff051224 */ /* 0x000fca00078e0049 */
[----:B------:R0:W4:Y:S01]  /*135e0*/  @P1 LDG.E.U16 R66, desc[UR20][R4.64] ;  /* 0x0000001404421981 */ /* 0x000122000c1e1500 */
[----:B------:R-:W-:Y:S02]  /*135f0*/  ISETP.GT.AND P3, PT, R42, 0x53, PT ;  /* 0x000000532a00780c */ /* 0x000fe40003f64270 */
[----:B------:R-:W-:Y:S01]  /*13600*/  IADD3 R67, P5, PT, R67, R71, RZ ;  /* 0x0000004743437210 */ /* 0x000fe20007fbe0ff */
[----:B------:R-:W-:Y:S01]  /*13610*/  STL [R1+0x544], R73 ;  /* 0x0005444901007387 */ /* 0x000fe20000100800 */
[----:B------:R-:W-:-:S03]  /*13620*/  PRMT R45, RZ, 0x7610, R45 ;  /* 0x00007610ff2d7816 */ /* 0x000fc6000000002d */
[----:B------:R-:W4:Y:S04]  /*13630*/  LDL.LU R69, [R1+0x55c] ;  /* 0x00055c0001457983 */ /* 0x000f280000300800 */
[----:B------:R-:W-:Y:S02]  /*13640*/  STL [R1+0x550], R67 ;  /* 0x0005504301007387 */ /* 0x000fe40000100800 */
[----:B0-----:R-:W-:Y:S02]  /*13650*/  @P3 IMAD.MOV.U32 R4, RZ, RZ, R67 ;  /* 0x000000ffff043224 */ /* 0x001fe400078e0043 */
[----:B--2---:R-:W-:-:S04]  /*13660*/  IMAD.X R68, R68, 0x1, R70, P5 ;  /* 0x0000000144447824 */ /* 0x004fc800028e0646 */
[----:B------:R-:W-:Y:S01]  /*13670*/  @P3 IMAD.MOV.U32 R5, RZ, RZ, R68 ;  /* 0x000000ffff053224 */ /* 0x000fe200078e0044 */
[----:B---3--:R-:W-:-:S04]  /*13680*/  IADD3 R72, P6, PT, R72, R71, RZ ;  /* 0x0000004748487210 */ /* 0x008fc80007fde0ff */
[----:B------:R0:W5:Y:S01]  /*13690*/  @P3 LDG.E.U16 R45, desc[UR20][R4.64] ;  /* 0x00000014042d3981 */ /* 0x000162000c1e1500 */
[----:B----4-:R-:W-:-:S03]  /*136a0*/  IADD3 R3, P5, PT, R3, R71, RZ ;  /* 0x0000004703037210 */ /* 0x010fc60007fbe0ff */
[----:B------:R1:W-:Y:S04]  /*136b0*/  STL [R1], R66 ;  /* 0x0000004201007387 */ /* 0x0003e80000100800 */
[----:B-1----:R-:W2:Y:S04]  /*136c0*/  LDL.LU R66, [R1+0x568] ;  /* 0x0005680001427983 */ /* 0x002ea80000300800 */
[----:B------:R1:W-:Y:S04]  /*136d0*/  STL [R1+0x54c], R68 ;  /* 0x00054c4401007387 */ /* 0x0003e80000100800 */
[----:B-1----:R-:W3:Y:S04]  /*136e0*/  LDL.LU R68, [R1+0x564] ;  /* 0x0005640001447983 */ /* 0x002ee80000300800 */
[----:B------:R1:W-:Y:S04]  /*136f0*/  STL [R1+0x558], R72 ;  /* 0x0005584801007387 */ /* 0x0003e80000100800 */
[----:B------:R-:W4:Y:S04]  /*13700*/  LDL.LU R73, [R1+0x570] ;  /* 0x0005700001497983 */ /* 0x000f280000300800 */
[----:B------:R-:W-:Y:S04]  /*13710*/  STL [R1+0x560], R3 ;  /* 0x0005600301007387 */ /* 0x000fe80000100800 */
[----:B------:R-:W4:Y:S04]  /*13720*/  LDL.LU R67, [R1+0x578] ;  /* 0x0005780001437983 */ /* 0x000f280000300800 */
[----:B------:R-:W4:Y:S01]  /*13730*/  LDL.LU R5, [R1+0x554] ;  /* 0x0005540001057983 */ /* 0x000f220000300800 */
[----:B------:R-:W-:-:S02]  /*13740*/  ISETP.GT.AND P4, PT, R42, 0x54, PT ;  /* 0x000000542a00780c */ /* 0x000fc40003f84270 */
[C---:B------:R-:W-:Y:S02]  /*13750*/  ISETP.GT.AND P1, PT, R42.reuse, 0x55, PT ;  /* 0x000000552a00780c */ /* 0x040fe40003f24270 */
[----:B------:R-:W-:Y:S02]  /*13760*/  PRMT R93, RZ, 0x7610, R93 ;  /* 0x00007610ff5d7816 */ /* 0x000fe4000000005d */
[----:B------:R-:W-:Y:S01]  /*13770*/  ISETP.GT.AND P3, PT, R42, 0x56, PT ;  /* 0x000000562a00780c */ /* 0x000fe20003f64270 */
[----:B------:R-:W-:Y:S01]  /*13780*/  IMAD.X R69, R69, 0x1, R70, P5 ;  /* 0x0000000145457824 */ /* 0x000fe200028e0646 */
[----:B------:R-:W-:-:S05]  /*13790*/  PRMT R46, RZ, 0x7610, R46 ;  /* 0x00007610ff2e7816 */ /* 0x000fca000000002e */
[----:B0-----:R-:W-:Y:S01]  /*137a0*/  @P4 IMAD.MOV.U32 R4, RZ, RZ, R72 ;  /* 0x000000ffff044224 */ /* 0x001fe200078e0048 */
[----:B------:R-:W-:Y:S02]  /*137b0*/  PRMT R92, RZ, 0x7610, R92 ;  /* 0x00007610ff5c7816 */ /* 0x000fe4000000005c */
[----:B--2---:R-:W-:-:S05]  /*137c0*/  IADD3 R66, P5, PT, R66, R71, RZ ;  /* 0x0000004742427210 */ /* 0x004fca0007fbe0ff */
[--C-:B---3--:R-:W-:Y:S02]  /*137d0*/  IMAD.X R68, R68, 0x1, R70.reuse, P5 ;  /* 0x0000000144447824 */ /* 0x108fe400028e0646 */
[----:B----4-:R-:W-:Y:S01]  /*137e0*/  IMAD.X R5, R5, 0x1, R70, P6 ;  /* 0x0000000105057824 */ /* 0x010fe200030e0646 */
[----:B------:R-:W-:-:S04]  /*137f0*/  IADD3 R73, P6, PT, R73, R71, RZ ;  /* 0x0000004749497210 */ /* 0x000fc80007fde0ff */
[----:B------:R0:W-:Y:S04]  /*13800*/  STL [R1+0x554], R5 ;  /* 0x0005540501007387 */ /* 0x0001e80000100800 */
[----:B------:R2:W5:Y:S01]  /*13810*/  @P4 LDG.E.U16 R93, desc[UR20][R4.64] ;  /* 0x00000014045d4981 */ /* 0x000562000c1e1500 */
[----:B------:R-:W-:-:S03]  /*13820*/  IADD3 R67, P5, PT, R67, R71, RZ ;  /* 0x0000004743437210 */ /* 0x000fc60007fbe0ff */
[----:B------:R3:W-:Y:S04]  /*13830*/  STL [R1+0x55c], R69 ;  /* 0x00055c4501007387 */ /* 0x0007e80000100800 */
[----:B-1----:R-:W4:Y:S01]  /*13840*/  LDL.LU R72, [R1+0x574] ;  /* 0x0005740001487983 */ /* 0x002f220000300800 */
[----:B--2---:R-:W-:Y:S02]  /*13850*/  @P1 IMAD.MOV.U32 R4, RZ, RZ, R3 ;  /* 0x000000ffff041224 */ /* 0x004fe400078e0003 */
[----:B0-----:R-:W-:Y:S01]  /*13860*/  @P1 IMAD.MOV.U32 R5, RZ, RZ, R69 ;  /* 0x000000ffff051224 */ /* 0x001fe200078e0045 */
        /* <DEDUP_REMOVED lines=60> */
[----:B------:R-:W-:Y:S01]  /*13c30*/  @P4 LOP3.LUT R5, R5, R4, RZ, 0x3c, !PT ;  /* 0x0000000405054212 */ /* 0x000fe200078e3cff */
[----:B------:R0:W-:Y:S04]  /*13c40*/  STL [R1+0x58c], R73 ;  /* 0x00058c4901007387 */ /* 0x0001e80000100800 */
[----:B------:R1:W5:Y:S01]  /*13c50*/  @P4 LDG.E.U16 R90, desc[UR20][R4.64] ;  /* 0x00000014045a4981 */ /* 0x000362000c1e1500 */
[-C--:B------:R-:W-:Y:S02]  /*13c60*/  IADD3 R72, P6, PT, R72, R71.reuse, RZ ;  /* 0x0000004748487210 */ /* 0x080fe40007fde0ff */
[----:B------:R-:W-:Y:S01]  /*13c70*/  IADD3 R3, P5, PT, R3, R71, RZ ;  /* 0x0000004703037210 */ /* 0x000fe20007fbe0ff */
[----:B-1----:R-:W-:Y:S02]  /*13c80*/  @P1 IMAD.MOV.U32 R4, RZ, RZ, R68 ;  /* 0x000000ffff041224 */ /* 0x002fe400078e0044 */
[----:B------:R-:W-:Y:S01]  /*13c90*/  @P1 IMAD.MOV.U32 R5, RZ, RZ, R73 ;  /* 0x000000ffff051224 */ /* 0x000fe200078e0049 */
[----:B------:R-:W2:Y:S04]  /*13ca0*/  LDL.LU R68, [R1+0x5a4] ;  /* 0x0005a40001447983 */ /* 0x000ea80000300800 */
[----:B0-----:R-:W3:Y:S04]  /*13cb0*/  LDL.LU R73, [R1+0x5b0] ;  /* 0x0005b00001497983 */ /* 0x001ee80000300800 */
[----:B------:R0:W5:Y:S04]  /*13cc0*/  @P1 LDG.E.U16 R49, desc[UR20][R4.64] ;  /* 0x0000001404311981 */ /* 0x000168000c1e1500 */
[----:B------:R1:W-:Y:S04]  /*13cd0*/  STL [R1+0x598], R67 ;  /* 0x0005984301007387 */ /* 0x0003e80000100800 */
[----:B------:R4:W-:Y:S01]  /*13ce0*/  STL [R1+0x594], R69 ;  /* 0x0005944501007387 */ /* 0x0009e20000100800 */
[----:B0-----:R-:W-:-:S02]  /*13cf0*/  @P3 IMAD.MOV.U32 R4, RZ, RZ, R67 ;  /* 0x000000ffff043224 */ /* 0x001fc400078e0043 */
[----:B------:R-:W-:Y:S01]  /*13d00*/  @P3 IMAD.MOV.U32 R5, RZ, RZ, R69 ;  /* 0x000000ffff053224 */ /* 0x000fe200078e0045 */
[----:B-1----:R-:W3:Y:S04]  /*13d10*/  LDL.LU R67, [R1+0x5b8] ;  /* 0x0005b80001437983 */ /* 0x002ee80000300800 */
[----:B------:R0:W-:Y:S04]  /*13d20*/  STL [R1+0x5a0], R72 ;  /* 0x0005a04801007387 */ /* 0x0001e80000100800 */
[----:B----4-:R-:W4:Y:S04]  /*13d30*/  LDL.LU R69, [R1+0x5c0] ;  /* 0x0005c00001457983 */ /* 0x010f280000300800 */
[----:B------:R-:W-:Y:S04]  /*13d40*/  STL [R1+0x5a8], R3 ;  /* 0x0005a80301007387 */ /* 0x000fe80000100800 */
[----:B------:R1:W5:Y:S04]  /*13d50*/  @P3 LDG.E.U16 R89, desc[UR20][R4.64] ;  /* 0x0000001404593981 */ /* 0x000368000c1e1500 */
[----:B------:R-:W4:Y:S01]  /*13d60*/  LDL.LU R5, [R1+0x59c] ;  /* 0x00059c0001057983 */ /* 0x000f220000300800 */
[----:B------:R-:W-:-:S02]  /*13d70*/  ISETP.GT.AND P4, PT, R42, 0x5d, PT ;  /* 0x0000005d2a00780c */ /* 0x000fc40003f84270 */
[----:B------:R-:W-:Y:S02]  /*13d80*/  ISETP.GT.AND P1, PT, R42, 0x5e, PT ;  /* 0x0000005e2a00780c */ /* 0x000fe40003f24270 */
[----:B------:R-:W-:Y:S02]  /*13d90*/  PRMT R50, RZ, 0x7610, R50 ;  /* 0x00007610ff327816 */ /* 0x000fe40000000032 */
[----:B------:R-:W-:-:S07]  /*13da0*/  PRMT R88, RZ, 0x7610, R88 ;  /* 0x00007610ff587816 */ /* 0x000fce0000000058 */
[----:B-1----:R-:W-:Y:S02]  /*13db0*/  @P4 IMAD.MOV.U32 R4, RZ, RZ, R72 ;  /* 0x000000ffff044224 */ /* 0x002fe400078e0048 */
[--C-:B--2---:R-:W-:Y:S01]  /*13dc0*/  IMAD.X R68, R68, 0x1, R70.reuse, P5 ;  /* 0x0000000144447824 */ /* 0x104fe200028e0646 */
[----:B---3--:R-:W-:Y:S01]  /*13dd0*/  IADD3 R73, P5, PT, R73, R71, RZ ;  /* 0x0000004749497210 */ /* 0x008fe20007fbe0ff */
[----:B----4-:R-:W-:-:S05]  /*13de0*/  IMAD.X R5, R5, 0x1, R70, P6 ;  /* 0x0000000105057824 */ /* 0x010fca00030e0646 */
[----:B------:R1:W-:Y:S04]  /*13df0*/  STL [R1+0x59c], R5 ;  /* 0x00059c0501007387 */ /* 0x0003e80000100800 */
[----:B------:R2:W5:Y:S04]  /*13e00*/  @P4 LDG.E.U16 R50, desc[UR20][R4.64] ;  /* 0x0000001404324981 */ /* 0x000568000c1e1500 */
[----:B------:R3:W-:Y:S04]  /*13e10*/  STL [R1+0x5a4], R68 ;  /* 0x0005a44401007387 */ /* 0x0007e80000100800 */
[----:B0-----:R-:W4:Y:S01]  /*13e20*/  LDL.LU R72, [R1+0x5bc] ;  /* 0x0005bc0001487983 */ /* 0x001f220000300800 */
[----:B--2---:R-:W-:-:S02]  /*13e30*/  @P1 IMAD.MOV.U32 R4, RZ, RZ, R3 ;  /* 0x000000ffff041224 */ /* 0x004fc400078e0003 */
[----:B-1----:R-:W-:Y:S02]  /*13e40*/  @P1 IMAD.MOV.U32 R5, RZ, RZ, R68 ;  /* 0x000000ffff051224 */ /* 0x002fe400078e0044 */
[----:B---3--:R-:W2:Y:S04]  /*13e50*/  LDL.LU R68, [R1+0x5c8] ;  /* 0x0005c80001447983 */ /* 0x008ea80000300800 */
[----:B------:R-:W3:Y:S04]  /*13e60*/  LDL.LU R3, [R1+0x5d0] ;  /* 0x0005d00001037983 */ /* 0x000ee80000300800 */
[----:B------:R0:W5:Y:S04]  /*13e70*/  @P1 LDG.E.U16 R88, desc[UR20][R4.64] ;  /* 0x0000001404581981 */ /* 0x000168000c1e1500 */
[----:B------:R1:W-:Y:S01]  /*13e80*/  STL [R1+0x5b0], R73 ;  /* 0x0005b04901007387 */ /* 0x0003e20000100800 */
[----:B0-----:R-:W-:-:S03]  /*13e90*/  IMAD.MOV.U32 R5, RZ, RZ, R73 ;  /* 0x000000ffff057224 */ /* 0x001fc600078e0049 */
[----:B-1----:R-:W2:Y:S04]  /*13ea0*/  LDL.LU R73, [R1+0x7e8] ;  /* 0x0007e80001497983 */ /* 0x002ea80000300800 */
[----:B------:R-:W2:Y:S01]  /*13eb0*/  LDL.LU R4, [R1+0x5ac] ;  /* 0x0005ac0001047983 */ /* 0x000ea20000300800 */
[----:B------:R-:W-:Y:S02]  /*13ec0*/  ISETP.GT.AND P3, PT, R42, 0x5f, PT ;  /* 0x0000005f2a00780c */ /* 0x000fe40003f64270 */
        /* <DEDUP_REMOVED lines=8> */
[----:B------:R1:W5:Y:S02]  /*13f50*/  @P3 LDG.E.U16 R51, desc[UR20][R4.64] ;  /* 0x0000001404333981 */ /* 0x000364000c1e1500 */
[----:B-1----:R-:W-:Y:S02]  /*13f60*/  IMAD.MOV.U32 R5, RZ, RZ, R67 ;  /* 0x000000ffff057224 */ /* 0x002fe400078e0043 */
[----:B0-----:R-:W2:Y:S04]  /*13f70*/  LDL.LU R67, [R1+0x7e4] ;  /* 0x0007e40001437983 */ /* 0x001ea80000300800 */
[----:B------:R-:W2:Y:S01]  /*13f80*/  LDL.LU R4, [R1+0x5b4] ;  /* 0x0005b40001047983 */ /* 0x000ea20000300800 */
[----:B------:R-:W-:-:S02]  /*13f90*/  ISETP.GT.AND P4, PT, R42, 0x60, PT ;  /* 0x000000602a00780c */ /* 0x000fc40003f84270 */
[----:B------:R-:W-:-:S05]  /*13fa0*/  IADD3 R69, P5, PT, R69, R71, RZ ;  /* 0x0000004745457210 */ /* 0x000fca0007fbe0ff */
[----:B------:R-:W-:Y:S01]  /*13fb0*/  STL [R1+0x5c0], R69 ;  /* 0x0005c04501007387 */ /* 0x000fe20000100800 */
[----:B------:R-:W-:Y:S02]  /*13fc0*/  ISETP.GT.AND P1, PT, R42, 0x61, PT ;  /* 0x000000612a00780c */ /* 0x000fe40003f24270 */
[----:B------:R-:W-:Y:S01]  /*13fd0*/  PRMT R87, RZ, 0x7610, R87 ;  /* 0x00007610ff577816 */ /* 0x000fe20000000057 */
[----:B----4-:R-:W-:Y:S01]  /*13fe0*/  IMAD.X R72, R72, 0x1, R70, P5 ;  /* 0x0000000148487824 */ /* 0x010fe200028e0646 */
[----:B------:R-:W-:Y:S01]  /*13ff0*/  PRMT R52, RZ, 0x7610, R52 ;  /* 0x00007610ff347816 */ /* 0x000fe20000000034 */
[----:B--2---:R-:W-:-:S05]  /*14000*/  IMAD.X R4, R4, 0x1, R70, P6 ;  /* 0x0000000104047824 */ /* 0x004fca00030e0646 */
[-C--:B------:R-:W-:Y:S01]  /*14010*/  @P4 LOP3.LUT R5, R5, R4.reuse, RZ, 0x3c, !PT ;  /* 0x0000000405054212 */ /* 0x080fe200078e3cff */
[----:B------:R0:W-:Y:S03]  /*14020*/  STL [R1+0x5b4], R4 ;  /* 0x0005b40401007387 */ /* 0x0001e60000100800 */
[----:B0-----:R-:W-:-:S04]  /*14030*/  @P4 LOP3.LUT R4, R5, R4, RZ, 0x3c, !PT ;  /* 0x0000000405044212 */ /* 0x001fc800078e3cff */
[----:B------:R-:W-:-:S05]  /*14040*/  @P4 LOP3.LUT R5, R5, R4, RZ, 0x3c, !PT ;  /* 0x0000000405054212 */ /* 0x000fca00078e3cff */
[----:B------:R0:W5:Y:S02]  /*14050*/  @P4 LDG.E.U16 R87, desc[UR20][R4.64] ;  /* 0x0000001404574981 */ /* 0x000164000c1e1500 */
[----:B0-----:R-:W-:Y:S02]  /*14060*/  IMAD.MOV.U32 R4, RZ, RZ, R72 ;  /* 0x000000ffff047224 */ /* 0x001fe400078e0048 */
[----:B------:R-:W-:-:S05]  /*14070*/  IMAD.MOV.U32 R5, RZ, RZ, R69 ;  /* 0x000000ffff057224 */ /* 0x000fca00078e0045 */
[----:B------:R-:W-:-:S04]  /*14080*/  @P1 LOP3.LUT R5, R5, R4, RZ, 0x3c, !PT ;  /* 0x0000000405051212 */ /* 0x000fc800078e3cff */
[C---:B------:R-:W-:Y:S02]  /*14090*/  @P1 LOP3.LUT R4, R5.reuse, R4, RZ, 0x3c, !PT ;  /* 0x0000000405041212 */ /* 0x040fe400078e3cff */
[----:B------:R-:W-:Y:S02]  /*140a0*/  IADD3 R68, P4, PT, R68, R71, RZ ;  /* 0x0000004744447210 */ /* 0x000fe40007f9e0ff */
[----:B------:R-:W-:Y:S01]  /*140b0*/  @P1 LOP3.LUT R5, R5, R4, RZ, 0x3c, !PT ;  /* 0x0000000405051212 */ /* 0x000fe200078e3cff */
[----:B------:R0:W-:Y:S04]  /*140c0*/  STL [R1+0x5bc], R72 ;  /* 0x0005bc4801007387 */ /* 0x0001e80000100800 */
[----:B------:R1:W5:Y:S04]  /*140d0*/  @P1 LDG.E.U16 R52, desc[UR20][R4.64] ;  /* 0x0000001404341981 */ /* 0x000368000c1e1500 */
[----:B0-----:R-:W2:Y:S04]  /*140e0*/  LDL.LU R72, [R1+0x7e0] ;  /* 0x0007e00001487983 */ /* 0x001ea80000300800 */
[----:B------:R-:W5:Y:S01]  /*140f0*/  LDL.LU R69, [R1+0x7dc] ;  /* 0x0007dc0001457983 */ /* 0x000f620000300800 */
[----:B-1----:R-:W-:-:S03]  /*14100*/  IMAD.MOV.U32 R5, RZ, RZ, R68 ;  /* 0x000000ffff057224 */ /* 0x002fc600078e0044 */
[----:B------:R0:W-:Y:S04]  /*14110*/  STL [R1+0x5c8], R68 ;  /* 0x0005c84401007387 */ /* 0x0001e80000100800 */
[----:B0-----:R-:W5:Y:S04]  /*14120*/  LDL.LU R68, [R1+0x7d8] ;  /* 0x0007d80001447983 */ /* 0x001f680000300800 */
[----:B------:R-:W4:Y:S01]  /*14130*/  LDL.LU R4, [R1+0x5c4] ;  /* 0x0005c40001047983 */ /* 0x000f220000300800 */
[----:B------:R-:W-:Y:S02]  /*14140*/  ISETP.GT.AND P3, PT, R42, 0x62, PT ;  /* 0x000000622a00780c */ /* 0x000fe40003f64270 */
[----:B------:R-:W-:Y:S01]  /*14150*/  PRMT R86, RZ, 0x7610, R86 ;  /* 0x00007610ff567816 */ /* 0x000fe20000000056 */
[----:B----4-:R-:W-:-:S10]  /*14160*/  IMAD.X R4, R4, 0x1, R70, P4 ;  /* 0x0000000104047824 */ /* 0x010fd400020e0646 */
[-C--:B------:R-:W-:Y:S01]  /*14170*/  @P3 LOP3.LUT R5, R5, R4.reuse, RZ, 0x3c, !PT ;  /* 0x0000000405053212 */ /* 0x080fe200078e3cff */
[----:B------:R0:W-:Y:S03]  /*14180*/  STL [R1+0x5c4], R4 ;  /* 0x0005c40401007387 */ /* 0x0001e60000100800 */
[----:B0-----:R-:W-:-:S04]  /*14190*/  @P3 LOP3.LUT R4, R5, R4, RZ, 0x3c, !PT ;  /* 0x0000000405043212 */ /* 0x001fc800078e3cff */
[----:B------:R-:W-:-:S05]  /*141a0*/  @P3 LOP3.LUT R5, R5, R4, RZ, 0x3c, !PT ;  /* 0x0000000405053212 */ /* 0x000fca00078e3cff */
[----:B------:R0:W5:Y:S04]  /*141b0*/  @P3 LDG.E.U16 R86, desc[UR20][R4.64] ;  /* 0x0000001404563981 */ /* 0x000168000c1e1500 */
[----:B------:R-:W4:Y:S01]  /*141c0*/  LDL.LU R5, [R1+0x5cc] ;  /* 0x0005cc0001057983 */ /* 0x000f220000300800 */
[----:B------:R-:W-:Y:S02]  /*141d0*/  ISETP.GT.AND P5, PT, R42, 0x63, PT ;  /* 0x000000632a00780c */ /* 0x000fe40003fa4270 */
[----:B---3--:R-:W-:Y:S02]  /*141e0*/  IADD3 R3, P1, PT, R3, R71, RZ ;  /* 0x0000004703037210 */ /* 0x008fe40007f3e0ff */
[----:B------:R-:W-:-:S03]  /*141f0*/  PRMT R53, RZ, 0x7610, R53 ;  /* 0x00007610ff357816 */ /* 0x000fc60000000035 */
[----:B------:R1:W-:Y:S06]  /*14200*/  STL [R1+0x5d0], R3 ;  /* 0x0005d00301007387 */ /* 0x0003ec0000100800 */
[----:B0-----:R-:W-:Y:S02]  /*14210*/  @P5 IMAD.MOV.U32 R4, RZ, RZ, R3 ;  /* 0x000000ffff045224 */ /* 0x001fe400078e0003 */
[----:B----4-:R-:W-:-:S05]  /*14220*/  IMAD.X R5, R5, 0x1, R70, P1 ;  /* 0x0000000105057824 */ /* 0x010fca00008e0646 */
[----:B------:R0:W-:Y:S04]  /*14230*/  STL [R1+0x5cc], R5 ;  /* 0x0005cc0501007387 */ /* 0x0001e80000100800 */
[----:B-1----:R-:W5:Y:S04]  /*14240*/  LDL.LU R3, [R1+0x7d4] ;  /* 0x0007d40001037983 */ /* 0x002f680000300800 */
[----:B------:R1:W5:Y:S04]  /*14250*/  @P5 LDG.E.U16 R53, desc[UR20][R4.64] ;  /* 0x0000001404355981 */ /* 0x000368000c1e1500 */
[----:B------:R-:W3:Y:S04]  /*14260*/  LDL.LU R4, [R1+0x5d4] ;  /* 0x0005d40001047983 */ /* 0x000ee80000300800 */
[----:B0-----:R-:W1:Y:S01]  /*14270*/  LDL.LU R5, [R1+0x5d8] ;  /* 0x0005d80001057983 */ /* 0x001e620000300800 */
[----:B------:R-:W-:-:S02]  /*14280*/  ISETP.GT.AND P3, PT, R42, 0x64, PT ;  /* 0x000000642a00780c */ /* 0x000fc40003f64270 */
[----:B------:R-:W-:Y:S02]  /*14290*/  PRMT R85, RZ, 0x7610, R85 ;  /* 0x00007610ff557816 */ /* 0x000fe40000000055 */
[----:B-1----:R-:W-:-:S05]  /*142a0*/  IADD3 R5, P1, PT, R5, R71, RZ ;  /* 0x0000004705057210 */ /* 0x002fca0007f3e0ff */
[----:B---3--:R-:W-:Y:S01]  /*142b0*/  IMAD.X R4, R4, 0x1, R70, P1 ;  /* 0x0000000104047824 */ /* 0x008fe200008e0646 */
[----:B------:R0:W-:Y:S04]  /*142c0*/  STL [R1+0x5d8], R5 ;  /* 0x0005d80501007387 */ /* 0x0001e80000100800 */
[----:B------:R1:W-:Y:S01]  /*142d0*/  STL [R1+0x5d4], R4 ;  /* 0x0005d40401007387 */ /* 0x0003e20000100800 */
[----:B0-----:R-:W-:-:S04]  /*142e0*/  @P3 LOP3.LUT R5, R5, R4, RZ, 0x3c, !PT ;  /* 0x0000000405053212 */ /* 0x001fc800078e3cff */
[----:B-1----:R-:W-:-:S04]  /*142f0*/  @P3 LOP3.LUT R4, R5, R4, RZ, 0x3c, !PT ;  /* 0x0000000405043212 */ /* 0x002fc800078e3cff */
[----:B------:R-:W-:-:S05]  /*14300*/  @P3 LOP3.LUT R5, R5, R4, RZ, 0x3c, !PT ;  /* 0x0000000405053212 */ /* 0x000fca00078e3cff */
[----:B------:R0:W5:Y:S04]  /*14310*/  @P3 LDG.E.U16 R85, desc[UR20][R4.64] ;  /* 0x0000001404553981 */ /* 0x000168000c1e1500 */
[----:B------:R-:W3:Y:S04]  /*14320*/  LDL.LU R4, [R1+0x5dc] ;  /* 0x0005dc0001047983 */ /* 0x000ee80000300800 */
[----:B------:R-:W0:Y:S01]  /*14330*/  LDL.LU R5, [R1+0x5e0] ;  /* 0x0005e00001057983 */ /* 0x000e220000300800 */
[----:B------:R-:W-:Y:S02]  /*14340*/  ISETP.GT.AND P3, PT, R42, 0x65, PT ;  /* 0x000000652a00780c */ /* 0x000fe40003f64270 */
[----:B------:R-:W-:-:S02]  /*14350*/  PRMT R54, RZ, 0x7610, R54 ;  /* 0x00007610ff367816 */ /* 0x000fc40000000036 */
[----:B0-----:R-:W-:-:S05]  /*14360*/  IADD3 R5, P1, PT, R5, R71, RZ ;  /* 0x0000004705057210 */ /* 0x001fca0007f3e0ff */
        /* <DEDUP_REMOVED lines=310> */
[----:B--2---:R-:W-:Y:S01]  /*156d0*/  PRMT R72, RZ, 0x7610, R72 ;  /* 0x00007610ff487816 */ /* 0x004fe20000000048 */
[----:B------:R-:W-:Y:S01]  /*156e0*/  USHF.L.U32 UR4, UR4, 0x1f, URZ ;  /* 0x0000001f04047899 */ /* 0x000fe200080006ff */
[----:B0-----:R-:W-:-:S05]  /*156f0*/  IADD3 R5, P1, PT, R5, R71, RZ ;  /* 0x0000004705057210 */ /* 0x001fca0007f3e0ff */
[----:B---3--:R-:W-:Y:S01]  /*15700*/  IMAD.X R4, R4, 0x1, R70, P1 ;  /* 0x0000000104047824 */ /* 0x008fe200008e0646 */
[----:B------:R0:W-:Y:S04]  /*15710*/  STL [R1+0x6b0], R5 ;  /* 0x0006b00501007387 */ /* 0x0001e80000100800 */
[----:B------:R1:W-:Y:S01]  /*15720*/  STL [R1+0x6ac], R4 ;  /* 0x0006ac0401007387 */ /* 0x0003e20000100800 */
[----:B0-----:R-:W-:-:S04]  /*15730*/  @P3 LOP3.LUT R5, R5, R4, RZ, 0x3c, !PT ;  /* 0x0000000405053212 */ /* 0x001fc800078e3cff */
[----:B-1----:R-:W-:-:S04]  /*15740*/  @P3 LOP3.LUT R4, R5, R4, RZ, 0x3c, !PT ;  /* 0x0000000405043212 */ /* 0x002fc800078e3cff */
[----:B------:R-:W-:-:S05]  /*15750*/  @P3 LOP3.LUT R5, R5, R4, RZ, 0x3c, !PT ;  /* 0x0000000405053212 */ /* 0x000fca00078e3cff */
[----:B------:R0:W5:Y:S02]  /*15760*/  @P3 LDG.E.U16 R72, desc[UR20][R4.64] ;  /* 0x0000001404483981 */ /* 0x000164000c1e1500 */
[----:B0-----:R-:W0:Y:S02]  /*15770*/  S2R R5, SR_TID.X ;  /* 0x0000000000057919 */ /* 0x001e240000002100 */
[----:B0-----:R-:W-:Y:S01]  /*15780*/  LOP3.LUT R4, R5, 0x7f, RZ, 0xc0, !PT ;  /* 0x0000007f05047812 */ /* 0x001fe200078ec0ff */
[----:B------:R-:W-:-:S04]  /*15790*/  IMAD.U32 R5, RZ, RZ, UR4 ;  /* 0x00000004ff057e24 */ /* 0x000fc8000f8e00ff */
[----:B------:R-:W0:Y:S01]  /*157a0*/  SYNCS.PHASECHK.TRANS64.TRYWAIT P3, [UR6], R5 ;  /* 0x00000005ff0075a7 */ /* 0x000e220008061106 */
[----:B------:R-:W-:Y:S02]  /*157b0*/  ISETP.GE.AND P1, PT, R4, R42, PT ;  /* 0x0000002a0400720c */ /* 0x000fe40003f26270 */
[----:B------:R-:W-:Y:S01]  /*157c0*/  PRMT R4, R41, 0x5410, R43 ;  /* 0x0000541029047816 */ /* 0x000fe2000000002b */
[----:B0-----:R-:W-:Y:S10]  /*157d0*/  @!P3 BRA `(.L_x_9) ;  /* 0x0000005400e4b947 */ /* 0x001ff40003800000 */
.L_x_17:
[----:B------:R-:W2:Y:S04]  /*157e0*/  LDL.LU R43, [R1+0x90] ;  /* 0x00009000012b7983 */ /* 0x000ea80000300800 */
[----:B------:R-:W3:Y:S04]  /*157f0*/  LDL.LU R42, [R1+0x80] ;  /* 0x00008000012a7983 */ /* 0x000ee80000300800 */
[----:B------:R-:W3:Y:S04]  /*15800*/  LDL.LU R41, [R1+0x84] ;  /* 0x0000840001297983 */ /* 0x000ee80000300800 */
[----:B-----5:R0:W-:Y:S04]  /*15810*/  STL [R1+0x814], R76 ;  /* 0x0008144c01007387 */ /* 0x0201e80000100800 */
[----:B0-----:R-:W2:Y:S04]  /*15820*/  LDL.LU R76, [R1+0x88] ;  /* 0x00008800014c7983 */ /* 0x001ea80000300800 */
[----:B------:R0:W-:Y:S04]  /*15830*/  STL [R1+0x810], R64 ;  /* 0x0008104001007387 */ /* 0x0001e80000100800 */
[----:B0-----:R-:W4:Y:S04]  /*15840*/  LDL.LU R64, [R1+0x94] ;  /* 0x0000940001407983 */ /* 0x001f280000300800 */
        /* <DEDUP_REMOVED lines=15> */
[----:B0-----:R-:W4:Y:S01]  /*15940*/  LDL.LU R72, [R1+0xb0] ;  /* 0x0000b00001487983 */ /* 0x001f220000300800 */
[----:B------:R-:W-:-:S02]  /*15950*/  PRMT R17, R17, 0x5410, R27 ;  /* 0x0000541011117816 */ /* 0x000fc4000000001b */
[----:B------:R-:W-:Y:S01]  /*15960*/  PRMT R15, R15, 0x5410, R29 ;  /* 0x000054100f0f7816 */ /* 0x000fe2000000001d */
[----:B------:R0:W-:Y:S01]  /*15970*/  STL [R1+0x7ec], R68 ;  /* 0x0007ec4401007387 */ /* 0x0001e20000100800 */
[----:B------:R-:W-:Y:S02]  /*15980*/  PRMT R18, R18, 0x5410, R26 ;  /* 0x0000541012127816 */ /* 0x000fe4000000001a */
[----:B------:R-:W-:Y:S01]  /*15990*/  PRMT R14, R14, 0x5410, R30 ;  /* 0x000054100e0e7816 */ /* 0x000fe2000000001e */
[----:B------:R1:W-:Y:S01]  /*159a0*/  STL [R1+0x7e8], R4 ;  /* 0x0007e80401007387 */ /* 0x0003e20000100800 */
[----:B------:R-:W-:Y:S02]  /*159b0*/  PRMT R13, R13, 0x5410, R31 ;  /* 0x000054100d0d7816 */ /* 0x000fe4000000001f */
[----:B------:R-:W-:Y:S01]  /*159c0*/  PRMT R19, R19, 0x5410, R25 ;  /* 0x0000541013137816 */ /* 0x000fe20000000019 */
[----:B------:R0:W-:Y:S01]  /*159d0*/  STL [R1+0x7e4], R3 ;  /* 0x0007e40301007387 */ /* 0x0001e20000100800 */
        /* <DEDUP_REMOVED lines=13> */
[----:B------:R-:W-:Y:S02]  /*15ab0*/  PRMT R5, R40, 0x5410, R39 ;  /* 0x0000541028057816 */ /* 0x000fe40000000027 */
[----:B------:R-:W-:Y:S02]  /*15ac0*/  PRMT R16, R16, 0x5410, R28 ;  /* 0x0000541010107816 */ /* 0x000fe4000000001c */
[----:B---3--:R-:W-:Y:S02]  /*15ad0*/  PRMT R28, R41, 0x5410, R42 ;  /* 0x00005410291c7816 */ /* 0x008fe4000000002a */
[----:B--2---:R-:W-:-:S02]  /*15ae0*/  PRMT R27, R43, 0x5410, R76 ;  /* 0x000054102b1b7816 */ /* 0x004fc4000000004c */
[----:B------:R-:W2:Y:S04]  /*15af0*/  LDL.LU R76, [R1+0x74] ;  /* 0x00007400014c7983 */ /* 0x000ea80000300800 */
[----:B------:R-:W2:Y:S01]  /*15b00*/  LDL.LU R29, [R1+0x7c] ;  /* 0x00007c00011d7983 */ /* 0x000ea20000300800 */
[----:B----4-:R-:W-:-:S03]  /*15b10*/  PRMT R26, R64, 0x5410, R75 ;  /* 0x00005410401a7816 */ /* 0x010fc6000000004b */
[----:B------:R-:W3:Y:S04]  /*15b20*/  LDL.LU R64, [R1+0x70] ;  /* 0x0000700001407983 */ /* 0x000ee80000300800 */
[----:B------:R-:W3:Y:S04]  /*15b30*/  LDL.LU R30, [R1+0x78] ;  /* 0x00007800011e7983 */ /* 0x000ee80000300800 */
[----:B------:R-:W4:Y:S04]  /*15b40*/  LDL.LU R75, [R1+0x68] ;  /* 0x00006800014b7983 */ /* 0x000f280000300800 */
[----:B------:R-:W4:Y:S01]  /*15b50*/  LDL.LU R31, [R1+0x6c] ;  /* 0x00006c00011f7983 */ /* 0x000f220000300800 */
[----:B------:R-:W-:-:S03]  /*15b60*/  PRMT R25, R69, 0x5410, R65 ;  /* 0x0000541045197816 */ /* 0x000fc60000000041 */
[----:B------:R-:W4:Y:S04]  /*15b70*/  LDL.LU R69, [R1+0x5c] ;  /* 0x00005c0001457983 */ /* 0x000f280000300800 */
[----:B------:R-:W4:Y:S04]  /*15b80*/  LDL.LU R32, [R1+0x64] ;  /* 0x0000640001207983 */ /* 0x000f280000300800 */
        /* <DEDUP_REMOVED lines=10> */
[----:B------:R-:W4:Y:S01]  /*15c30*/  LDL.LU R67, [R1+0x38] ;  /* 0x0000380001437983 */ /* 0x000f220000300800 */
[----:B------:R-:W-:-:S03]  /*15c40*/  PRMT R22, R72, 0x5410, R22 ;  /* 0x0000541048167816 */ /* 0x000fc60000000016 */
[----:B------:R-:W4:Y:S04]  /*15c50*/  LDL.LU R37, [R1+0x3c] ;  /* 0x00003c0001257983 */ /* 0x000f280000300800 */
[----:B------:R-:W4:Y:S04]  /*15c60*/  LDL.LU R72, [R1+0x2c] ;  /* 0x00002c0001487983 */ /* 0x000f280000300800 */
[----:B------:R-:W4:Y:S04]  /*15c70*/  LDL.LU R38, [R1+0x34] ;  /* 0x0000340001267983 */ /* 0x000f280000300800 */
[----:B0-----:R-:W4:Y:S04]  /*15c80*/  LDL.LU R68, [R1+0x28] ;  /* 0x0000280001447983 */ /* 0x001f280000300800 */
[----:B------:R-:W4:Y:S04]  /*15c90*/  LDL.LU R39, [R1+0x30] ;  /* 0x0000300001277983 */ /* 0x000f280000300800 */
[----:B-1----:R-:W4:Y:S04]  /*15ca0*/  LDL.LU R4, [R1+0x20] ;  /* 0x0000200001047983 */ /* 0x002f280000300800 */
        /* <DEDUP_REMOVED lines=8> */
[----:B------:R-:W4:Y:S01]  /*15d30*/  LDL.LU R0, [R1] ;  /* 0x0000000001007983 */ /* 0x000f220000300800 */
        /* <DEDUP_REMOVED lines=11> */
[----:B--2---:R-:W-:Y:S02]  /*15df0*/  PRMT R29, R29, 0x5410, R76 ;  /* 0x000054101d1d7816 */ /* 0x004fe4000000004c */
[----:B------:R-:W2:Y:S01]  /*15e00*/  LDL.LU R76, [R1+0x814] ;  /* 0x00081400014c7983 */ /* 0x000ea20000300800 */
[----:B---3--:R-:W-:-:S03]  /*15e10*/  PRMT R30, R30, 0x5410, R64 ;  /* 0x000054101e1e7816 */ /* 0x008fc60000000040 */
[----:B------:R-:W3:Y:S01]  /*15e20*/  LDL.LU R64, [R1+0x810] ;  /* 0x0008100001407983 */ /* 0x000ee20000300800 */
[----:B----4-:R-:W-:-:S03]  /*15e30*/  PRMT R31, R31, 0x5410, R75 ;  /* 0x000054101f1f7816 */ /* 0x010fc6000000004b */
[----:B------:R-:W3:Y:S01]  /*15e40*/  LDL.LU R75, [R1+0x80c] ;  /* 0x00080c00014b7983 */ /* 0x000ee20000300800 */
[----:B------:R-:W-:-:S03]  /*15e50*/  PRMT R32, R32, 0x5410, R69 ;  /* 0x0000541020207816 */ /* 0x000fc60000000045 */
[----:B------:R-:W4:Y:S01]  /*15e60*/  LDL.LU R69, [R1+0x808] ;  /* 0x0008080001457983 */ /* 0x000f220000300800 */
        /* <DEDUP_REMOVED lines=19> */
[----:B------:R-:W5:Y:S01]  /*15fa0*/  LDL.LU R71, [R1+0x7e0] ;  /* 0x0007e00001477983 */ /* 0x000f620000300800 */
[----:B------:R-:W-:-:S03]  /*15fb0*/  PRMT R43, R43, 0x5410, R70 ;  /* 0x000054102b2b7816 */ /* 0x000fc60000000046 */
[----:B------:R-:W5:Y:S01]  /*15fc0*/  LDL.LU R70, [R1+0x7dc] ;  /* 0x0007dc0001467983 */ /* 0x000f620000300800 */
[----:B------:R-:W-:-:S03]  /*15fd0*/  PRMT R44, R2, 0x5410, R44 ;  /* 0x00005410022c7816 */ /* 0x000fc6000000002c */
[----:B------:R-:W5:Y:S01]  /*15fe0*/  LDL.LU R2, [R1+0x7d8] ;  /* 0x0007d80001027983 */ /* 0x000f620000300800 */
[----:B------:R-:W-:-:S03]  /*15ff0*/  PRMT R45, R0, 0x5410, R45 ;  /* 0x00005410002d7816 */ /* 0x000fc6000000002d */
[----:B------:R-:W5:Y:S04]  /*16000*/  LDL.LU R0, [R1+0x7d4] ;  /* 0x0007d40001007983 */ /* 0x000f680000300800 */
        /* <DEDUP_REMOVED lines=10> */
[----:B------:R-:W4:Y:S01]  /*160b0*/  LDL.LU R83, [R1+0xbc] ;  /* 0x0000bc0001537983 */ /* 0x000f220000300800 */
[----:B------:R-:W-:-:S02]  /*160c0*/  PRMT R57, R82, 0x5410, R57 ;  /* 0x0000541052397816 */ /* 0x000fc40000000039 */
[----:B------:R-:W-:Y:S02]  /*160d0*/  PRMT R58, R81, 0x5410, R58 ;  /* 0x00005410513a7816 */ /* 0x000fe4000000003a */
[----:B------:R-:W-:Y:S02]  /*160e0*/  PRMT R59, R80, 0x5410, R59 ;  /* 0x00005410503b7816 */ /* 0x000fe4000000003b */
[----:B------:R-:W-:Y:S02]  /*160f0*/  PRMT R60, R60, 0x5410, R79 ;  /* 0x000054103c3c7816 */ /* 0x000fe4000000004f */
[----:B------:R-:W-:Y:S02]  /*16100*/  PRMT R61, R61, 0x5410, R78 ;  /* 0x000054103d3d7816 */ /* 0x000fe4000000004e */
[----:B------:R-:W-:Y:S02]  /*16110*/  PRMT R62, R62, 0x5410, R77 ;  /* 0x000054103e3e7816 */ /* 0x000fe4000000004d */
[----:B--2---:R-:W-:-:S02]  /*16120*/  PRMT R63, R63, 0x5410, R76 ;  /* 0x000054103f3f7816 */ /* 0x004fc4000000004c */
[----:B---3--:R-:W-:Y:S02]  /*16130*/  PRMT R64, R64, 0x5410, R75 ;  /* 0x0000541040407816 */ /* 0x008fe4000000004b */
[----:B----4-:R-:W-:Y:S02]  /*16140*/  PRMT R65, R65, 0x5410, R74 ;  /* 0x0000541041417816 */ /* 0x010fe4000000004a */
[----:B------:R-:W-:Y:S02]  /*16150*/  PRMT R66, R66, 0x5410, R73 ;  /* 0x0000541042427816 */ /* 0x000fe40000000049 */
[----:B------:R-:W-:-:S04]  /*16160*/  PRMT R67, R67, 0x5410, R72 ;  /* 0x0000541043437816 */ /* 0x000fc80000000048 */
[----:B------:R0:W-:Y:S01]  /*16170*/  STTM.x64 tmem[UR10+0x40], R4 ;  /* 0x00004004000079ed */ /* 0x0001e2000834000a */
[----:B------:R-:W1:Y:S01]  /*16180*/  FENCE.VIEW.ASYNC.T ;  /* 0x00000000000073c6 */ /* 0x000e620000000200 */
[----:B------:R-:W-:-:S05]  /*16190*/  IADD3 R84, P3, PT, R84, R69, RZ ;  /* 0x0000004554547210 */ /* 0x000fca0007f7e0ff */
[----:B------:R-:W-:Y:S01]  /*161a0*/  IMAD.X R83, R83, 0x1, R68, P3 ;  /* 0x0000000153537824 */ /* 0x000fe200018e0644 */
[-C--:B------:R-:W-:Y:S01]  /*161b0*/  IADD3 R90, P3, PT, R90, R69.reuse, RZ ;  /* 0x000000455a5a7210 */ /* 0x080fe20007f7e0ff */
[----:B------:R-:W-:Y:S04]  /*161c0*/  STL [R1+0xc0], R84 ;  /* 0x0000c05401007387 */ /* 0x000fe80000100800 */
[----:B------:R-:W-:Y:S01]  /*161d0*/  STL [R1+0xbc], R83 ;  /* 0x0000bc5301007387 */ /* 0x000fe20000100800 */
[----:B------:R-:W-:-:S03]  /*161e0*/  IADD3 R86, P5, PT, R86, R69, RZ ;  /* 0x0000004556567210 */ /* 0x000fc60007fbe0ff */
[----:B------:R-:W-:Y:S01]  /*161f0*/  STL [R1+0xd8], R90 ;  /* 0x0000d85a01007387 */ /* 0x000fe20000100800 */
[----:B------:R-:W-:Y:S01]  /*16200*/  IADD3 R88, P4, PT, R88, R69, RZ ;  /* 0x0000004558587210 */ /* 0x000fe20007f9e0ff */
[----:B------:R-:W-:-:S04]  /*16210*/  IMAD.X R85, R85, 0x1, R68, P5 ;  /* 0x0000000155557824 */ /* 0x000fc800028e0644 */
[--C-:B------:R-:W-:Y:S02]  /*16220*/  IMAD.X R87, R87, 0x1, R68.reuse, P4 ;  /* 0x0000000157577824 */ /* 0x100fe400020e0644 */
[----:B------:R-:W-:Y:S01]  /*16230*/  IMAD.X R89, R89, 0x1, R68, P3 ;  /* 0x0000000159597824 */ /* 0x000fe200018e0644 */
[----:B0-----:R-:W2:Y:S04]  /*16240*/  LDL.LU R6, [R1+0xdc] ;  /* 0x0000dc0001067983 */ /* 0x001ea80000300800 */
[----:B------:R-:W-:Y:S04]  /*16250*/  STL [R1+0xc8], R86 ;  /* 0x0000c85601007387 */ /* 0x000fe80000100800 */
[----:B------:R-:W3:Y:S04]  /*16260*/  LDL.LU R16, [R1+0xe4] ;  /* 0x0000e40001107983 */ /* 0x000ee80000300800 */
[----:B------:R-:W4:Y:S04]  /*16270*/  LDL.LU R13, [R1+0xec] ;  /* 0x0000ec00010d7983 */ /* 0x000f280000300800 */
[----:B------:R-:W-:Y:S04]  /*16280*/  STL [R1+0xd0], R88 ;  /* 0x0000d05801007387 */ /* 0x000fe80000100800 */
[----:B------:R-:W-:Y:S04]  /*16290*/  STL [R1+0xc4], R85 ;  /* 0x0000c45501007387 */ /* 0x000fe80000100800 */
[----:B------:R-:W-:Y:S04]  /*162a0*/  STL [R1+0xcc], R87 ;  /* 0x0000cc5701007387 */ /* 0x000fe80000100800 */
[----:B------:R-:W4:Y:S04]  /*162b0*/  LDL.LU R10, [R1+0xf8] ;  /* 0x0000f800010a7983 */ /* 0x000f280000300800 */
[----:B------:R-:W4:Y:S04]  /*162c0*/  LDL.LU R23, [R1+0x100] ;  /* 0x0001000001177983 */ /* 0x000f280000300800 */
[----:B------:R-:W-:Y:S04]  /*162d0*/  STL [R1+0xd4], R89 ;  /* 0x0000d45901007387 */ /* 0x000fe80000100800 */
[----:B------:R-:W4:Y:S04]  /*162e0*/  LDL.LU R17, [R1+0x108] ;  /* 0x0001080001117983 */ /* 0x000f280000300800 */
[----:B------:R-:W4:Y:S04]  /*162f0*/  LDL.LU R11, [R1+0xf4] ;  /* 0x0000f400010b7983 */ /* 0x000f280000300800 */
[----:B------:R-:W4:Y:S04]  /*16300*/  LDL.LU R24, [R1+0xfc] ;  /* 0x0000fc0001187983 */ /* 0x000f280000300800 */
[----:B------:R-:W4:Y:S01]  /*16310*/  LDL.LU R18, [R1+0x104] ;  /* 0x0001040001127983 */ /* 0x000f220000300800 */
[----:B------:R-:W-:Y:S01]  /*16320*/  PRMT R72, RZ, 0x7610, R72 ;  /* 0x00007610ff487816 */ /* 0x000fe20000000048 */
[----:B------:R-:W-:-:S02]  /*16330*/  @!P1 IMAD.MOV.U32 R4, RZ, RZ, R84 ;  /* 0x000000ffff049224 */ /* 0x000fc400078e0054 */
[----:B------:R-:W-:Y:S01]  /*16340*/  @!P1 IMAD.MOV.U32 R5, RZ, RZ, R83 ;  /* 0x000000ffff059224 */ /* 0x000fe200078e0053 */
[----:B-1----:R-:W-:Y:S01]  /*16350*/  BAR.SYNC.DEFER_BLOCKING 0x0 ;  /* 0x0000000000007b1d */ /* 0x002fe20000010000 */
[----:B------:R-:W-:Y:S02]  /*16360*/  PRMT R50, RZ, 0x7610, R50 ;  /* 0x00007610ff327816 */ /* 0x000fe40000000032 */
[-C--:B------:R-:W-:Y:S02]  /*16370*/  IADD3 R91, P5, PT, R91, R69.reuse, RZ ;  /* 0x000000455b5b7210 */ /* 0x080fe40007fbe0ff */
[----:B------:R-:W-:Y:S02]  /*16380*/  PRMT R46, RZ, 0x7610, R46 ;  /* 0x00007610ff2e7816 */ /* 0x000fe4000000002e */
[-C--:B------:R-:W-:Y:S02]  /*16390*/  IADD3 R93, P3, PT, R93, R69.reuse, RZ ;  /* 0x000000455d5d7210 */ /* 0x080fe40007f7e0ff */
[----:B------:R-:W-:Y:S01]  /*163a0*/  IADD3 R92, P4, PT, R92, R69, RZ ;  /* 0x000000455c5c7210 */ /* 0x000fe20007f9e0ff */
[----:B------:R-:W-:Y:S01]  /*163b0*/  STL [R1+0xe0], R91 ;  /* 0x0000e05b01007387 */ /* 0x000fe20000100800 */
[----:B------:R-:W-:-:S03]  /*163c0*/  PRMT R45, RZ, 0x7610, R45 ;  /* 0x00007610ff2d7816 */ /* 0x000fc6000000002d */
[----:B------:R0:W4:Y:S02]  /*163d0*/  @!P1 LDG.E.U16 R72, desc[UR20][R4.64] ;  /* 0x0000001404489981 */ /* 0x000124000c1e1500 */
[----:B0-----:R-:W-:Y:S02]  /*163e0*/  @!P1 IMAD.MOV.U32 R4, RZ, RZ, R86 ;  /* 0x000000ffff049224 */ /* 0x001fe400078e0056 */
[----:B------:R-:W-:-:S05]  /*163f0*/  @!P1 IMAD.MOV.U32 R5, RZ, RZ, R85 ;  /* 0x000000ffff059224 */ /* 0x000fca00078e0055 */
[----:B------:R0:W4:Y:S01]  /*16400*/  @!P1 LDG.E.U16 R50, desc[UR20][R4.64] ;  /* 0x0000001404329981 */ /* 0x000122000c1e1500 */
[----:B------:R-:W-:-:S03]  /*16410*/  PRMT R44, RZ, 0x7610, R44 ;  /* 0x00007610ff2c7816 */ /* 0x000fc6000000002c */
[----:B------:R-:W-:Y:S01]  /*16420*/  STL [R1+0xf0], R93 ;  /* 0x0000f05d01007387 */ /* 0x000fe20000100800 */
[----:B0-----:R-:W-:Y:S02]  /*16430*/  @!P1 IMAD.MOV.U32 R4, RZ, RZ, R88 ;  /* 0x000000ffff049224 */ /* 0x001fe400078e0058 */
[----:B------:R-:W-:Y:S01]  /*16440*/  @!P1 IMAD.MOV.U32 R5, RZ, RZ, R87 ;  /* 0x000000ffff059224 */ /* 0x000fe200078e0057 */
[----:B------:R-:W-:Y:S04]  /*16450*/  STL [R1+0xe8], R92 ;  /* 0x0000e85c01007387 */ /* 0x000fe80000100800 */
[----:B------:R0:W4:Y:S02]  /*16460*/  @!P1 LDG.E.U16 R46, desc[UR20][R4.64] ;  /* 0x00000014042e9981 */ /* 0x000124000c1e1500 */
[----:B0-----:R-:W-:-:S02]  /*16470*/  @!P1 IMAD.MOV.U32 R4, RZ, RZ, R90 ;  /* 0x000000ffff049224 */ /* 0x001fc400078e005a */
[----:B------:R-:W-:-:S05]  /*16480*/  @!P1 IMAD.MOV.U32 R5, RZ, RZ, R89 ;  /* 0x000000ffff059224 */ /* 0x000fca00078e0059 */
[----:B------:R0:W4:Y:S02]  /*16490*/  @!P1 LDG.E.U16 R45, desc[UR20][R4.64] ;  /* 0x00000014042d9981 */ /* 0x000124000c1e1500 */
[----:B0-----:R-:W-:Y:S02]  /*164a0*/  PRMT R4, RZ, 0x7610, R4 ;  /* 0x00007610ff047816 */ /* 0x001fe40000000004 */
[----:B------:R-:W-:Y:S01]  /*164b0*/  PRMT R5, RZ, 0x7610, R5 ;  /* 0x00007610ff057816 */ /* 0x000fe20000000005 */
[----:B--2---:R-:W-:-:S04]  /*164c0*/  IMAD.X R6, R6, 0x1, R68, P5 ;  /* 0x0000000106067824 */ /* 0x004fc800028e0644 */
[----:B------:R-:W-:Y:S01]  /*164d0*/  @!P1 IMAD.MOV.U32 R7, RZ, RZ, R6 ;  /* 0x000000ffff079224 */ /* 0x000fe200078e0006 */
[----:B------:R0:W-:Y:S01]  /*164e0*/  STL [R1+0xdc], R6 ;  /* 0x0000dc0601007387 */ /* 0x0001e20000100800 */
[--C-:B---3--:R-:W-:Y:S02]  /*164f0*/  IMAD.X R16, R16, 0x1, R68.reuse, P4 ;  /* 0x0000000110107824 */ /* 0x108fe400020e0644 */
[----:B0-----:R-:W-:Y:S02]  /*16500*/  @!P1 IMAD.MOV.U32 R6, RZ, RZ, R91 ;  /* 0x000000ffff069224 */ /* 0x001fe400078e005b */
[----:B----4-:R-:W-:Y:S01]  /*16510*/  IMAD.X R13, R13, 0x1, R68, P3 ;  /* 0x000000010d0d7824 */ /* 0x010fe200018e0644 */
[----:B------:R-:W-:Y:S04]  /*16520*/  STL [R1+0xe4], R16 ;  /* 0x0000e41001007387 */ /* 0x000fe80000100800 */
[----:B------:R0:W2:Y:S04]  /*16530*/  @!P1 LDG.E.U16 R44, desc[UR20][R6.64] ;  /* 0x00000014062c9981 */ /* 0x0000a8000c1e1500 */
[----:B------:R-:W3:Y:S04]  /*16540*/  LDL.LU R12, [R1+0x110] ;  /* 0x00011000010c7983 */ /* 0x000ee80000300800 */
[----:B------:R-:W4:Y:S01]  /*16550*/  LDL.LU R25, [R1+0x130] ;  /* 0x0001300001197983 */ /* 0x000f220000300800 */
[----:B0-----:R-:W-:-:S02]  /*16560*/  @!P1 IMAD.MOV.U32 R6, RZ, RZ, R92 ;  /* 0x000000ffff069224 */ /* 0x001fc400078e005c */
[----:B------:R-:W-:Y:S01]  /*16570*/  @!P1 IMAD.MOV.U32 R7, RZ, RZ, R16 ;  /* 0x000000ffff079224 */ /* 0x000fe200078e0010 */
[----:B------:R0:W-:Y:S01]  /*16580*/  STL [R1+0xec], R13 ;  /* 0x0000ec0d01007387 */ /* 0x0001e20000100800 */
[----:B------:R-:W-:-:S03]  /*16590*/  IADD3 R10, P5, PT, R10, R69, RZ ;  /* 0x000000450a0a7210 */ /* 0x000fc60007fbe0ff */
[----:B------:R-:W2:Y:S04]  /*165a0*/  LDL.LU R19, [R1+0x138] ;  /* 0x0001380001137983 */ /* 0x000ea80000300800 */
[----:B------:R1:W2:Y:S01]  /*165b0*/  @!P1 LDG.E.U16 R4, desc[UR20][R6.64] ;  /* 0x0000001406049981 */ /* 0x0002a2000c1e1500 */
[-C--:B------:R-:W-:Y:S02]  /*165c0*/  IADD3 R23, P4, PT, R23, R69.reuse, RZ ;  /* 0x0000004517177210 */ /* 0x080fe40007f9e0ff */
[----:B------:R-:W-:Y:S01]  /*165d0*/  IADD3 R17, P3, PT, R17, R69, RZ ;  /* 0x0000004511117210 */ /* 0x000fe20007f7e0ff */
[----:B-1----:R-:W-:Y:S02]  /*165e0*/  @!P1 IMAD.MOV.U32 R6, RZ, RZ, R93 ;  /* 0x000000ffff069224 */ /* 0x002fe400078e005d */
[----:B------:R-:W-:-:S02]  /*165f0*/  @!P1 IMAD.MOV.U32 R7, RZ, RZ, R13 ;  /* 0x000000ffff079224 */ /* 0x000fc400078e000d */
[----:B0-----:R-:W2:Y:S04]  /*16600*/  LDL.LU R13, [R1+0x10c] ;  /* 0x00010c00010d7983 */ /* 0x001ea80000300800 */
[----:B------:R-:W2:Y:S01]  /*16610*/  LDL.LU R31, [R1+0x12c] ;  /* 0x00012c00011f7983 */ /* 0x000ea20000300800 */
[----:B------:R-:W-:-:S03]  /*16620*/  IMAD.X R11, R11, 0x1, R68, P5 ;  /* 0x000000010b0b7824 */ /* 0x000fc600028e0644 */
[----:B------:R0:W2:Y:S01]  /*16630*/  @!P1 LDG.E.U16 R5, desc[UR20][R6.64] ;  /* 0x0000001406059981 */ /* 0x0000a2000c1e1500 */
[----:B------:R-:W-:-:S03]  /*16640*/  IMAD.X R24, R24, 0x1, R68, P4 ;  /* 0x0000000118187824 */ /* 0x000fc600020e0644 */
[----:B------:R-:W2:Y:S01]  /*16650*/  LDL.LU R22, [R1+0x134] ;  /* 0x0001340001167983 */ /* 0x000ea20000300800 */
[----:B0-----:R-:W-:-:S03]  /*16660*/  PRMT R6, RZ, 0x7610, R6 ;  /* 0x00007610ff067816 */ /* 0x001fc60000000006 */
[----:B------:R0:W-:Y:S01]  /*16670*/  STL [R1+0xf8], R10 ;  /* 0x0000f80a01007387 */ /* 0x0001e20000100800 */
[----:B------:R-:W-:Y:S01]  /*16680*/  PRMT R7, RZ, 0x7610, R7 ;  /* 0x00007610ff077816 */ /* 0x000fe20000000007 */
[----:B------:R-:W-:Y:S02]  /*16690*/  IMAD.X R18, R18, 0x1, R68, P3 ;  /* 0x0000000112127824 */ /* 0x000fe400018e0644 */
[----:B------:R-:W-:Y:S04]  /*166a0*/  STL [R1+0x108], R17 ;  /* 0x0001081101007387 */ /* 0x000fe80000100800 */
[----:B------:R-:W-:Y:S04]  /*166b0*/  STL [R1+0x100], R23 ;  /* 0x0001001701007387 */ /* 0x000fe80000100800 */
[----:B------:R1:W-:Y:S04]  /*166c0*/  STL [R1+0xf4], R11 ;  /* 0x0000f40b01007387 */ /* 0x0003e80000100800 */
[----:B------:R0:W2:Y:S04]  /*166d0*/  @!P1 LDG.E.U16 R6, desc[UR20][R10.64] ;  /* 0x000000140a069981 */ /* 0x0000a8000c1e1500 */
[----:B------:R1:W-:Y:S04]  /*166e0*/  STL [R1+0xfc], R24 ;  /* 0x0000fc1801007387 */ /* 0x0003e80000100800 */
[----:B------:R-:W2:Y:S01]  /*166f0*/  LDL.LU R16, [R1+0x140] ;  /* 0x0001400001107983 */ /* 0x000ea20000300800 */
[----:B0-----:R-:W-:-:S02]  /*16700*/  @!P1 IMAD.MOV.U32 R10, RZ, RZ, R23 ;  /* 0x000000ffff0a9224 */ /* 0x001fc400078e0017 */
[----:B-1----:R-:W-:Y:S01]  /*16710*/  @!P1 IMAD.MOV.U32 R11, RZ, RZ, R24 ;  /* 0x000000ffff0b9224 */ /* 0x002fe200078e0018 */
[----:B------:R-:W2:Y:S04]  /*16720*/  LDL.LU R28, [R1+0x148] ;  /* 0x00014800011c7983 */ /* 0x000ea80000300800 */
[----:B------:R0:W-:Y:S04]  /*16730*/  STL [R1+0x104], R18 ;  /* 0x0001041201007387 */ /* 0x0001e80000100800 */
[----:B------:R-:W2:Y:S04]  /*16740*/  LDL.LU R23, [R1+0x150] ;  /* 0x0001500001177983 */ /* 0x000ea80000300800 */
[----:B------:R1:W2:Y:S02]  /*16750*/  @!P1 LDG.E.U16 R7, desc[UR20][R10.64] ;  /* 0x000000140a079981 */ /* 0x0002a4000c1e1500 */
[----:B-1----:R-:W-:-:S02]  /*16760*/  @!P1 IMAD.MOV.U32 R10, RZ, RZ, R17 ;  /* 0x000000ffff0a9224 */ /* 0x002fc400078e0011 */
[----:B------:R-:W2:Y:S04]  /*16770*/  LDL.LU R17, [R1+0x13c] ;  /* 0x00013c0001117983 */ /* 0x000ea80000300800 */
[----:B------:R-:W2:Y:S04]  /*16780*/  LDL.LU R29, [R1+0x144] ;  /* 0x00014400011d7983 */ /* 0x000ea80000300800 */
[----:B------:R-:W2:Y:S01]  /*16790*/  LDL.LU R24, [R1+0x14c] ;  /* 0x00014c0001187983 */ /* 0x000ea20000300800 */
[----:B------:R-:W-:Y:S01]  /*167a0*/  PRMT R8, RZ, 0x7610, R8 ;  /* 0x00007610ff087816 */ /* 0x000fe20000000008 */
[----:B------:R-:W-:Y:S01]  /*167b0*/  @!P1 IMAD.MOV.U32 R11, RZ, RZ, R18 ;  /* 0x000000ffff0b9224 */ /* 0x000fe200078e0012 */
[----:B------:R-:W-:-:S04]  /*167c0*/  PRMT R9, RZ, 0x7610, R9 ;  /* 0x00007610ff097816 */ /* 0x000fc80000000009 */
[----:B------:R1:W2:Y:S02]  /*167d0*/  @!P1 LDG.E.U16 R8, desc[UR20][R10.64] ;  /* 0x000000140a089981 */ /* 0x0002a4000c1e1500 */
[----:B-1----:R-:W-:Y:S02]  /*167e0*/  PRMT R10, RZ, 0x7610, R10 ;  /* 0x00007610ff0a7816 */ /* 0x002fe4000000000a */
[----:B------:R-:W-:Y:S02]  /*167f0*/  PRMT R11, RZ, 0x7610, R11 ;  /* 0x00007610ff0b7816 */ /* 0x000fe4000000000b */
[-C--:B---3--:R-:W-:Y:S02]  /*16800*/  IADD3 R12, P5, PT, R12, R69.reuse, RZ ;  /* 0x000000450c0c7210 */ /* 0x088fe40007fbe0ff */
[----:B----4-:R-:W-:-:S03]  /*16810*/  IADD3 R25, P4, PT, R25, R69, RZ ;  /* 0x0000004519197210 */ /* 0x010fc60007f9e0ff */
[----:B------:R1:W-:Y:S01]  /*16820*/  STL [R1+0x110], R12 ;  /* 0x0001100c01007387 */ /* 0x0003e20000100800 */
[----:B--2---:R-:W-:-:S05]  /*16830*/  IADD3 R19, P3, PT, R19, R69, RZ ;  /* 0x0000004513137210 */ /* 0x004fca0007f7e0ff */
[----:B------:R-:W-:Y:S04]  /*16840*/  STL [R1+0x138], R19 ;  /* 0x0001381301007387 */ /* 0x000fe80000100800 */
[----:B------:R-:W-:Y:S01]  /*16850*/  STL [R1+0x130], R25 ;  /* 0x0001301901007387 */ /* 0x000fe20000100800 */
[--C-:B------:R-:W-:Y:S02]  /*16860*/  IMAD.X R13, R13, 0x1, R68.reuse, P5 ;  /* 0x000000010d0d7824 */ /* 0x100fe400028e0644 */
[----:B------:R-:W-:-:S03]  /*16870*/  IMAD.X R31, R31, 0x1, R68, P4 ;  /* 0x000000011f1f7824 */ /* 0x000fc600020e0644 */
[----:B------:R2:W-:Y:S04]  /*16880*/  STL [R1+0x10c], R13 ;  /* 0x00010c0d01007387 */ /* 0x0005e80000100800 */
[----:B------:R1:W3:Y:S01]  /*16890*/  @!P1 LDG.E.U16 R9, desc[UR20][R12.64] ;  /* 0x000000140c099981 */ /* 0x0002e2000c1e1500 */
[----:B------:R-:W-:-:S03]  /*168a0*/  IMAD.X R22, R22, 0x1, R68, P3 ;  /* 0x0000000116167824 */ /* 0x000fc600018e0644 */
[----:B------:R4:W-:Y:S04]  /*168b0*/  STL [R1+0x12c], R31 ;  /* 0x00012c1f01007387 */ /* 0x0009e80000100800 */
[----:B0-----:R-:W3:Y:S01]  /*168c0*/  LDL.LU R18, [R1+0x158] ;  /* 0x0001580001127983 */ /* 0x001ee20000300800 */
[----:B-1----:R-:W-:Y:S02]  /*168d0*/  @!P1 IMAD.MOV.U32 R12, RZ, RZ, R25 ;  /* 0x000000ffff0c9224 */ /* 0x002fe400078e0019 */
[----:B--2---:R-:W-:Y:S01]  /*168e0*/  @!P1 IMAD.MOV.U32 R13, RZ, RZ, R31 ;  /* 0x000000ffff0d9224 */ /* 0x004fe200078e001f */
[----:B------:R-:W2:Y:S04]  /*168f0*/  LDL.LU R30, [R1+0x160] ;  /* 0x00016000011e7983 */ /* 0x000ea80000300800 */
[----:B------:R0:W-:Y:S04]  /*16900*/  STL [R1+0x134], R22 ;  /* 0x0001341601007387 */ /* 0x0001e80000100800 */
[----:B------:R-:W2:Y:S04]  /*16910*/  LDL.LU R25, [R1+0x168] ;  /* 0x0001680001197983 */ /* 0x000ea80000300800 */
[----:B------:R1:W2:Y:S02]  /*16920*/  @!P1 LDG.E.U16 R10, desc[UR20][R12.64] ;  /* 0x000000140c0a9981 */ /* 0x0002a4000c1e1500 */
[----:B-1----:R-:W-:-:S02]  /*16930*/  @!P1 IMAD.MOV.U32 R12, RZ, RZ, R19 ;  /* 0x000000ffff0c9224 */ /* 0x002fc400078e0013 */
[----:B------:R-:W-:Y:S01]  /*16940*/  @!P1 IMAD.MOV.U32 R13, RZ, RZ, R22 ;  /* 0x000000ffff0d9224 */ /* 0x000fe200078e0016 */
[----:B------:R-:W2:Y:S01]  /*16950*/  LDL.LU R19, [R1+0x154] ;  /* 0x0001540001137983 */ /* 0x000ea20000300800 */
[-C--:B------:R-:W-:Y:S02]  /*16960*/  IADD3 R16, P5, PT, R16, R69.reuse, RZ ;  /* 0x0000004510107210 */ /* 0x080fe40007fbe0ff */
[-C--:B------:R-:W-:Y:S01]  /*16970*/  IADD3 R28, P4, PT, R28, R69.reuse, RZ ;  /* 0x000000451c1c7210 */ /* 0x080fe20007f9e0ff */
[----:B------:R-:W2:Y:S04]  /*16980*/  LDL.LU R36, [R1+0x15c] ;  /* 0x00015c0001247983 */ /* 0x000ea80000300800 */
[----:B------:R1:W2:Y:S01]  /*16990*/  @!P1 LDG.E.U16 R11, desc[UR20][R12.64] ;  /* 0x000000140c0b9981 */ /* 0x0002a2000c1e1500 */
[----:B------:R-:W-:-:S03]  /*169a0*/  IADD3 R23, P3, PT, R23, R69, RZ ;  /* 0x0000004517177210 */ /* 0x000fc60007f7e0ff */
[----:B----4-:R-:W4:Y:S01]  /*169b0*/  LDL.LU R31, [R1+0x164] ;  /* 0x00016400011f7983 */ /* 0x010f220000300800 */
[----:B-1----:R-:W-:-:S03]  /*169c0*/  PRMT R12, RZ, 0x7610, R12 ;  /* 0x00007610ff0c7816 */ /* 0x002fc6000000000c */
[----:B------:R1:W-:Y:S01]  /*169d0*/  STL [R1+0x140], R16 ;  /* 0x0001401001007387 */ /* 0x0003e20000100800 */
[----:B------:R-:W-:Y:S01]  /*169e0*/  PRMT R13, RZ, 0x7610, R13 ;  /* 0x00007610ff0d7816 */ /* 0x000fe2000000000d */
[--C-:B------:R-:W-:Y:S02]  /*169f0*/  IMAD.X R17, R17, 0x1, R68.reuse, P5 ;  /* 0x0000000111117824 */ /* 0x100fe400028e0644 */
[----:B------:R-:W-:Y:S01]  /*16a00*/  STL [R1+0x150], R23 ;  /* 0x0001501701007387 */ /* 0x000fe20000100800 */
[----:B------:R-:W-:-:S03]  /*16a10*/  IMAD.X R29, R29, 0x1, R68, P4 ;  /* 0x000000011d1d7824 */ /* 0x000fc600020e0644 */
[----:B------:R-:W-:Y:S01]  /*16a20*/  STL [R1+0x148], R28 ;  /* 0x0001481c01007387 */ /* 0x000fe20000100800 */
[----:B------:R-:W-:-:S03]  /*16a30*/  IMAD.X R24, R24, 0x1, R68, P3 ;  /* 0x0000000118187824 */ /* 0x000fc600018e0644 */
[----:B------:R0:W-:Y:S04]  /*16a40*/  STL [R1+0x13c], R17 ;  /* 0x00013c1101007387 */ /* 0x0001e80000100800 */
[----:B------:R1:W4:Y:S04]  /*16a50*/  @!P1 LDG.E.U16 R12, desc[UR20][R16.64] ;  /* 0x00000014100c9981 */ /* 0x000328000c1e1500 */
[----:B------:R1:W-:Y:S04]  /*16a60*/  STL [R1+0x144], R29 ;  /* 0x0001441d01007387 */ /* 0x0003e80000100800 */
[----:B0-----:R-:W4:Y:S01]  /*16a70*/  LDL.LU R22, [R1+0x170] ;  /* 0x0001700001167983 */ /* 0x001f220000300800 */
[----:B-1----:R-:W-:-:S02]  /*16a80*/  @!P1 IMAD.MOV.U32 R16, RZ, RZ, R28 ;  /* 0x000000ffff109224 */ /* 0x002fc400078e001c */
[----:B------:R-:W-:Y:S01]  /*16a90*/  @!P1 IMAD.MOV.U32 R17, RZ, RZ, R29 ;  /* 0x000000ffff119224 */ /* 0x000fe200078e001d */
[----:B------:R0:W-:Y:S04]  /*16aa0*/  STL [R1+0x14c], R24 ;  /* 0x00014c1801007387 */ /* 0x0001e80000100800 */
[----:B------:R-:W4:Y:S04]  /*16ab0*/  LDL.LU R28, [R1+0x178] ;  /* 0x00017800011c7983 */ /* 0x000f280000300800 */
[----:B------:R-:W4:Y:S04]  /*16ac0*/  LDL.LU R29, [R1+0x180] ;  /* 0x00018000011d7983 */ /* 0x000f280000300800 */
[----:B------:R1:W4:Y:S02]  /*16ad0*/  @!P1 LDG.E.U16 R13, desc[UR20][R16.64] ;  /* 0x00000014100d9981 */ /* 0x000324000c1e1500 */
[----:B-1----:R-:W-:-:S02]  /*16ae0*/  @!P1 IMAD.MOV.U32 R16, RZ, RZ, R23 ;  /* 0x000000ffff109224 */ /* 0x002fc400078e0017 */
[----:B------:R-:W4:Y:S04]  /*16af0*/  LDL.LU R23, [R1+0x16c] ;  /* 0x00016c0001177983 */ /* 0x000f280000300800 */
[----:B------:R-:W4:Y:S04]  /*16b00*/  LDL.LU R35, [R1+0x174] ;  /* 0x0001740001237983 */ /* 0x000f280000300800 */
[----:B------:R-:W4:Y:S01]  /*16b10*/  LDL.LU R34, [R1+0x17c] ;  /* 0x00017c0001227983 */ /* 0x000f220000300800 */
[----:B------:R-:W-:Y:S01]  /*16b20*/  PRMT R14, RZ, 0x7610, R14 ;  /* 0x00007610ff0e7816 */ /* 0x000fe2000000000e */
[----:B------:R-:W-:Y:S01]  /*16b30*/  @!P1 IMAD.MOV.U32 R17, RZ, RZ, R24 ;  /* 0x000000ffff119224 */ /* 0x000fe200078e0018 */
[----:B------:R-:W-:-:S04]  /*16b40*/  PRMT R15, RZ, 0x7610, R15 ;  /* 0x00007610ff0f7816 */ /* 0x000fc8000000000f */
[----:B------:R1:W4:Y:S02]  /*16b50*/  @!P1 LDG.E.U16 R14, desc[UR20][R16.64] ;  /* 0x00000014100e9981 */ /* 0x000324000c1e1500 */
[----:B-1----:R-:W-:Y:S02]  /*16b60*/  PRMT R16, RZ, 0x7610, R16 ;  /* 0x00007610ff107816 */ /* 0x002fe40000000010 */
[----:B------:R-:W-:Y:S02]  /*16b70*/  PRMT R17, RZ, 0x7610, R17 ;  /* 0x00007610ff117816 */ /* 0x000fe40000000011 */
[-C--:B---3--:R-:W-:Y:S02]  /*16b80*/  IADD3 R18, P5, PT, R18, R69.reuse, RZ ;  /* 0x0000004512127210 */ /* 0x088fe40007fbe0ff */
[----:B--2---:R-:W-:-:S03]  /*16b90*/  IADD3 R30, P4, PT, R30, R69, RZ ;  /* 0x000000451e1e7210 */ /* 0x004fc60007f9e0ff */
[----:B------:R1:W-:Y:S01]  /*16ba0*/  STL [R1+0x158], R18 ;  /* 0x0001581201007387 */ /* 0x0003e20000100800 */
[----:B------:R-:W-:-:S05]  /*16bb0*/  IADD3 R25, P3, PT, R25, R69, RZ ;  /* 0x0000004519197210 */ /* 0x000fca0007f7e0ff */
[----:B------:R-:W-:Y:S04]  /*16bc0*/  STL [R1+0x168], R25 ;  /* 0x0001681901007387 */ /* 0x000fe80000100800 */
[----:B------:R-:W-:Y:S01]  /*16bd0*/  STL [R1+0x160], R30 ;  /* 0x0001601e01007387 */ /* 0x000fe20000100800 */
[--C-:B------:R-:W-:Y:S02]  /*16be0*/  IMAD.X R19, R19, 0x1, R68.reuse, P5 ;  /* 0x0000000113137824 */ /* 0x100fe400028e0644 */
[----:B------:R-:W-:-:S03]  /*16bf0*/  IMAD.X R36, R36, 0x1, R68, P4 ;  /* 0x0000000124247824 */ /* 0x000fc600020e0644 */
[----:B------:R2:W-:Y:S04]  /*16c00*/  STL [R1+0x154], R19 ;  /* 0x0001541301007387 */ /* 0x0005e80000100800 */
[----:B------:R1:W3:Y:S01]  /*16c10*/  @!P1 LDG.E.U16 R15, desc[UR20][R18.64] ;  /* 0x00000014120f9981 */ /* 0x0002e2000c1e1500 */
[----:B----4-:R-:W-:-:S03]  /*16c20*/  IMAD.X R31, R31, 0x1, R68, P3 ;  /* 0x000000011f1f7824 */ /* 0x010fc600018e0644 */
[----:B------:R4:W-:Y:S04]  /*16c30*/  STL [R1+0x15c], R36 ;  /* 0x00015c2401007387 */ /* 0x0009e80000100800 */
[----:B0-----:R-:W3:Y:S01]  /*16c40*/  LDL.LU R24, [R1+0x188] ;  /* 0x0001880001187983 */ /* 0x001ee20000300800 */
[----:B-1----:R-:W-:Y:S02]  /*16c50*/  @!P1 IMAD.MOV.U32 R18, RZ, RZ, R30 ;  /* 0x000000ffff129224 */ /* 0x002fe400078e001e */
[----:B--2---:R-:W-:Y:S01]  /*16c60*/  @!P1 IMAD.MOV.U32 R19, RZ, RZ, R36 ;  /* 0x000000ffff139224 */ /* 0x004fe200078e0024 */
[----:B------:R0:W-:Y:S04]  /*16c70*/  STL [R1+0x164], R31 ;  /* 0x0001641f01007387 */ /* 0x0001e80000100800 */
[----:B------:R1:W2:Y:S04]  /*16c80*/  @!P1 LDG.E.U16 R16, desc[UR20][R18.64] ;  /* 0x0000001412109981 */ /* 0x0002a8000c1e1500 */
[----:B------:R-:W2:Y:S01]  /*16c90*/  LDL.LU R30, [R1+0x190] ;  /* 0x00019000011e7983 */ /* 0x000ea20000300800 */
[----:B-1----:R-:W-:-:S02]  /*16ca0*/  @!P1 IMAD.MOV.U32 R18, RZ, RZ, R25 ;  /* 0x000000ffff129224 */ /* 0x002fc400078e0019 */
[----:B------:R-:W-:Y:S01]  /*16cb0*/  @!P1 IMAD.MOV.U32 R19, RZ, RZ, R31 ;  /* 0x000000ffff139224 */ /* 0x000fe200078e001f */
[----:B------:R-:W2:Y:S04]  /*16cc0*/  LDL.LU R25, [R1+0x184] ;  /* 0x0001840001197983 */ /* 0x000ea80000300800 */
[----:B------:R-:W2:Y:S01]  /*16cd0*/  LDL.LU R37, [R1+0x18c] ;  /* 0x00018c0001257983 */ /* 0x000ea20000300800 */
[----:B------:R-:W-:-:S03]  /*16ce0*/  IADD3 R22, P5, PT, R22, R69, RZ ;  /* 0x0000004516167210 */ /* 0x000fc60007fbe0ff */
[----:B----4-:R-:W4:Y:S04]  /*16cf0*/  LDL.LU R36, [R1+0x194] ;  /* 0x0001940001247983 */ /* 0x010f280000300800 */
[----:B0-----:R-:W4:Y:S01]  /*16d00*/  LDL.LU R31, [R1+0x198] ;  /* 0x00019800011f7983 */ /* 0x001f220000300800 */
[----:B------:R-:W-:-:S03]  /*16d10*/  IADD3 R28, P4, PT, R28, R69, RZ ;  /* 0x000000451c1c7210 */ /* 0x000fc60007f9e0ff */
[----:B------:R0:W4:Y:S01]  /*16d20*/  @!P1 LDG.E.U16 R17, desc[UR20][R18.64] ;  /* 0x0000001412119981 */ /* 0x000122000c1e1500 */
[----:B------:R-:W-:-:S03]  /*16d30*/  IADD3 R29, P3, PT, R29, R69, RZ ;  /* 0x000000451d1d7210 */ /* 0x000fc60007f7e0ff */
[----:B------:R1:W-:Y:S01]  /*16d40*/  STL [R1+0x170], R22 ;  /* 0x0001701601007387 */ /* 0x0003e20000100800 */
[----:B0-----:R-:W-:-:S03]  /*16d50*/  PRMT R18, RZ, 0x7610, R18 ;  /* 0x00007610ff127816 */ /* 0x001fc60000000012 */
[----:B------:R-:W-:Y:S01]  /*16d60*/  STL [R1+0x180], R29 ;  /* 0x0001801d01007387 */ /* 0x000fe20000100800 */
[----:B------:R-:W-:-:S03]  /*16d70*/  PRMT R19, RZ, 0x7610, R19 ;  /* 0x00007610ff137816 */ /* 0x000fc60000000013 */
[----:B------:R-:W-:Y:S01]  /*16d80*/  STL [R1+0x178], R28 ;  /* 0x0001781c01007387 */ /* 0x000fe20000100800 */
[--C-:B------:R-:W-:Y:S02]  /*16d90*/  IMAD.X R23, R23, 0x1, R68.reuse, P5 ;  /* 0x0000000117177824 */ /* 0x100fe400028e0644 */
[----:B------:R-:W-:-:S03]  /*16da0*/  IMAD.X R35, R35, 0x1, R68, P4 ;  /* 0x0000000123237824 */ /* 0x000fc600020e0644 */
[----:B------:R0:W-:Y:S01]  /*16db0*/  STL [R1+0x16c], R23 ;  /* 0x00016c1701007387 */ /* 0x0001e20000100800 */
[----:B------:R-:W-:-:S03]  /*16dc0*/  IMAD.X R34, R34, 0x1, R68, P3 ;  /* 0x0000000122227824 */ /* 0x000fc600018e0644 */
[----:B------:R1:W4:Y:S04]  /*16dd0*/  @!P1 LDG.E.U16 R18, desc[UR20][R22.64] ;  /* 0x0000001416129981 */ /* 0x000328000c1e1500 */
[----:B------:R-:W-:Y:S01]  /*16de0*/  STL [R1+0x174], R35 ;  /* 0x0001742301007387 */ /* 0x000fe20000100800 */
[----:B-1----:R-:W-:Y:S02]  /*16df0*/  @!P1 IMAD.MOV.U32 R22, RZ, RZ, R28 ;  /* 0x000000ffff169224 */ /* 0x002fe400078e001c */
[----:B0-----:R-:W-:Y:S01]  /*16e00*/  @!P1 IMAD.MOV.U32 R23, RZ, RZ, R35 ;  /* 0x000000ffff179224 */ /* 0x001fe200078e0023 */
[----:B------:R0:W-:Y:S04]  /*16e10*/  STL [R1+0x17c], R34 ;  /* 0x00017c2201007387 */ /* 0x0001e80000100800 */
[----:B------:R1:W4:Y:S04]  /*16e20*/  @!P1 LDG.E.U16 R19, desc[UR20][R22.64] ;  /* 0x0000001416139981 */ /* 0x000328000c1e1500 */
[----:B------:R-:W4:Y:S01]  /*16e30*/  LDL.LU R28, [R1+0x1a0] ;  /* 0x0001a000011c7983 */ /* 0x000f220000300800 */
[----:B-1----:R-:W-:-:S03]  /*16e40*/  @!P1 IMAD.MOV.U32 R22, RZ, RZ, R29 ;  /* 0x000000ffff169224 */ /* 0x002fc600078e001d */
[----:B------:R-:W4:Y:S01]  /*16e50*/  LDL.LU R29, [R1+0x19c] ;  /* 0x00019c00011d7983 */ /* 0x000f220000300800 */
[----:B------:R-:W-:-:S03]  /*16e60*/  @!P1 IMAD.MOV.U32 R23, RZ, RZ, R34 ;  /* 0x000000ffff179224 */ /* 0x000fc600078e0022 */
[----:B------:R-:W4:Y:S04]  /*16e70*/  LDL.LU R41, [R1+0x1a4] ;  /* 0x0001a40001297983 */ /* 0x000f280000300800 */
[----:B0-----:R-:W4:Y:S04]  /*16e80*/  LDL.LU R34, [R1+0x1a8] ;  /* 0x0001a80001227983 */ /* 0x001f280000300800 */
[----:B------:R-:W4:Y:S04]  /*16e90*/  LDL.LU R40, [R1+0x1ac] ;  /* 0x0001ac0001287983 */ /* 0x000f280000300800 */
[----:B------:R-:W4:Y:S01]  /*16ea0*/  LDL.LU R35, [R1+0x1b0] ;  /* 0x0001b00001237983 */ /* 0x000f220000300800 */
[----:B------:R-:W-:-:S02]  /*16eb0*/  PRMT R20, RZ, 0x7610, R20 ;  /* 0x00007610ff147816 */ /* 0x000fc40000000014 */
[----:B------:R-:W-:-:S04]  /*16ec0*/  PRMT R21, RZ, 0x7610, R21 ;  /* 0x00007610ff157816 */ /* 0x000fc80000000015 */
[----:B------:R0:W4:Y:S02]  /*16ed0*/  @!P1 LDG.E.U16 R20, desc[UR20][R22.64] ;  /* 0x0000001416149981 */ /* 0x000124000c1e1500 */
[----:B0-----:R-:W-:Y:S02]  /*16ee0*/  PRMT R22, RZ, 0x7610, R22 ;  /* 0x00007610ff167816 */ /* 0x001fe40000000016 */
[----:B------:R-:W-:Y:S02]  /*16ef0*/  PRMT R23, RZ, 0x7610, R23 ;  /* 0x00007610ff177816 */ /* 0x000fe40000000017 */
[----:B---3--:R-:W-:-:S05]  /*16f00*/  IADD3 R24, P5, PT, R24, R69, RZ ;  /* 0x0000004518187210 */ /* 0x008fca0007fbe0ff */
[----:B------:R0:W-:Y:S01]  /*16f10*/  STL [R1+0x188], R24 ;  /* 0x0001881801007387 */ /* 0x0001e20000100800 */
[----:B--2---:R-:W-:Y:S01]  /*16f20*/  IADD3 R30, P4, PT, R30, R69, RZ ;  /* 0x000000451e1e7210 */ /* 0x004fe20007f9e0ff */
[----:B------:R-:W-:-:S04]  /*16f30*/  IMAD.X R25, R25, 0x1, R68, P5 ;  /* 0x0000000119197824 */ /* 0x000fc800028e0644 */
[----:B------:R-:W-:Y:S01]  /*16f40*/  IMAD.X R37, R37, 0x1, R68, P4 ;  /* 0x0000000125257824 */ /* 0x000fe200020e0644 */
[----:B------:R0:W2:Y:S01]  /*16f50*/  @!P1 LDG.E.U16 R21, desc[UR20][R24.64] ;  /* 0x0000001418159981 */ /* 0x0000a2000c1e1500 */
[----:B----4-:R-:W-:-:S05]  /*16f60*/  IADD3 R31, P3, PT, R31, R69, RZ ;  /* 0x000000451f1f7210 */ /* 0x010fca0007f7e0ff */
[----:B------:R-:W-:Y:S01]  /*16f70*/  STL [R1+0x198], R31 ;  /* 0x0001981f01007387 */ /* 0x000fe20000100800 */
[----:B0-----:R-:W-:-:S03]  /*16f80*/  @!P1 IMAD.MOV.U32 R24, RZ, RZ, R30 ;  /* 0x000000ffff189224 */ /* 0x001fc600078e001e */
[----:B------:R-:W-:Y:S01]  /*16f90*/  STL [R1+0x190], R30 ;  /* 0x0001901e01007387 */ /* 0x000fe20000100800 */
[----:B------:R-:W-:-:S03]  /*16fa0*/  IMAD.X R36, R36, 0x1, R68, P3 ;  /* 0x0000000124247824 */ /* 0x000fc600018e0644 */
[----:B------:R0:W-:Y:S02]  /*16fb0*/  STL [R1+0x184], R25 ;  /* 0x0001841901007387 */ /* 0x0001e40000100800 */
[----:B0-----:R-:W-:Y:S02]  /*16fc0*/  @!P1 IMAD.MOV.U32 R25, RZ, RZ, R37 ;  /* 0x000000ffff199224 */ /* 0x001fe400078e0025 */
[----:B------:R0:W-:Y:S04]  /*16fd0*/  STL [R1+0x18c], R37 ;  /* 0x00018c2501007387 */ /* 0x0001e80000100800 */
[----:B------:R1:W3:Y:S04]  /*16fe0*/  @!P1 LDG.E.U16 R22, desc[UR20][R24.64] ;  /* 0x0000001418169981 */ /* 0x0002e8000c1e1500 */
[----:B------:R4:W-:Y:S04]  /*16ff0*/  STL [R1+0x194], R36 ;  /* 0x0001942401007387 */ /* 0x0009e80000100800 */
[----:B------:R-:W2:Y:S01]  /*17000*/  LDL.LU R30, [R1+0x1b8] ;  /* 0x0001b800011e7983 */ /* 0x000ea20000300800 */
[----:B-1----:R-:W-:-:S02]  /*17010*/  @!P1 IMAD.MOV.U32 R24, RZ, RZ, R31 ;  /* 0x000000ffff189224 */ /* 0x002fc400078e001f */
[----:B------:R-:W-:Y:S01]  /*17020*/  @!P1 IMAD.MOV.U32 R25, RZ, RZ, R36 ;  /* 0x000000ffff199224 */ /* 0x000fe200078e0024 */
[----:B------:R-:W3:Y:S04]  /*17030*/  LDL.LU R31, [R1+0x1b4] ;  /* 0x0001b400011f7983 */ /* 0x000ee80000300800 */
[----:B------:R-:W3:Y:S04]  /*17040*/  LDL.LU R43, [R1+0x1bc] ;  /* 0x0001bc00012b7983 */ /* 0x000ee80000300800 */
[----:B------:R1:W3:Y:S04]  /*17050*/  @!P1 LDG.E.U16 R23, desc[UR20][R24.64] ;  /* 0x0000001418179981 */ /* 0x0002e8000c1e1500 */
[----:B------:R-:W3:Y:S01]  /*17060*/  LDL.LU R42, [R1+0x1c0] ;  /* 0x0001c000012a7983 */ /* 0x000ee20000300800 */
[----:B------:R-:W-:-:S03]  /*17070*/  IADD3 R28, P5, PT, R28, R69, RZ ;  /* 0x000000451c1c7210 */ /* 0x000fc60007fbe0ff */
[----:B0-----:R-:W3:Y:S01]  /*17080*/  LDL.LU R37, [R1+0x1c4] ;  /* 0x0001c40001257983 */ /* 0x001ee20000300800 */
[----:B-1----:R-:W-:-:S03]  /*17090*/  PRMT R24, RZ, 0x7610, R24 ;  /* 0x00007610ff187816 */ /* 0x002fc60000000018 */
[----:B----4-:R-:W4:Y:S01]  /*170a0*/  LDL.LU R36, [R1+0x1c8] ;  /* 0x0001c80001247983 */ /* 0x010f220000300800 */
[----:B------:R-:W-:-:S03]  /*170b0*/  IMAD.X R29, R29, 0x1, R68, P5 ;  /* 0x000000011d1d7824 */ /* 0x000fc600028e0644 */
[----:B------:R0:W-:Y:S01]  /*170c0*/  STL [R1+0x1a0], R28 ;  /* 0x0001a01c01007387 */ /* 0x0001e20000100800 */
[----:B------:R-:W-:-:S03]  /*170d0*/  IADD3 R34, P4, PT, R34, R69, RZ ;  /* 0x0000004522227210 */ /* 0x000fc60007f9e0ff */
[----:B------:R0:W4:Y:S01]  /*170e0*/  @!P1 LDG.E.U16 R24, desc[UR20][R28.64] ;  /* 0x000000141c189981 */ /* 0x000122000c1e1500 */
[----:B------:R-:W-:Y:S01]  /*170f0*/  IADD3 R35, P3, PT, R35, R69, RZ ;  /* 0x0000004523237210 */ /* 0x000fe20007f7e0ff */
[----:B------:R-:W-:Y:S01]  /*17100*/  IMAD.X R41, R41, 0x1, R68, P4 ;  /* 0x0000000129297824 */ /* 0x000fe200020e0644 */
[----:B------:R-:W-:-:S03]  /*17110*/  PRMT R25, RZ, 0x7610, R25 ;  /* 0x00007610ff197816 */ /* 0x000fc60000000019 */
[----:B------:R-:W-:Y:S01]  /*17120*/  STL [R1+0x1b0], R35 ;  /* 0x0001b02301007387 */ /* 0x000fe20000100800 */
[----:B------:R-:W-:-:S03]  /*17130*/  IMAD.X R40, R40, 0x1, R68, P3 ;  /* 0x0000000128287824 */ /* 0x000fc600018e0644 */
[----:B------:R-:W-:Y:S01]  /*17140*/  STL [R1+0x1a8], R34 ;  /* 0x0001a82201007387 */ /* 0x000fe20000100800 */
[----:B0-----:R-:W-:-:S03]  /*17150*/  @!P1 IMAD.MOV.U32 R28, RZ, RZ, R34 ;  /* 0x000000ffff1c9224 */ /* 0x001fc600078e0022 */
[----:B------:R0:W-:Y:S04]  /*17160*/  STL [R1+0x19c], R29 ;  /* 0x00019c1d01007387 */ /* 0x0001e80000100800 */
[----:B------:R-:W-:Y:S01]  /*17170*/  STL [R1+0x1a4], R41 ;  /* 0x0001a42901007387 */ /* 0x000fe20000100800 */
[----:B0-----:R-:W-:-:S03]  /*17180*/  @!P1 IMAD.MOV.U32 R29, RZ, RZ, R41 ;  /* 0x000000ffff1d9224 */ /* 0x001fc600078e0029 */
[----:B------:R0:W-:Y:S04]  /*17190*/  STL [R1+0x1ac], R40 ;  /* 0x0001ac2801007387 */ /* 0x0001e80000100800 */
[----:B------:R1:W4:Y:S04]  /*171a0*/  @!P1 LDG.E.U16 R25, desc[UR20][R28.64] ;  /* 0x000000141c199981 */ /* 0x000328000c1e1500 */
[----:B------:R-:W4:Y:S01]  /*171b0*/  LDL.LU R34, [R1+0x1d0] ;  /* 0x0001d00001227983 */ /* 0x000f220000300800 */
[----:B-1----:R-:W-:-:S03]  /*171c0*/  @!P1 IMAD.MOV.U32 R28, RZ, RZ, R35 ;  /* 0x000000ffff1c9224 */ /* 0x002fc600078e0023 */
[----:B------:R-:W4:Y:S01]  /*171d0*/  LDL.LU R35, [R1+0x1cc] ;  /* 0x0001cc0001237983 */ /* 0x000f220000300800 */
[----:B------:R-:W-:-:S03]  /*171e0*/  @!P1 IMAD.MOV.U32 R29, RZ, RZ, R40 ;  /* 0x000000ffff1d9224 */ /* 0x000fc600078e0028 */
[----:B------:R-:W4:Y:S04]  /*171f0*/  LDL.LU R76, [R1+0x1d4] ;  /* 0x0001d400014c7983 */ /* 0x000f280000300800 */
[----:B------:R-:W4:Y:S04]  /*17200*/  LDL.LU R74, [R1+0x1d8] ;  /* 0x0001d800014a7983 */ /* 0x000f280000300800 */
[----:B0-----:R-:W4:Y:S01]  /*17210*/  LDL.LU R40, [R1+0x1e0] ;  /* 0x0001e00001287983 */ /* 0x001f220000300800 */
[----:B------:R-:W-:Y:S02]  /*17220*/  PRMT R26, RZ, 0x7610, R26 ;  /* 0x00007610ff1a7816 */ /* 0x000fe4000000001a */
[----:B------:R-:W-:-:S04]  /*17230*/  PRMT R27, RZ, 0x7610, R27 ;  /* 0x00007610ff1b7816 */ /* 0x000fc8000000001b */
[----:B------:R0:W4:Y:S02]  /*17240*/  @!P1 LDG.E.U16 R26, desc[UR20][R28.64] ;  /* 0x000000141c1a9981 */ /* 0x000124000c1e1500 */
[----:B0-----:R-:W-:Y:S02]  /*17250*/  PRMT R28, RZ, 0x7610, R28 ;  /* 0x00007610ff1c7816 */ /* 0x001fe4000000001c */
[----:B--2---:R-:W-:-:S05]  /*17260*/  IADD3 R30, P5, PT, R30, R69, RZ ;  /* 0x000000451e1e7210 */ /* 0x004fca0007fbe0ff */
[----:B---3--:R-:W-:Y:S01]  /*17270*/  IMAD.X R31, R31, 0x1, R68, P5 ;  /* 0x000000011f1f7824 */ /* 0x008fe200028e0644 */
[----:B------:R0:W-:Y:S04]  /*17280*/  STL [R1+0x1b8], R30 ;  /* 0x0001b81e01007387 */ /* 0x0001e80000100800 */
[----:B------:R0:W2:Y:S01]  /*17290*/  @!P1 LDG.E.U16 R27, desc[UR20][R30.64] ;  /* 0x000000141e1b9981 */ /* 0x0000a2000c1e1500 */
[-C--:B------:R-:W-:Y:S02]  /*172a0*/  IADD3 R42, P4, PT, R42, R69.reuse, RZ ;  /* 0x000000452a2a7210 */ /* 0x080fe40007f9e0ff */
[----:B----4-:R-:W-:-:S03]  /*172b0*/  IADD3 R36, P3, PT, R36, R69, RZ ;  /* 0x0000004524247210 */ /* 0x010fc60007f7e0ff */
[----:B------:R-:W-:Y:S02]  /*172c0*/  IMAD.X R43, R43, 0x1, R68, P4 ;  /* 0x000000012b2b7824 */ /* 0x000fe400020e0644 */
[----:B------:R-:W-:Y:S01]  /*172d0*/  STL [R1+0x1c8], R36 ;  /* 0x0001c82401007387 */ /* 0x000fe20000100800 */
[----:B0-----:R-:W-:-:S03]  /*172e0*/  @!P1 IMAD.MOV.U32 R30, RZ, RZ, R42 ;  /* 0x000000ffff1e9224 */ /* 0x001fc600078e002a */
[----:B------:R-:W-:Y:S01]  /*172f0*/  STL [R1+0x1c0], R42 ;  /* 0x0001c02a01007387 */ /* 0x000fe20000100800 */
[----:B------:R-:W-:-:S03]  /*17300*/  IMAD.X R37, R37, 0x1, R68, P3 ;  /* 0x0000000125257824 */ /* 0x000fc600018e0644 */
[----:B------:R0:W-:Y:S04]  /*17310*/  STL [R1+0x1b4], R31 ;  /* 0x0001b41f01007387 */ /* 0x0001e80000100800 */
[----:B------:R-:W-:Y:S04]  /*17320*/  STL [R1+0x1bc], R43 ;  /* 0x0001bc2b01007387 */ /* 0x000fe80000100800 */
[----:B------:R-:W3:Y:S01]  /*17330*/  LDL.LU R41, [R1+0x1dc] ;  /* 0x0001dc0001297983 */ /* 0x000ee20000300800 */
[----:B0-----:R-:W-:-:S03]  /*17340*/  @!P1 IMAD.MOV.U32 R31, RZ, RZ, R43 ;  /* 0x000000ffff1f9224 */ /* 0x001fc600078e002b */
[----:B------:R0:W-:Y:S04]  /*17350*/  STL [R1+0x1c4], R37 ;  /* 0x0001c42501007387 */ /* 0x0001e80000100800 */
[----:B------:R1:W4:Y:S02]  /*17360*/  @!P1 LDG.E.U16 R28, desc[UR20][R30.64] ;  /* 0x000000141e1c9981 */ /* 0x000324000c1e1500 */
[----:B-1----:R-:W-:Y:S02]  /*17370*/  @!P1 IMAD.MOV.U32 R31, RZ, RZ, R37 ;  /* 0x000000ffff1f9224 */ /* 0x002fe400078e0025 */
[----:B------:R-:W-:Y:S01]  /*17380*/  @!P1 IMAD.MOV.U32 R30, RZ, RZ, R36 ;  /* 0x000000ffff1e9224 */ /* 0x000fe200078e0024 */
[----:B0-----:R-:W2:Y:S04]  /*17390*/  LDL.LU R37, [R1+0x1e4] ;  /* 0x0001e40001257983 */ /* 0x001ea80000300800 */
[----:B------:R-:W2:Y:S01]  /*173a0*/  LDL.LU R36, [R1+0x1e8] ;  /* 0x0001e80001247983 */ /* 0x000ea20000300800 */
[----:B------:R-:W-:-:S03]  /*173b0*/  IADD3 R34, P5, PT, R34, R69, RZ ;  /* 0x0000004522227210 */ /* 0x000fc60007fbe0ff */
[----:B------:R-:W4:Y:S04]  /*173c0*/  LDL.LU R75, [R1+0x1f0] ;  /* 0x0001f000014b7983 */ /* 0x000f280000300800 */
[----:B------:R-:W4:Y:S01]  /*173d0*/  LDL.LU R42, [R1+0x1f8] ;  /* 0x0001f800012a7983 */ /* 0x000f220000300800 */
[----:B------:R-:W-:-:S03]  /*173e0*/  IMAD.X R35, R35, 0x1, R68, P5 ;  /* 0x0000000123237824 */ /* 0x000fc600028e0644 */
[----:B------:R0:W-:Y:S01]  /*173f0*/  STL [R1+0x1d0], R34 ;  /* 0x0001d02201007387 */ /* 0x0001e20000100800 */
[-C--:B------:R-:W-:Y:S02]  /*17400*/  IADD3 R74, P4, PT, R74, R69.reuse, RZ ;  /* 0x000000454a4a7210 */ /* 0x080fe40007f9e0ff */
[----:B------:R-:W-:-:S03]  /*17410*/  IADD3 R40, P3, PT, R40, R69, RZ ;  /* 0x0000004528287210 */ /* 0x000fc60007f7e0ff */
[----:B------:R-:W-:Y:S02]  /*17420*/  IMAD.X R76, R76, 0x1, R68, P4 ;  /* 0x000000014c4c7824 */ /* 0x000fe400020e0644 */
[----:B------:R-:W-:Y:S04]  /*17430*/  STL [R1+0x1e0], R40 ;  /* 0x0001e02801007387 */ /* 0x000fe80000100800 */
[----:B------:R-:W-:Y:S04]  /*17440*/  STL [R1+0x1d8], R74 ;  /* 0x0001d84a01007387 */ /* 0x000fe80000100800 */
[----:B------:R1:W-:Y:S04]  /*17450*/  STL [R1+0x1cc], R35 ;  /* 0x0001cc2301007387 */ /* 0x0003e80000100800 */
[----:B------:R-:W-:Y:S04]  /*17460*/  STL [R1+0x1d4], R76 ;  /* 0x0001d44c01007387 */ /* 0x000fe80000100800 */
[----:B------:R-:W4:Y:S04]  /*17470*/  LDL.LU R77, [R1+0x1ec] ;  /* 0x0001ec00014d7983 */ /* 0x000f280000300800 */
[----:B------:R-:W4:Y:S01]  /*17480*/  LDL.LU R43, [R1+0x1f4] ;  /* 0x0001f400012b7983 */ /* 0x000f220000300800 */
[----:B------:R-:W-:-:S06]  /*17490*/  PRMT R29, RZ, 0x7610, R29 ;  /* 0x00007610ff1d7816 */ /* 0x000fcc000000001d */
[----:B------:R0:W4:Y:S02]  /*174a0*/  @!P1 LDG.E.U16 R29, desc[UR20][R30.64] ;  /* 0x000000141e1d9981 */ /* 0x000124000c1e1500 */
[----:B0-----:R-:W-:Y:S02]  /*174b0*/  PRMT R30, RZ, 0x7610, R30 ;  /* 0x00007610ff1e7816 */ /* 0x001fe4000000001e */
[----:B------:R-:W-:-:S04]  /*174c0*/  PRMT R31, RZ, 0x7610, R31 ;  /* 0x00007610ff1f7816 */ /* 0x000fc8000000001f */
[----:B------:R0:W4:Y:S02]  /*174d0*/  @!P1 LDG.E.U16 R30, desc[UR20][R34.64] ;  /* 0x00000014221e9981 */ /* 0x000124000c1e1500 */
[----:B0-----:R-:W-:Y:S02]  /*174e0*/  @!P1 IMAD.MOV.U32 R34, RZ, RZ, R74 ;  /* 0x000000ffff229224 */ /* 0x001fe400078e004a */
[----:B-1----:R-:W-:-:S05]  /*174f0*/  @!P1 IMAD.MOV.U32 R35, RZ, RZ, R76 ;  /* 0x000000ffff239224 */ /* 0x002fca00078e004c */
[----:B------:R0:W4:Y:S01]  /*17500*/  @!P1 LDG.E.U16 R31, desc[UR20][R34.64] ;  /* 0x00000014221f9981 */ /* 0x000122000c1e1500 */
[----:B------:R-:W-:Y:S01]  /*17510*/  PRMT R33, RZ, 0x7610, R33 ;  /* 0x00007610ff217816 */ /* 0x000fe20000000021 */
[----:B0-----:R-:W-:Y:S02]  /*17520*/  @!P1 IMAD.MOV.U32 R34, RZ, RZ, R40 ;  /* 0x000000ffff229224 */ /* 0x001fe400078e0028 */
[----:B---3--:R-:W-:-:S04]  /*17530*/  IMAD.X R41, R41, 0x1, R68, P3 ;  /* 0x0000000129297824 */ /* 0x008fc800018e0644 */
[----:B------:R-:W-:Y:S01]  /*17540*/  @!P1 IMAD.MOV.U32 R35, RZ, RZ, R41 ;  /* 0x000000ffff239224 */ /* 0x000fe200078e0029 */
[----:B------:R0:W-:Y:S04]  /*17550*/  STL [R1+0x1dc], R41 ;  /* 0x0001dc2901007387 */ /* 0x0001e80000100800 */
[----:B0-----:R-:W3:Y:S04]  /*17560*/  LDL.LU R41, [R1+0x1fc] ;  /* 0x0001fc0001297983 */ /* 0x001ee80000300800 */
[----:B------:R-:W3:Y:S04]  /*17570*/  LDL.LU R40, [R1+0x200] ;  /* 0x0002000001287983 */ /* 0x000ee80000300800 */
[----:B------:R-:W3:Y:S01]  /*17580*/  LDL.LU R76, [R1+0x208] ;  /* 0x00020800014c7983 */ /* 0x000ee20000300800 */
[----:B--2---:R-:W-:-:S03]  /*17590*/  IADD3 R36, P5, PT, R36, R69, RZ ;  /* 0x0000004524247210 */ /* 0x004fc60007fbe0ff */
[----:B------:R-:W2:Y:S01]  /*175a0*/  LDL.LU R74, [R1+0x210] ;  /* 0x00021000014a7983 */ /* 0x000ea20000300800 */
[-C--:B----4-:R-:W-:Y:S01]  /*175b0*/  IADD3 R75, P4, PT, R75, R69.reuse, RZ ;  /* 0x000000454b4b7210 */ /* 0x090fe20007f9e0ff */
[--C-:B------:R-:W-:Y:S01]  /*175c0*/  IMAD.X R37, R37, 0x1, R68.reuse, P5 ;  /* 0x0000000125257824 */ /* 0x100fe200028e0644 */
[----:B------:R-:W-:Y:S01]  /*175d0*/  IADD3 R42, P3, PT, R42, R69, RZ ;  /* 0x000000452a2a7210 */ /* 0x000fe20007f7e0ff */
[----:B------:R-:W-:Y:S04]  /*175e0*/  STL [R1+0x1e8], R36 ;  /* 0x0001e82401007387 */ /* 0x000fe80000100800 */
[----:B------:R-:W-:Y:S04]  /*175f0*/  STL [R1+0x1f8], R42 ;  /* 0x0001f82a01007387 */ /* 0x000fe80000100800 */
[----:B------:R-:W-:Y:S04]  /*17600*/  STL [R1+0x1f0], R75 ;  /* 0x0001f04b01007387 */ /* 0x000fe80000100800 */
[----:B------:R0:W-:Y:S04]  /*17610*/  STL [R1+0x1e4], R37 ;  /* 0x0001e42501007387 */ /* 0x0001e80000100800 */
[----:B------:R0:W4:Y:S01]  /*17620*/  @!P1 LDG.E.U16 R33, desc[UR20][R36.64] ;  /* 0x0000001424219981 */ /* 0x000122000c1e1500 */
[----:B------:R-:W-:-:S02]  /*17630*/  IMAD.X R77, R77, 0x1, R68, P4 ;  /* 0x000000014d4d7824 */ /* 0x000fc400020e0644 */
[----:B------:R-:W-:-:S03]  /*17640*/  IMAD.X R43, R43, 0x1, R68, P3 ;  /* 0x000000012b2b7824 */ /* 0x000fc600018e0644 */
[----:B------:R1:W-:Y:S01]  /*17650*/  STL [R1+0x1ec], R77 ;  /* 0x0001ec4d01007387 */ /* 0x0003e20000100800 */
[----:B0-----:R-:W-:-:S03]  /*17660*/  @!P1 IMAD.MOV.U32 R37, RZ, RZ, R77 ;  /* 0x000000ffff259224 */ /* 0x001fc600078e004d */
[----:B------:R-:W4:Y:S04]  /*17670*/  LDL.LU R79, [R1+0x204] ;  /* 0x00020400014f7983 */ /* 0x000f280000300800 */
[----:B------:R0:W-:Y:S04]  /*17680*/  STL [R1+0x1f4], R43 ;  /* 0x0001f42b01007387 */ /* 0x0001e80000100800 */
[----:B-1----:R-:W4:Y:S01]  /*17690*/  LDL.LU R77, [R1+0x20c] ;  /* 0x00020c00014d7983 */ /* 0x002f220000300800 */
[----:B------:R-:W-:Y:S01]  /*176a0*/  PRMT R32, RZ, 0x7610, R32 ;  /* 0x00007610ff207816 */ /* 0x000fe20000000020 */
[----:B------:R-:W-:-:S05]  /*176b0*/  @!P1 IMAD.MOV.U32 R36, RZ, RZ, R75 ;  /* 0x000000ffff249224 */ /* 0x000fca00078e004b */
[----:B------:R1:W4:Y:S02]  /*176c0*/  @!P1 LDG.E.U16 R32, desc[UR20][R34.64] ;  /* 0x0000001422209981 */ /* 0x000324000c1e1500 */
[----:B-1----:R-:W-:Y:S02]  /*176d0*/  PRMT R34, RZ, 0x7610, R34 ;  /* 0x00007610ff227816 */ /* 0x002fe40000000022 */
[----:B------:R-:W-:-:S04]  /*176e0*/  PRMT R35, RZ, 0x7610, R35 ;  /* 0x00007610ff237816 */ /* 0x000fc80000000023 */
[----:B------:R1:W4:Y:S02]  /*176f0*/  @!P1 LDG.E.U16 R34, desc[UR20][R36.64] ;  /* 0x0000001424229981 */ /* 0x000324000c1e1500 */
[----:B-1----:R-:W-:Y:S02]  /*17700*/  @!P1 IMAD.MOV.U32 R36, RZ, RZ, R42 ;  /* 0x000000ffff249224 */ /* 0x002fe400078e002a */
[----:B------:R-:W-:Y:S02]  /*17710*/  @!P1 IMAD.MOV.U32 R37, RZ, RZ, R43 ;  /* 0x000000ffff259224 */ /* 0x000fe400078e002b */
[----:B0-----:R-:W4:Y:S04]  /*17720*/  LDL.LU R43, [R1+0x214] ;  /* 0x00021400012b7983 */ /* 0x001f280000300800 */
[----:B------:R-:W4:Y:S04]  /*17730*/  LDL.LU R42, [R1+0x218] ;  /* 0x00021800012a7983 */ /* 0x000f280000300800 */
[----:B------:R-:W4:Y:S04]  /*17740*/  LDL.LU R78, [R1+0x220] ;  /* 0x00022000014e7983 */ /* 0x000f280000300800 */
[----:B------:R-:W4:Y:S04]  /*17750*/  LDL.LU R75, [R1+0x228] ;  /* 0x00022800014b7983 */ /* 0x000f280000300800 */
[----:B------:R0:W4:Y:S02]  /*17760*/  @!P1 LDG.E.U16 R35, desc[UR20][R36.64] ;  /* 0x0000001424239981 */ /* 0x000124000c1e1500 */
[----:B0-----:R-:W-:-:S02]  /*17770*/  PRMT R36, RZ, 0x7610, R36 ;  /* 0x00007610ff247816 */ /* 0x001fc40000000024 */
[-C--:B---3--:R-:W-:Y:S02]  /*17780*/  IADD3 R40, P5, PT, R40, R69.reuse, RZ ;  /* 0x0000004528287210 */ /* 0x088fe40007fbe0ff */
[----:B------:R-:W-:-:S03]  /*17790*/  IADD3 R76, P4, PT, R76, R69, RZ ;  /* 0x000000454c4c7210 */ /* 0x000fc60007f9e0ff */
[----:B------:R-:W-:Y:S01]  /*177a0*/  IMAD.X R41, R41, 0x1, R68, P5 ;  /* 0x0000000129297824 */ /* 0x000fe200028e0644 */
[----:B--2---:R-:W-:Y:S01]  /*177b0*/  IADD3 R74, P3, PT, R74, R69, RZ ;  /* 0x000000454a4a7210 */ /* 0x004fe20007f7e0ff */
[----:B------:R0:W-:Y:S04]  /*177c0*/  STL [R1+0x200], R40 ;  /* 0x0002002801007387 */ /* 0x0001e80000100800 */
[----:B------:R-:W-:Y:S04]  /*177d0*/  STL [R1+0x210], R74 ;  /* 0x0002104a01007387 */ /* 0x000fe80000100800 */
[----:B------:R1:W-:Y:S04]  /*177e0*/  STL [R1+0x208], R76 ;  /* 0x0002084c01007387 */ /* 0x0003e80000100800 */
[----:B------:R2:W-:Y:S04]  /*177f0*/  STL [R1+0x1fc], R41 ;  /* 0x0001fc2901007387 */ /* 0x0005e80000100800 */
[----:B------:R0:W3:Y:S02]  /*17800*/  @!P1 LDG.E.U16 R36, desc[UR20][R40.64] ;  /* 0x0000001428249981 */ /* 0x0000e4000c1e1500 */
[----:B0-----:R-:W-:-:S02]  /*17810*/  @!P1 IMAD.MOV.U32 R40, RZ, RZ, R76 ;  /* 0x000000ffff289224 */ /* 0x001fc400078e004c */
[--C-:B----4-:R-:W-:Y:S02]  /*17820*/  IMAD.X R79, R79, 0x1, R68.reuse, P4 ;  /* 0x000000014f4f7824 */ /* 0x110fe400020e0644 */
[----:B------:R-:W-:-:S03]  /*17830*/  IMAD.X R77, R77, 0x1, R68, P3 ;  /* 0x000000014d4d7824 */ /* 0x000fc600018e0644 */
[----:B------:R-:W-:Y:S04]  /*17840*/  STL [R1+0x204], R79 ;  /* 0x0002044f01007387 */ /* 0x000fe80000100800 */
[----:B------:R0:W-:Y:S04]  /*17850*/  STL [R1+0x20c], R77 ;  /* 0x00020c4d01007387 */ /* 0x0001e80000100800 */
[----:B------:R-:W4:Y:S04]  /*17860*/  LDL.LU R81, [R1+0x21c] ;  /* 0x00021c0001517983 */ /* 0x000f280000300800 */
[----:B-1----:R-:W3:Y:S01]  /*17870*/  LDL.LU R76, [R1+0x224] ;  /* 0x00022400014c7983 */ /* 0x002ee20000300800 */
[----:B------:R-:W-:Y:S01]  /*17880*/  PRMT R37, RZ, 0x7610, R37 ;  /* 0x00007610ff257816 */ /* 0x000fe20000000025 */
[----:B--2---:R-:W-:-:S02]  /*17890*/  @!P1 IMAD.MOV.U32 R41, RZ, RZ, R79 ;  /* 0x000000ffff299224 */ /* 0x004fc400078e004f */
[----:B------:R-:W2:Y:S04]  /*178a0*/  LDL.LU R80, [R1+0x230] ;  /* 0x0002300001507983 */ /* 0x000ea80000300800 */
[----:B------:R1:W2:Y:S01]  /*178b0*/  @!P1 LDG.E.U16 R37, desc[UR20][R40.64] ;  /* 0x0000001428259981 */ /* 0x0002a2000c1e1500 */
[----:B------:R-:W-:Y:S01]  /*178c0*/  PRMT R39, RZ, 0x7610, R39 ;  /* 0x00007610ff277816 */ /* 0x000fe20000000027 */
[----:B-1----:R-:W-:Y:S02]  /*178d0*/  @!P1 IMAD.MOV.U32 R41, RZ, RZ, R77 ;  /* 0x000000ffff299224 */ /* 0x002fe400078e004d */
[----:B------:R-:W-:Y:S01]  /*178e0*/  @!P1 IMAD.MOV.U32 R40, RZ, RZ, R74 ;  /* 0x000000ffff289224 */ /* 0x000fe200078e004a */
[----:B0-----:R-:W2:Y:S04]  /*178f0*/  LDL.LU R77, [R1+0x238] ;  /* 0x00023800014d7983 */ /* 0x001ea80000300800 */
[----:B------:R-:W2:Y:S01]  /*17900*/  LDL.LU R74, [R1+0x240] ;  /* 0x00024000014a7983 */ /* 0x000ea20000300800 */
[----:B------:R-:W-:-:S02]  /*17910*/  IADD3 R42, P5, PT, R42, R69, RZ ;  /* 0x000000452a2a7210 */ /* 0x000fc40007fbe0ff */
[----:B------:R-:W-:-:S03]  /*17920*/  IADD3 R78, P4, PT, R78, R69, RZ ;  /* 0x000000454e4e7210 */ /* 0x000fc60007f9e0ff */
[----:B------:R-:W-:Y:S01]  /*17930*/  IMAD.X R43, R43, 0x1, R68, P5 ;  /* 0x000000012b2b7824 */ /* 0x000fe200028e0644 */
[----:B------:R-:W-:Y:S01]  /*17940*/  IADD3 R75, P3, PT, R75, R69, RZ ;  /* 0x000000454b4b7210 */ /* 0x000fe20007f7e0ff */
[----:B------:R0:W-:Y:S04]  /*17950*/  STL [R1+0x218], R42 ;  /* 0x0002182a01007387 */ /* 0x0001e80000100800 */
[----:B------:R-:W-:Y:S04]  /*17960*/  STL [R1+0x228], R75 ;  /* 0x0002284b01007387 */ /* 0x000fe80000100800 */
[----:B------:R1:W-:Y:S04]  /*17970*/  STL [R1+0x220], R78 ;  /* 0x0002204e01007387 */ /* 0x0003e80000100800 */
[----:B------:R0:W-:Y:S04]  /*17980*/  STL [R1+0x214], R43 ;  /* 0x0002142b01007387 */ /* 0x0001e80000100800 */
[----:B------:R0:W2:Y:S02]  /*17990*/  @!P1 LDG.E.U16 R39, desc[UR20][R42.64] ;  /* 0x000000142a279981 */ /* 0x0000a4000c1e1500 */
[----:B0-----:R-:W-:-:S02]  /*179a0*/  @!P1 IMAD.MOV.U32 R42, RZ, RZ, R78 ;  /* 0x000000ffff2a9224 */ /* 0x001fc400078e004e */
[--C-:B----4-:R-:W-:Y:S02]  /*179b0*/  IMAD.X R81, R81, 0x1, R68.reuse, P4 ;  /* 0x0000000151517824 */ /* 0x110fe400020e0644 */
[----:B---3--:R-:W-:-:S03]  /*179c0*/  IMAD.X R76, R76, 0x1, R68, P3 ;  /* 0x000000014c4c7824 */ /* 0x008fc600018e0644 */
[----:B------:R0:W-:Y:S04]  /*179d0*/  STL [R1+0x21c], R81 ;  /* 0x00021c5101007387 */ /* 0x0001e80000100800 */
[----:B------:R-:W3:Y:S04]  /*179e0*/  LDL.LU R82, [R1+0x22c] ;  /* 0x00022c0001527983 */ /* 0x000ee80000300800 */
[----:B------:R-:W4:Y:S04]  /*179f0*/  LDL.LU R79, [R1+0x234] ;  /* 0x00023400014f7983 */ /* 0x000f280000300800 */
[----:B------:R2:W-:Y:S04]  /*17a00*/  STL [R1+0x224], R76 ;  /* 0x0002244c01007387 */ /* 0x0005e80000100800 */
[----:B-1----:R-:W4:Y:S01]  /*17a10*/  LDL.LU R78, [R1+0x23c] ;  /* 0x00023c00014e7983 */ /* 0x002f220000300800 */
[----:B------:R-:W-:Y:S01]  /*17a20*/  PRMT R38, RZ, 0x7610, R38 ;  /* 0x00007610ff267816 */ /* 0x000fe20000000026 */
[----:B------:R-:W-:Y:S01]  /*17a30*/  @!P1 IMAD.MOV.U32 R43, RZ, RZ, R81 ;  /* 0x000000ffff2b9224 */ /* 0x000fe200078e0051 */
[-C--:B--2---:R-:W-:Y:S01]  /*17a40*/  IADD3 R80, P5, PT, R80, R69.reuse, RZ ;  /* 0x0000004550507210 */ /* 0x084fe20007fbe0ff */
[----:B0-----:R-:W2:Y:S04]  /*17a50*/  LDL.LU R81, [R1+0x248] ;  /* 0x0002480001517983 */ /* 0x001ea80000300800 */
[----:B------:R0:W2:Y:S01]  /*17a60*/  @!P1 LDG.E.U16 R38, desc[UR20][R40.64] ;  /* 0x0000001428269981 */ /* 0x0000a2000c1e1500 */
[----:B------:R-:W-:-:S02]  /*17a70*/  IADD3 R77, P4, PT, R77, R69, RZ ;  /* 0x000000454d4d7210 */ /* 0x000fc40007f9e0ff */
[----:B------:R-:W-:Y:S02]  /*17a80*/  IADD3 R74, P3, PT, R74, R69, RZ ;  /* 0x000000454a4a7210 */ /* 0x000fe40007f7e0ff */
[----:B0-----:R-:W-:Y:S02]  /*17a90*/  PRMT R40, RZ, 0x7610, R40 ;  /* 0x00007610ff287816 */ /* 0x001fe40000000028 */
[----:B------:R-:W-:-:S04]  /*17aa0*/  PRMT R41, RZ, 0x7610, R41 ;  /* 0x00007610ff297816 */ /* 0x000fc80000000029 */
[----:B------:R0:W2:Y:S01]  /*17ab0*/  @!P1 LDG.E.U16 R40, desc[UR20][R42.64] ;  /* 0x000000142a289981 */ /* 0x0000a2000c1e1500 */
[----:B------:R-:W-:Y:S01]  /*17ac0*/  PRMT R47, RZ, 0x7610, R47 ;  /* 0x00007610ff2f7816 */ /* 0x000fe2000000002f */
[----:B0-----:R-:W-:Y:S02]  /*17ad0*/  @!P1 IMAD.MOV.U32 R42, RZ, RZ, R75 ;  /* 0x000000ffff2a9224 */ /* 0x001fe400078e004b */
[----:B------:R-:W-:Y:S02]  /*17ae0*/  @!P1 IMAD.MOV.U32 R43, RZ, RZ, R76 ;  /* 0x000000ffff2b9224 */ /* 0x000fe400078e004c */
[----:B------:R-:W2:Y:S04]  /*17af0*/  LDL.LU R76, [R1+0x258] ;  /* 0x00025800014c7983 */ /* 0x000ea80000300800 */
[----:B------:R-:W2:Y:S04]  /*17b00*/  LDL.LU R75, [R1+0x260] ;  /* 0x00026000014b7983 */ /* 0x000ea80000300800 */
[----:B------:R-:W-:Y:S04]  /*17b10*/  STL [R1+0x230], R80 ;  /* 0x0002305001007387 */ /* 0x000fe80000100800 */
[----:B------:R-:W-:Y:S04]  /*17b20*/  STL [R1+0x240], R74 ;  /* 0x0002404a01007387 */ /* 0x000fe80000100800 */
[----:B------:R0:W2:Y:S04]  /*17b30*/  @!P1 LDG.E.U16 R41, desc[UR20][R42.64] ;  /* 0x000000142a299981 */ /* 0x0000a8000c1e1500 */
[----:B------:R-:W-:Y:S01]  /*17b40*/  STL [R1+0x238], R77 ;  /* 0x0002384d01007387 */ /* 0x000fe20000100800 */
[----:B0-----:R-:W-:-:S02]  /*17b50*/  @!P1 IMAD.MOV.U32 R42, RZ, RZ, R80 ;  /* 0x000000ffff2a9224 */ /* 0x001fc400078e0050 */
[--C-:B---3--:R-:W-:Y:S02]  /*17b60*/  IMAD.X R82, R82, 0x1, R68.reuse, P5 ;  /* 0x0000000152527824 */ /* 0x108fe400028e0644 */
[----:B----4-:R-:W-:-:S03]  /*17b70*/  IMAD.X R79, R79, 0x1, R68, P4 ;  /* 0x000000014f4f7824 */ /* 0x010fc600020e0644 */
[----:B------:R0:W-:Y:S01]  /*17b80*/  STL [R1+0x22c], R82 ;  /* 0x00022c5201007387 */ /* 0x0001e20000100800 */
[----:B------:R-:W-:-:S03]  /*17b90*/  @!P1 IMAD.MOV.U32 R43, RZ, RZ, R82 ;  /* 0x000000ffff2b9224 */ /* 0x000fc600078e0052 */
[----:B------:R1:W-:Y:S01]  /*17ba0*/  STL [R1+0x234], R79 ;  /* 0x0002344f01007387 */ /* 0x0003e20000100800 */
[----:B------:R-:W-:-:S03]  /*17bb0*/  IMAD.X R78, R78, 0x1, R68, P3 ;  /* 0x000000014e4e7824 */ /* 0x000fc600018e0644 */
[----:B------:R3:W4:Y:S04]  /*17bc0*/  @!P1 LDG.E.U16 R47, desc[UR20][R42.64] ;  /* 0x000000142a2f9981 */ /* 0x000728000c1e1500 */
[----:B0-----:R-:W4:Y:S04]  /*17bd0*/  LDL.LU R82, [R1+0x244] ;  /* 0x0002440001527983 */ /* 0x001f280000300800 */
[----:B------:R0:W-:Y:S01]  /*17be0*/  STL [R1+0x23c], R78 ;  /* 0x00023c4e01007387 */ /* 0x0001e20000100800 */
[----:B---3--:R-:W-:-:S03]  /*17bf0*/  @!P1 IMAD.MOV.U32 R42, RZ, RZ, R77 ;  /* 0x000000ffff2a9224 */ /* 0x008fc600078e004d */
[----:B------:R-:W3:Y:S04]  /*17c00*/  LDL.LU R80, [R1+0x254] ;  /* 0x0002540001507983 */ /* 0x000ee80000300800 */
[----:B------:R-:W3:Y:S01]  /*17c10*/  LDL.LU R77, [R1+0x25c] ;  /* 0x00025c00014d7983 */ /* 0x000ee20000300800 */
[----:B------:R-:W-:Y:S01]  /*17c20*/  PRMT R48, RZ, 0x7610, R48 ;  /* 0x00007610ff307816 */ /* 0x000fe20000000030 */
[----:B------:R-:W-:Y:S01]  /*17c30*/  @!P1 IMAD.MOV.U32 R43, RZ, RZ, R79 ;  /* 0x000000ffff2b9224 */ /* 0x000fe200078e004f */
[----:B--2---:R-:W-:Y:S01]  /*17c40*/  IADD3 R81, P5, PT, R81, R69, RZ ;  /* 0x0000004551517210 */ /* 0x004fe20007fbe0ff */
[----:B-1----:R-:W2:Y:S01]  /*17c50*/  LDL.LU R79, [R1+0x268] ;  /* 0x00026800014f7983 */ /* 0x002ea20000300800 */
[----:B------:R-:W-:-:S03]  /*17c60*/  PRMT R49, RZ, 0x7610, R49 ;  /* 0x00007610ff317816 */ /* 0x000fc60000000031 */
[----:B------:R1:W2:Y:S01]  /*17c70*/  @!P1 LDG.E.U16 R48, desc[UR20][R42.64] ;  /* 0x000000142a309981 */ /* 0x0002a2000c1e1500 */
[----:B------:R-:W-:Y:S01]  /*17c80*/  PRMT R51, RZ, 0x7610, R51 ;  /* 0x00007610ff337816 */ /* 0x000fe20000000033 */
[----:B-1----:R-:W-:Y:S02]  /*17c90*/  @!P1 IMAD.MOV.U32 R42, RZ, RZ, R74 ;  /* 0x000000ffff2a9224 */ /* 0x002fe400078e004a */
[----:B------:R-:W-:Y:S01]  /*17ca0*/  @!P1 IMAD.MOV.U32 R43, RZ, RZ, R78 ;  /* 0x000000ffff2b9224 */ /* 0x000fe200078e004e */
[-C--:B------:R-:W-:Y:S01]  /*17cb0*/  IADD3 R76, P4, PT, R76, R69.reuse, RZ ;  /* 0x000000454c4c7210 */ /* 0x080fe20007f9e0ff */
[----:B0-----:R-:W2:Y:S01]  /*17cc0*/  LDL.LU R78, [R1+0x270] ;  /* 0x00027000014e7983 */ /* 0x001ea20000300800 */
[----:B------:R-:W-:-:S03]  /*17cd0*/  IADD3 R75, P3, PT, R75, R69, RZ ;  /* 0x000000454b4b7210 */ /* 0x000fc60007f7e0ff */
[----:B------:R-:W2:Y:S04]  /*17ce0*/  LDL.LU R74, [R1+0x298] ;  /* 0x00029800014a7983 */ /* 0x000ea80000300800 */
[----:B------:R0:W2:Y:S04]  /*17cf0*/  @!P1 LDG.E.U16 R49, desc[UR20][R42.64] ;  /* 0x000000142a319981 */ /* 0x0000a8000c1e1500 */
[----:B------:R-:W-:Y:S04]  /*17d00*/  STL [R1+0x248], R81 ;  /* 0x0002485101007387 */ /* 0x000fe80000100800 */
[----:B------:R-:W-:Y:S01]  /*17d10*/  STL [R1+0x260], R75 ;  /* 0x0002604b01007387 */ /* 0x000fe20000100800 */
[----:B0-----:R-:W-:-:S03]  /*17d20*/  @!P1 IMAD.MOV.U32 R42, RZ, RZ, R81 ;  /* 0x000000ffff2a9224 */ /* 0x001fc600078e0051 */
[----:B------:R-:W-:Y:S01]  /*17d30*/  STL [R1+0x258], R76 ;  /* 0x0002584c01007387 */ /* 0x000fe20000100800 */
[----:B----4-:R-:W-:-:S04]  /*17d40*/  IMAD.X R82, R82, 0x1, R68, P5 ;  /* 0x0000000152527824 */ /* 0x010fc800028e0644 */
[----:B------:R-:W-:Y:S02]  /*17d50*/  @!P1 IMAD.MOV.U32 R43, RZ, RZ, R82 ;  /* 0x000000ffff2b9224 */ /* 0x000fe400078e0052 */
[--C-:B---3--:R-:W-:Y:S01]  /*17d60*/  IMAD.X R80, R80, 0x1, R68.reuse, P4 ;  /* 0x0000000150507824 */ /* 0x108fe200020e0644 */
[----:B------:R0:W-:Y:S01]  /*17d70*/  STL [R1+0x244], R82 ;  /* 0x0002445201007387 */ /* 0x0001e20000100800 */
[----:B------:R-:W-:-:S03]  /*17d80*/  IMAD.X R77, R77, 0x1, R68, P3 ;  /* 0x000000014d4d7824 */ /* 0x000fc600018e0644 */
[----:B------:R-:W-:Y:S04]  /*17d90*/  STL [R1+0x254], R80 ;  /* 0x0002545001007387 */ /* 0x000fe80000100800 */
[----:B------:R1:W3:Y:S04]  /*17da0*/  @!P1 LDG.E.U16 R51, desc[UR20][R42.64] ;  /* 0x000000142a339981 */ /* 0x0002e8000c1e1500 */
[----:B0-----:R-:W4:Y:S04]  /*17db0*/  LDL.LU R82, [R1+0x264] ;  /* 0x0002640001527983 */ /* 0x001f280000300800 */
[----:B------:R-:W3:Y:S01]  /*17dc0*/  LDL.LU R81, [R1+0x26c] ;  /* 0x00026c0001517983 */ /* 0x000ee20000300800 */
[----:B-1----:R-:W-:-:S03]  /*17dd0*/  @!P1 IMAD.MOV.U32 R42, RZ, RZ, R76 ;  /* 0x000000ffff2a9224 */ /* 0x002fc600078e004c */
[----:B------:R0:W-:Y:S04]  /*17de0*/  STL [R1+0x25c], R77 ;  /* 0x00025c4d01007387 */ /* 0x0001e80000100800 */
[----:B------:R-:W3:Y:S01]  /*17df0*/  LDL.LU R76, [R1+0x294] ;  /* 0x00029400014c7983 */ /* 0x000ee20000300800 */
[----:B------:R-:W-:Y:S01]  /*17e00*/  PRMT R52, RZ, 0x7610, R52 ;  /* 0x00007610ff347816 */ /* 0x000fe20000000034 */
[----:B------:R-:W-:Y:S01]  /*17e10*/  @!P1 IMAD.MOV.U32 R43, RZ, RZ, R80 ;  /* 0x000000ffff2b9224 */ /* 0x000fe200078e0050 */
[-C--:B--2---:R-:W-:Y:S02]  /*17e20*/  IADD3 R79, P5, PT, R79, R69.reuse, RZ ;  /* 0x000000454f4f7210 */ /* 0x084fe40007fbe0ff */
[-C--:B------:R-:W-:Y:S02]  /*17e30*/  IADD3 R78, P4, PT, R78, R69.reuse, RZ ;  /* 0x000000454e4e7210 */ /* 0x080fe40007f9e0ff */
[----:B------:R1:W2:Y:S01]  /*17e40*/  @!P1 LDG.E.U16 R52, desc[UR20][R42.64] ;  /* 0x000000142a349981 */ /* 0x0002a2000c1e1500 */
[----:B------:R-:W-:-:S02]  /*17e50*/  IADD3 R74, P3, PT, R74, R69, RZ ;  /* 0x000000454a4a7210 */ /* 0x000fc40007f7e0ff */
[----:B------:R-:W-:Y:S01]  /*17e60*/  PRMT R53, RZ, 0x7610, R53 ;  /* 0x00007610ff357816 */ /* 0x000fe20000000035 */
[----:B-1----:R-:W-:Y:S02]  /*17e70*/  @!P1 IMAD.MOV.U32 R43, RZ, RZ, R77 ;  /* 0x000000ffff2b9224 */ /* 0x002fe400078e004d */
[----:B------:R-:W-:Y:S01]  /*17e80*/  @!P1 IMAD.MOV.U32 R42, RZ, RZ, R75 ;  /* 0x000000ffff2a9224 */ /* 0x000fe200078e004b */
[----:B0-----:R-:W2:Y:S04]  /*17e90*/  LDL.LU R77, [R1+0x2a0] ;  /* 0x0002a000014d7983 */ /* 0x001ea80000300800 */
[----:B------:R-:W2:Y:S04]  /*17ea0*/  LDL.LU R75, [R1+0x278] ;  /* 0x00027800014b7983 */ /* 0x000ea80000300800 */
[----:B------:R-:W2:Y:S04]  /*17eb0*/  LDL.LU R80, [R1+0x2a8] ;  /* 0x0002a80001507983 */ /* 0x000ea80000300800 */
[----:B------:R0:W-:Y:S04]  /*17ec0*/  STL [R1+0x268], R79 ;  /* 0x0002684f01007387 */ /* 0x0001e80000100800 */
[----:B------:R-:W-:Y:S04]  /*17ed0*/  STL [R1+0x298], R74 ;  /* 0x0002984a01007387 */ /* 0x000fe80000100800 */
[----:B------:R-:W-:Y:S01]  /*17ee0*/  STL [R1+0x270], R78 ;  /* 0x0002704e01007387 */ /* 0x000fe20000100800 */
[----:B------:R-:W-:-:S03]  /*17ef0*/  PRMT R54, RZ, 0x7610, R54 ;  /* 0x00007610ff367816 */ /* 0x000fc60000000036 */
[----:B------:R1:W2:Y:S02]  /*17f00*/  @!P1 LDG.E.U16 R53, desc[UR20][R42.64] ;  /* 0x000000142a359981 */ /* 0x0002a4000c1e1500 */
[----:B-1----:R-:W-:Y:S02]  /*17f10*/  @!P1 IMAD.MOV.U32 R42, RZ, RZ, R79 ;  /* 0x000000ffff2a9224 */ /* 0x002fe400078e004f */
[--C-:B----4-:R-:W-:Y:S02]  /*17f20*/  IMAD.X R82, R82, 0x1, R68.reuse, P5 ;  /* 0x0000000152527824 */ /* 0x110fe400028e0644 */
[----:B---3--:R-:W-:-:S03]  /*17f30*/  IMAD.X R81, R81, 0x1, R68, P4 ;  /* 0x0000000151517824 */ /* 0x008fc600020e0644 */
[----:B------:R1:W-:Y:S01]  /*17f40*/  STL [R1+0x264], R82 ;  /* 0x0002645201007387 */ /* 0x0003e20000100800 */
[----:B------:R-:W-:-:S03]  /*17f50*/  @!P1 IMAD.MOV.U32 R43, RZ, RZ, R82 ;  /* 0x000000ffff2b9224 */ /* 0x000fc600078e0052 */
[----:B------:R3:W-:Y:S01]  /*17f60*/  STL [R1+0x26c], R81 ;  /* 0x00026c5101007387 */ /* 0x0007e20000100800 */
[----:B------:R-:W-:-:S03]  /*17f70*/  IMAD.X R76, R76, 0x1, R68, P3 ;  /* 0x000000014c4c7824 */ /* 0x000fc600018e0644 */
[----:B0-----:R-:W4:Y:S04]  /*17f80*/  LDL.LU R79, [R1+0x29c] ;  /* 0x00029c00014f7983 */ /* 0x001f280000300800 */
[----:B------:R0:W-:Y:S04]  /*17f90*/  STL [R1+0x294], R76 ;  /* 0x0002944c01007387 */ /* 0x0001e80000100800 */
[----:B-1----:R-:W4:Y:S04]  /*17fa0*/  LDL.LU R82, [R1+0x274] ;  /* 0x0002740001527983 */ /* 0x002f280000300800 */
[----:B------:R1:W4:Y:S02]  /*17fb0*/  @!P1 LDG.E.U16 R54, desc[UR20][R42.64] ;  /* 0x000000142a369981 */ /* 0x000324000c1e1500 */
[----:B-1----:R-:W-:-:S02]  /*17fc0*/  @!P1 IMAD.MOV.U32 R43, RZ, RZ, R81 ;  /* 0x000000ffff2b9224 */ /* 0x002fc400078e0051 */
[----:B---3--:R-:W3:Y:S01]  /*17fd0*/  LDL.LU R81, [R1+0x2a4] ;  /* 0x0002a40001517983 */ /* 0x008ee20000300800 */
[----:B------:R-:W-:Y:S01]  /*17fe0*/  PRMT R55, RZ, 0x7610, R55 ;  /* 0x00007610ff377816 */ /* 0x000fe20000000037 */
[----:B------:R-:W-:Y:S01]  /*17ff0*/  @!P1 IMAD.MOV.U32 R42, RZ, RZ, R78 ;  /* 0x000000ffff2a9224 */ /* 0x000fe200078e004e */
[-C--:B--2---:R-:W-:Y:S01]  /*18000*/  IADD3 R77, P4, PT, R77, R69.reuse, RZ ;  /* 0x000000454d4d7210 */ /* 0x084fe20007f9e0ff */
[----:B------:R-:W2:Y:S01]  /*18010*/  LDL.LU R78, [R1+0x280] ;  /* 0x00028000014e7983 */ /* 0x000ea20000300800 */
[-C--:B------:R-:W-:Y:S02]  /*18020*/  IADD3 R75, P5, PT, R75, R69.reuse, RZ ;  /* 0x000000454b4b7210 */ /* 0x080fe40007fbe0ff */
[----:B------:R-:W-:Y:S01]  /*18030*/  IADD3 R80, P3, PT, R80, R69, RZ ;  /* 0x0000004550507210 */ /* 0x000fe20007f7e0ff */
[----:B------:R1:W2:Y:S01]  /*18040*/  @!P1 LDG.E.U16 R55, desc[UR20][R42.64] ;  /* 0x000000142a379981 */ /* 0x0002a2000c1e1500 */
[----:B------:R-:W-:Y:S02]  /*18050*/  PRMT R56, RZ, 0x7610, R56 ;  /* 0x00007610ff387816 */ /* 0x000fe40000000038 */
[----:B------:R-:W-:Y:S01]  /*18060*/  PRMT R58, RZ, 0x7610, R58 ;  /* 0x00007610ff3a7816 */ /* 0x000fe2000000003a */
[----:B-1----:R-:W-:-:S02]  /*18070*/  @!P1 IMAD.MOV.U32 R43, RZ, RZ, R76 ;  /* 0x000000ffff2b9224 */ /* 0x002fc400078e004c */
[----:B------:R-:W-:Y:S01]  /*18080*/  @!P1 IMAD.MOV.U32 R42, RZ, RZ, R74 ;  /* 0x000000ffff2a9224 */ /* 0x000fe200078e004a */
[----:B0-----:R-:W2:Y:S04]  /*18090*/  LDL.LU R76, [R1+0x2ac] ;  /* 0x0002ac00014c7983 */ /* 0x001ea80000300800 */
[----:B------:R-:W2:Y:S04]  /*180a0*/  LDL.LU R74, [R1+0x2b0] ;  /* 0x0002b000014a7983 */ /* 0x000ea80000300800 */
[----:B------:R-:W-:Y:S04]  /*180b0*/  STL [R1+0x2a0], R77 ;  /* 0x0002a04d01007387 */ /* 0x000fe80000100800 */
[----:B------:R-:W-:Y:S04]  /*180c0*/  STL [R1+0x2a8], R80 ;  /* 0x0002a85001007387 */ /* 0x000fe80000100800 */
[----:B------:R-:W-:Y:S04]  /*180d0*/  STL [R1+0x278], R75 ;  /* 0x0002784b01007387 */ /* 0x000fe80000100800 */
[----:B------:R0:W2:Y:S02]  /*180e0*/  @!P1 LDG.E.U16 R56, desc[UR20][R42.64] ;  /* 0x000000142a389981 */ /* 0x0000a4000c1e1500 */
[----:B0-----:R-:W-:-:S02]  /*180f0*/  @!P1 IMAD.MOV.U32 R42, RZ, RZ, R77 ;  /* 0x000000ffff2a9224 */ /* 0x001fc400078e004d */
[--C-:B----4-:R-:W-:Y:S02]  /*18100*/  IMAD.X R79, R79, 0x1, R68.reuse, P4 ;  /* 0x000000014f4f7824 */ /* 0x110fe400020e0644 */
[----:B------:R-:W-:-:S03]  /*18110*/  IMAD.X R82, R82, 0x1, R68, P5 ;  /* 0x0000000152527824 */ /* 0x000fc600028e0644 */
[----:B------:R0:W-:Y:S01]  /*18120*/  STL [R1+0x29c], R79 ;  /* 0x00029c4f01007387 */ /* 0x0001e20000100800 */
[----:B------:R-:W-:-:S03]  /*18130*/  @!P1 IMAD.MOV.U32 R43, RZ, RZ, R79 ;  /* 0x000000ffff2b9224 */ /* 0x000fc600078e004f */
[----:B------:R1:W-:Y:S04]  /*18140*/  STL [R1+0x274], R82 ;  /* 0x0002745201007387 */ /* 0x0003e80000100800 */
[----:B------:R4:W2:Y:S04]  /*18150*/  @!P1 LDG.E.U16 R58, desc[UR20][R42.64] ;  /* 0x000000142a3a9981 */ /* 0x0008a8000c1e1500 */
[----:B0-----:R-:W2:Y:S01]  /*18160*/  LDL.LU R79, [R1+0x27c] ;  /* 0x00027c00014f7983 */ /* 0x001ea20000300800 */
[----:B---3--:R-:W-:-:S03]  /*18170*/  IMAD.X R81, R81, 0x1, R68, P3 ;  /* 0x0000000151517824 */ /* 0x008fc600018e0644 */
[----:B------:R-:W3:Y:S01]  /*18180*/  LDL.LU R77, [R1+0x114] ;  /* 0x00011400014d7983 */ /* 0x000ee20000300800 */
[----:B----4-:R-:W-:-:S03]  /*18190*/  @!P1 IMAD.MOV.U32 R42, RZ, RZ, R75 ;  /* 0x000000ffff2a9224 */ /* 0x010fc600078e004b */
[----:B------:R0:W-:Y:S04]  /*181a0*/  STL [R1+0x2a4], R81 ;  /* 0x0002a45101007387 */ /* 0x0001e80000100800 */
[----:B------:R-:W4:Y:S01]  /*181b0*/  LDL.LU R75, [R1+0x11c] ;  /* 0x00011c00014b7983 */ /* 0x000f220000300800 */
[----:B------:R-:W-:Y:S01]  /*181c0*/  PRMT R57, RZ, 0x7610, R57 ;  /* 0x00007610ff397816 */ /* 0x000fe20000000039 */
[----:B------:R-:W-:Y:S01]  /*181d0*/  @!P1 IMAD.MOV.U32 R43, RZ, RZ, R82 ;  /* 0x000000ffff2b9224 */ /* 0x000fe200078e0052 */
[-C--:B--2---:R-:W-:Y:S01]  /*181e0*/  IADD3 R78, P5, PT, R78, R69.reuse, RZ ;  /* 0x000000454e4e7210 */ /* 0x084fe20007fbe0ff */
[----:B------:R-:W2:Y:S04]  /*181f0*/  LDL.LU R84, [R1+0x288] ;  /* 0x0002880001547983 */ /* 0x000ea80000300800 */
[----:B------:R0:W2:Y:S01]  /*18200*/  @!P1 LDG.E.U16 R57, desc[UR20][R42.64] ;  /* 0x000000142a399981 */ /* 0x0000a2000c1e1500 */
[----:B------:R-:W-:-:S03]  /*18210*/  IADD3 R76, P4, PT, R76, R69, RZ ;  /* 0x000000454c4c7210 */ /* 0x000fc60007f9e0ff */
[----:B-1----:R-:W2:Y:S01]  /*18220*/  LDL.LU R82, [R1+0x2b4] ;  /* 0x0002b40001527983 */ /* 0x002ea20000300800 */
[----:B------:R-:W-:Y:S01]  /*18230*/  IADD3 R74, P3, PT, R74, R69, RZ ;  /* 0x000000454a4a7210 */ /* 0x000fe20007f7e0ff */
[----:B0-----:R-:W-:Y:S02]  /*18240*/  @!P1 IMAD.MOV.U32 R42, RZ, RZ, R80 ;  /* 0x000000ffff2a9224 */ /* 0x001fe400078e0050 */
[----:B------:R-:W2:Y:S04]  /*18250*/  LDL.LU R80, [R1+0x2b8] ;  /* 0x0002b80001507983 */ /* 0x000ea80000300800 */
[----:B------:R-:W-:Y:S04]  /*18260*/  STL [R1+0x280], R78 ;  /* 0x0002804e01007387 */ /* 0x000fe80000100800 */
[----:B------:R-:W-:Y:S04]  /*18270*/  STL [R1+0x2b0], R74 ;  /* 0x0002b04a01007387 */ /* 0x000fe80000100800 */
[----:B------:R-:W-:Y:S01]  /*18280*/  STL [R1+0x2ac], R76 ;  /* 0x0002ac4c01007387 */ /* 0x000fe20000100800 */
[----:B------:R-:W-:Y:S01]  /*18290*/  PRMT R59, RZ, 0x7610, R59 ;  /* 0x00007610ff3b7816 */ /* 0x000fe2000000003b */
[----:B------:R-:W-:Y:S01]  /*182a0*/  @!P1 IMAD.MOV.U32 R43, RZ, RZ, R81 ;  /* 0x000000ffff2b9224 */ /* 0x000fe200078e0051 */
[----:B------:R-:W-:-:S04]  /*182b0*/  PRMT R60, RZ, 0x7610, R60 ;  /* 0x00007610ff3c7816 */ /* 0x000fc8000000003c */
[----:B------:R0:W2:Y:S01]  /*182c0*/  @!P1 LDG.E.U16 R59, desc[UR20][R42.64] ;  /* 0x000000142a3b9981 */ /* 0x0000a2000c1e1500 */
[----:B------:R-:W-:Y:S01]  /*182d0*/  PRMT R61, RZ, 0x7610, R61 ;  /* 0x00007610ff3d7816 */ /* 0x000fe2000000003d */
[----:B0-----:R-:W-:Y:S02]  /*182e0*/  @!P1 IMAD.MOV.U32 R42, RZ, RZ, R78 ;  /* 0x000000ffff2a9224 */ /* 0x001fe400078e004e */
[--C-:B------:R-:W-:Y:S02]  /*182f0*/  IMAD.X R79, R79, 0x1, R68.reuse, P5 ;  /* 0x000000014f4f7824 */ /* 0x100fe400028e0644 */
[----:B---3--:R-:W-:-:S03]  /*18300*/  IMAD.X R77, R77, 0x1, R68, P4 ;  /* 0x000000014d4d7824 */ /* 0x008fc600020e0644 */
[----:B------:R0:W-:Y:S04]  /*18310*/  STL [R1+0x27c], R79 ;  /* 0x00027c4f01007387 */ /* 0x0001e80000100800 */
[----:B------:R1:W-:Y:S01]  /*18320*/  STL [R1+0x114], R77 ;  /* 0x0001144d01007387 */ /* 0x0003e20000100800 */
[----:B----4-:R-:W-:-:S03]  /*18330*/  IMAD.X R75, R75, 0x1, R68, P3 ;  /* 0x000000014b4b7824 */ /* 0x010fc600018e0644 */
[----:B------:R-:W3:Y:S04]  /*18340*/  LDL.LU R85, [R1+0x284] ;  /* 0x0002840001557983 */ /* 0x000ee80000300800 */
[----:B------:R4:W-:Y:S04]  /*18350*/  STL [R1+0x11c], R75 ;  /* 0x00011c4b01007387 */ /* 0x0009e80000100800 */
[----:B------:R-:W3:Y:S01]  /*18360*/  LDL.LU R83, [R1+0x120] ;  /* 0x0001200001537983 */ /* 0x000ee20000300800 */
[----:B------:R-:W-:-:S03]  /*18370*/  @!P1 IMAD.MOV.U32 R43, RZ, RZ, R79 ;  /* 0x000000ffff2b9224 */ /* 0x000fc600078e004f */
[----:B------:R-:W3:Y:S04]  /*18380*/  LDL.LU R81, [R1+0x124] ;  /* 0x0001240001517983 */ /* 0x000ee80000300800 */
[----:B0-----:R-:W3:Y:S04]  /*18390*/  LDL.LU R79, [R1+0x24c] ;  /* 0x00024c00014f7983 */ /* 0x001ee80000300800 */
[----:B------:R-:W3:Y:S04]  /*183a0*/  LDL.LU R78, [R1+0x250] ;  /* 0x00025000014e7983 */ /* 0x000ee80000300800 */
[----:B------:R0:W3:Y:S02]  /*183b0*/  @!P1 LDG.E.U16 R60, desc[UR20][R42.64] ;  /* 0x000000142a3c9981 */ /* 0x0000e4000c1e1500 */
[----:B0-----:R-:W-:-:S02]  /*183c0*/  @!P1 IMAD.MOV.U32 R42, RZ, RZ, R76 ;  /* 0x000000ffff2a9224 */ /* 0x001fc400078e004c */
[----:B------:R-:W-:Y:S02]  /*183d0*/  @!P1 IMAD.MOV.U32 R43, RZ, RZ, R77 ;  /* 0x000000ffff2b9224 */ /* 0x000fe400078e004d */
[----:B-1----:R-:W3:Y:S04]  /*183e0*/  LDL.LU R77, [R1+0x28c] ;  /* 0x00028c00014d7983 */ /* 0x002ee80000300800 */
[----:B------:R-:W3:Y:S04]  /*183f0*/  LDL.LU R76, [R1+0x290] ;  /* 0x00029000014c7983 */ /* 0x000ee80000300800 */
[----:B------:R0:W3:Y:S02]  /*18400*/  @!P1 LDG.E.U16 R61, desc[UR20][R42.64] ;  /* 0x000000142a3d9981 */ /* 0x0000e4000c1e1500 */
[----:B0-----:R-:W-:-:S02]  /*18410*/  @!P1 IMAD.MOV.U32 R43, RZ, RZ, R75 ;  /* 0x000000ffff2b9224 */ /* 0x001fc400078e004b */
[----:B------:R-:W-:Y:S01]  /*18420*/  @!P1 IMAD.MOV.U32 R42, RZ, RZ, R74 ;  /* 0x000000ffff2a9224 */ /* 0x000fe200078e004a */
[----:B----4-:R-:W4:Y:S04]  /*18430*/  LDL.LU R75, [R1+0x118] ;  /* 0x00011800014b7983 */ /* 0x010f280000300800 */
[----:B------:R-:W4:Y:S01]  /*18440*/  LDL.LU R74, [R1+0x128] ;  /* 0x00012800014a7983 */ /* 0x000f220000300800 */
[-C--:B--2---:R-:W-:Y:S02]  /*18450*/  IADD3 R84, P5, PT, R84, R69.reuse, RZ ;  /* 0x0000004554547210 */ /* 0x084fe40007fbe0ff */
[----:B------:R-:W-:Y:S02]  /*18460*/  PRMT R62, RZ, 0x7610, R62 ;  /* 0x00007610ff3e7816 */ /* 0x000fe4000000003e */
[----:B------:R-:W-:-:S02]  /*18470*/  IADD3 R82, P4, PT, R82, R69, RZ ;  /* 0x0000004552527210 */ /* 0x000fc40007f9e0ff */
[----:B------:R-:W-:Y:S02]  /*18480*/  PRMT R63, RZ, 0x7610, R63 ;  /* 0x00007610ff3f7816 */ /* 0x000fe4000000003f */
[----:B------:R0:W2:Y:S01]  /*18490*/  @!P1 LDG.E.U16 R62, desc[UR20][R42.64] ;  /* 0x000000142a3e9981 */ /* 0x0000a2000c1e1500 */
[----:B------:R-:W-:Y:S02]  /*184a0*/  IADD3 R80, P3, PT, R80, R69, RZ ;  /* 0x0000004550507210 */ /* 0x000fe40007f7e0ff */
[----:B------:R-:W-:Y:S01]  /*184b0*/  PRMT R64, RZ, 0x7610, R64 ;  /* 0x00007610ff407816 */ /* 0x000fe20000000040 */
[----:B0-----:R-:W-:Y:S01]  /*184c0*/  @!P1 IMAD.MOV.U32 R42, RZ, RZ, R84 ;  /* 0x000000ffff2a9224 */ /* 0x001fe200078e0054 */
[----:B------:R-:W-:Y:S02]  /*184d0*/  PRMT R65, RZ, 0x7610, R65 ;  /* 0x00007610ff417816 */ /* 0x000fe40000000041 */
[----:B------:R-:W-:Y:S02]  /*184e0*/  PRMT R66, RZ, 0x7610, R66 ;  /* 0x00007610ff427816 */ /* 0x000fe40000000042 */
[----:B------:R-:W-:-:S02]  /*184f0*/  PRMT R67, RZ, 0x7610, R67 ;  /* 0x00007610ff437816 */ /* 0x000fc40000000043 */
[----:B------:R-:W-:Y:S01]  /*18500*/  PRMT R73, RZ, 0x7610, R73 ;  /* 0x00007610ff497816 */ /* 0x000fe20000000049 */
[----:B---3--:R-:W-:-:S04]  /*18510*/  IMAD.X R85, R85, 0x1, R68, P5 ;  /* 0x0000000155557824 */ /* 0x008fc800028e0644 */
[----:B------:R-:W-:Y:S02]  /*18520*/  @!P1 IMAD.MOV.U32 R43, RZ, RZ, R85 ;  /* 0x000000ffff2b9224 */ /* 0x000fe400078e0055 */
[----:B------:R-:W-:-:S03]  /*18530*/  IMAD.X R83, R83, 0x1, R68, P4 ;  /* 0x0000000153537824 */ /* 0x000fc600020e0644 */
[----:B------:R0:W3:Y:S01]  /*18540*/  @!P1 LDG.E.U16 R63, desc[UR20][R42.64] ;  /* 0x000000142a3f9981 */ /* 0x0000e2000c1e1500 */
[----:B------:R-:W-:Y:S02]  /*18550*/  IMAD.X R81, R81, 0x1, R68, P3 ;  /* 0x0000000151517824 */ /* 0x000fe400018e0644 */
[----:B0-----:R-:W-:Y:S02]  /*18560*/  @!P1 IMAD.MOV.U32 R42, RZ, RZ, R82 ;  /* 0x000000ffff2a9224 */ /* 0x001fe400078e0052 */
[----:B------:R-:W-:Y:S01]  /*18570*/  @!P1 IMAD.MOV.U32 R43, RZ, RZ, R83 ;  /* 0x000000ffff2b9224 */ /* 0x000fe200078e0053 */
[----:B------:R-:W-:-:S04]  /*18580*/  IADD3 R78, P5, PT, R78, R69, RZ ;  /* 0x000000454e4e7210 */ /* 0x000fc80007fbe0ff */
        /* <DEDUP_REMOVED lines=8> */
[----:B------:R-:W-:-:S05]  /*18610*/  @!P1 IMAD.MOV.U32 R43, RZ, RZ, R79 ;  /* 0x000000ffff2b9224 */ /* 0x000fca00078e004f */
[----:B------:R0:W3:Y:S01]  /*18620*/  @!P1 LDG.E.U16 R66, desc[UR20][R42.64] ;  /* 0x000000142a429981 */ /* 0x0000e2000c1e1500 */
[----:B----4-:R-:W-:-:S05]  /*18630*/  IADD3 R74, P3, PT, R74, R69, RZ ;  /* 0x000000454a4a7210 */ /* 0x010fca0007f7e0ff */
[----:B------:R-:W-:Y:S02]  /*18640*/  IMAD.X R75, R75, 0x1, R68, P3 ;  /* 0x000000014b4b7824 */ /* 0x000fe400018e0644 */
[----:B0-----:R-:W-:Y:S02]  /*18650*/  @!P1 IMAD.MOV.U32 R42, RZ, RZ, R76 ;  /* 0x000000ffff2a9224 */ /* 0x001fe400078e004c */
[----:B------:R-:W-:-:S05]  /*18660*/  @!P1 IMAD.MOV.U32 R43, RZ, RZ, R77 ;  /* 0x000000ffff2b9224 */ /* 0x000fca00078e004d */
[----:B------:R0:W4:Y:S02]  /*18670*/  @!P1 LDG.E.U16 R67, desc[UR20][R42.64] ;  /* 0x000000142a439981 */ /* 0x000124000c1e1500 */
[----:B0-----:R-:W-:Y:S02]  /*18680*/  @!P1 IMAD.MOV.U32 R42, RZ, RZ, R74 ;  /* 0x000000ffff2a9224 */ /* 0x001fe400078e004a */
[----:B------:R-:W-:-:S05]  /*18690*/  @!P1 IMAD.MOV.U32 R43, RZ, RZ, R75 ;  /* 0x000000ffff2b9224 */ /* 0x000fca00078e004b */
[----:B------:R-:W4:Y:S01]  /*186a0*/  @!P1 LDG.E.U16 R73, desc[UR20][R42.64] ;  /* 0x000000142a499981 */ /* 0x000f22000c1e1500 */
[----:B------:R-:W-:Y:S06]  /*186b0*/  BAR.SYNC.DEFER_BLOCKING 0x0 ;  /* 0x0000000000007b1d */ /* 0x000fec0000010000 */
        /* <DEDUP_REMOVED lines=8> */
[----:B------:R-:W-:Y:S01]  /*18740*/  STL [R1+0x290], R76 ;  /* 0x0002904c01007387 */ /* 0x000fe20000100800 */
[----:B0-----:R-:W-:-:S03]  /*18750*/  LOP3.LUT R74, R3, 0x10, RZ, 0x3c, !PT ;  /* 0x00000010034a7812 */ /* 0x001fc600078e3cff */
[----:B------:R-:W-:Y:S04]  /*18760*/  STS.U16 [R3+UR9+0x4000], R72 ;  /* 0x0040004803007988 */ /* 0x000fe80008000409 */
[----:B------:R-:W-:Y:S04]  /*18770*/  STS.U16 [R3+UR9+0x4400], R7 ;  /* 0x0044000703007988 */ /* 0x000fe80008000409 */
[----:B------:R-:W-:Y:S04]  /*18780*/  STS.U16 [R3+UR9+0x4800], R15 ;  /* 0x0048000f03007988 */ /* 0x000fe80008000409 */
[----:B------:R-:W-:Y:S04]  /*18790*/  STS.U16 [R3+UR9+0x4c00], R23 ;  /* 0x004c001703007988 */ /* 0x000fe80008000409 */
[----:B------:R-:W-:Y:S04]  /*187a0*/  STS.U16 [R3+UR9+0x5000], R31 ;  /* 0x0050001f03007988 */ /* 0x000fe80008000409 */
[----:B------:R-:W-:Y:S04]  /*187b0*/  STS.U16 [R3+UR9+0x5400], R39 ;  /* 0x0054002703007988 */ /* 0x000fe80008000409 */
[----:B------:R-:W-:Y:S04]  /*187c0*/  STS.U16 [R3+UR9+0x5800], R52 ;  /* 0x0058003403007988 */ /* 0x000fe80008000409 */
[----:B------:R-:W-:Y:S04]  /*187d0*/  STS.U16 [R3+UR9+0x5c00], R56 ;  /* 0x005c003803007988 */ /* 0x000fe80008000409 */
[----:B------:R-:W-:Y:S04]  /*187e0*/  STL [R1+0x24c], R79 ;  /* 0x00024c4f01007387 */ /* 0x000fe80000100800 */
[----:B------:R-:W-:Y:S04]  /*187f0*/  STS.U16 [R74+UR9+0x4080], R50 ;  /* 0x004080324a007988 */ /* 0x000fe80008000409 */
[----:B------:R-:W-:Y:S04]  /*18800*/  STL [R1+0x28c], R77 ;  /* 0x00028c4d01007387 */ /* 0x000fe80000100800 */
[----:B------:R-:W-:Y:S04]  /*18810*/  STS.U16 [R74+UR9+0x4480], R8 ;  /* 0x004480084a007988 */ /* 0x000fe80008000409 */
[----:B------:R0:W-:Y:S04]  /*18820*/  STL [R1+0x118], R75 ;  /* 0x0001184b01007387 */ /* 0x0001e80000100800 */
[----:B------:R-:W-:Y:S04]  /*18830*/  STS.U16 [R74+UR9+0x4880], R16 ;  /* 0x004880104a007988 */ /* 0x000fe80008000409 */
[----:B------:R-:W-:Y:S01]  /*18840*/  STS.U16 [R74+UR9+0x4c80], R24 ;  /* 0x004c80184a007988 */ /* 0x000fe20008000409 */
[----:B0-----:R-:W-:-:S03]  /*18850*/  LOP3.LUT R75, R3, 0x20, RZ, 0x3c, !PT ;  /* 0x00000020034b7812 */ /* 0x001fc600078e3cff */
[----:B------:R-:W-:Y:S04]  /*18860*/  STS.U16 [R74+UR9+0x5080], R32 ;  /* 0x005080204a007988 */ /* 0x000fe80008000409 */
[----:B------:R-:W-:Y:S04]  /*18870*/  STS.U16 [R74+UR9+0x5480], R40 ;  /* 0x005480284a007988 */ /* 0x000fe80008000409 */
[----:B------:R-:W-:Y:S04]  /*18880*/  STS.U16 [R74+UR9+0x5880], R53 ;  /* 0x005880354a007988 */ /* 0x000fe80008000409 */
[----:B------:R0:W-:Y:S04]  /*18890*/  STS.U16 [R74+UR9+0x5c80], R58 ;  /* 0x005c803a4a007988 */ /* 0x0001e80008000409 */
[----:B------:R-:W-:Y:S04]  /*188a0*/  STS.U16 [R75+UR9+0x4100], R46 ;  /* 0x0041002e4b007988 */ /* 0x000fe80008000409 */
[----:B------:R-:W-:Y:S01]  /*188b0*/  STS.U16 [R75+UR9+0x4500], R9 ;  /* 0x004500094b007988 */ /* 0x000fe20008000409 */
[----:B0-----:R-:W-:-:S03]  /*188c0*/  LOP3.LUT R74, R3, 0x30, RZ, 0x3c, !PT ;  /* 0x00000030034a7812 */ /* 0x001fc600078e3cff */
[----:B------:R-:W-:Y:S04]  /*188d0*/  STS.U16 [R75+UR9+0x4900], R17 ;  /* 0x004900114b007988 */ /* 0x000fe80008000409 */
[----:B------:R-:W-:Y:S04]  /*188e0*/  STS.U16 [R75+UR9+0x4d00], R25 ;  /* 0x004d00194b007988 */ /* 0x000fe80008000409 */
        /* <DEDUP_REMOVED lines=13> */
[----:B------:R1:W-:Y:S04]  /*189c0*/  STS.U16 [R75+UR9+0x4200], R44 ;  /* 0x0042002c4b007988 */ /* 0x0003e80008000409 */
[----:B------:R1:W-:Y:S01]  /*189d0*/  STS.U16 [R75+UR9+0x4600], R11 ;  /* 0x0046000b4b007988 */ /* 0x0003e20008000409 */
[----:B0-----:R-:W-:-:S03]  /*189e0*/  LOP3.LUT R74, R3, 0x50, RZ, 0x3c, !PT ;  /* 0x00000050034a7812 */ /* 0x001fc600078e3cff */
[----:B------:R1:W-:Y:S04]  /*189f0*/  STS.U16 [R75+UR9+0x4a00], R19 ;  /* 0x004a00134b007988 */ /* 0x0003e80008000409 */
[----:B------:R1:W-:Y:S04]  /*18a00*/  STS.U16 [R75+UR9+0x4e00], R27 ;  /* 0x004e001b4b007988 */ /* 0x0003e80008000409 */
[----:B------:R1:W-:Y:S04]  /*18a10*/  STS.U16 [R75+UR9+0x5200], R35 ;  /* 0x005200234b007988 */ /* 0x0003e80008000409 */
[----:B------:R1:W-:Y:S04]  /*18a20*/  STS.U16 [R75+UR9+0x5600], R48 ;  /* 0x005600304b007988 */ /* 0x0003e80008000409 */
[----:B------:R1:W-:Y:S04]  /*18a30*/  STS.U16 [R75+UR9+0x5a00], R57 ;  /* 0x005a00394b007988 */ /* 0x0003e80008000409 */
[----:B--2---:R1:W-:Y:S01]  /*18a40*/  STS.U16 [R75+UR9+0x5e00], R62 ;  /* 0x005e003e4b007988 */ /* 0x0043e20008000409 */
[----:B------:R-:W-:-:S03]  /*18a50*/  LOP3.LUT R8, R3, 0x60, RZ, 0x3c, !PT ;  /* 0x0000006003087812 */ /* 0x000fc600078e3cff */
[----:B------:R1:W-:Y:S04]  /*18a60*/  STS.U16 [R74+UR9+0x4280], R4 ;  /* 0x004280044a007988 */ /* 0x0003e80008000409 */
[----:B------:R1:W-:Y:S04]  /*18a70*/  STS.U16 [R74+UR9+0x4680], R12 ;  /* 0x0046800c4a007988 */ /* 0x0003e80008000409 */
[----:B------:R1:W-:Y:S04]  /*18a80*/  STS.U16 [R74+UR9+0x4a80], R20 ;  /* 0x004a80144a007988 */ /* 0x0003e80008000409 */
[----:B------:R1:W-:Y:S04]  /*18a90*/  STS.U16 [R74+UR9+0x4e80], R28 ;  /* 0x004e801c4a007988 */ /* 0x0003e80008000409 */
[----:B------:R1:W-:Y:S04]  /*18aa0*/  STS.U16 [R74+UR9+0x5280], R36 ;  /* 0x005280244a007988 */ /* 0x0003e80008000409 */
[----:B------:R1:W-:Y:S04]  /*18ab0*/  STS.U16 [R74+UR9+0x5680], R49 ;  /* 0x005680314a007988 */ /* 0x0003e80008000409 */
[----:B------:R1:W-:Y:S04]  /*18ac0*/  STS.U16 [R74+UR9+0x5a80], R60 ;  /* 0x005a803c4a007988 */ /* 0x0003e80008000409 */
[----:B---3--:R1:W-:Y:S01]  /*18ad0*/  STS.U16 [R74+UR9+0x5e80], R64 ;  /* 0x005e80404a007988 */ /* 0x0083e20008000409 */
        /* <DEDUP_REMOVED lines=15> */
[----:B----4-:R1:W-:Y:S04]  /*18bd0*/  STS.U16 [R7+UR9+0x5b80], R67 ;  /* 0x005b804307007988 */ /* 0x0103e80008000409 */
[----:B------:R1:W-:Y:S01]  /*18be0*/  STS.U16 [R7+UR9+0x5f80], R73 ;  /* 0x005f804907007988 */ /* 0x0003e20008000409 */
[----:B------:R0:W-:Y:S06]  /*18bf0*/  MEMBAR.ALL.CTA ;  /* 0x0000000000007992 */ /* 0x0001ec0000008000 */
[----:B0-----:R-:W0:Y:S01]  /*18c00*/  FENCE.VIEW.ASYNC.S ;  /* 0x00000000000073c6 */ /* 0x001e220000000000 */
[----:B------:R-:W-:-:S04]  /*18c10*/  ULEA UR6, UR18, UR9, 0x3 ;  /* 0x0000000912067291 */ /* 0x000fc8000f8e18ff */
[----:B------:R-:W-:Y:S01]  /*18c20*/  UIADD3 UR6, UPT, UPT, UR6, 0x8000, URZ ;  /* 0x0000800006067890 */ /* 0x000fe2000fffe0ff */
[----:B0-----:R-:W-:Y:S06]  /*18c30*/  BAR.SYNC.DEFER_BLOCKING 0x0 ;  /* 0x0000000000007b1d */ /* 0x001fec0000010000 */
[----:B-1----:R-:W-:Y:S05]  /*18c40*/  @P0 BRA `(.L_x_10) ;  /* 0x0000000000900947 */ /* 0x002fea0003800000 */
[----:B------:R-:W-:Y:S02]  /*18c50*/  UIADD3 UR19, UPT, UPT, UR8, 0x48, URZ ;  /* 0x0000004808137890 */ /* 0x000fe4000fffe0ff */
[----:B------:R-:W-:Y:S02]  /*18c60*/  UIADD3 UR36, UPT, UPT, UR8, 0x50, URZ ;  /* 0x0000005008247890 */ /* 0x000fe4000fffe0ff */
[----:B------:R-:W-:Y:S02]  /*18c70*/  UIADD3 UR37, UPT, UPT, UR8, 0x58, URZ ;  /* 0x0000005808257890 */ /* 0x000fe4000fffe0ff */
[----:B------:R-:W-:Y:S02]  /*18c80*/  UIADD3 UR42, UPT, UPT, UR8, 0x60, URZ ;  /* 0x00000060082a7890 */ /* 0x000fe4000fffe0ff */
[----:B------:R-:W-:Y:S02]  /*18c90*/  UIADD3 UR43, UPT, UPT, UR8, 0x68, URZ ;  /* 0x00000068082b7890 */ /* 0x000fe4000fffe0ff */
[----:B------:R-:W-:Y:S01]  /*18ca0*/  UIADD3 UR48, UPT, UPT, UR8, 0x70, URZ ;  /* 0x0000007008307890 */ /* 0x000fe2000fffe0ff */
[----:B------:R-:W-:Y:S01]  /*18cb0*/  UMOV UR16, 0x0 ;  /* 0x0000000000107882 */ /* 0x000fe20000000000 */
[----:B------:R-:W-:Y:S01]  /*18cc0*/  UMOV UR17, 0x8100490 ;  /* 0x0810049000117882 */ /* 0x000fe20000000000 */
[----:B------:R-:W-:Y:S01]  /*18cd0*/  UMOV UR13, 0x40004040 ;  /* 0x40004040000d7882 */ /* 0x000fe20000000000 */
[----:B------:R-:W-:-:S02]  /*18ce0*/  UIADD3 UR49, UPT, UPT, UR8, 0x78, URZ ;  /* 0x0000007808317890 */ /* 0x000fc4000fffe0ff */
[----:B------:R0:W-:Y:S01]  /*18cf0*/  UTCHMMA tmem[UR11], gdesc[UR12], tmem[UR8], tmem[UR16], idesc[UR17], UPT ;  /* 0x00ff100c0b0079ea */ /* 0x0001e2000b800008 */
[----:B------:R-:W-:Y:S01]  /*18d00*/  UMOV UR34, 0x0 ;  /* 0x0000000000227882 */ /* 0x000fe20000000000 */
[----:B------:R-:W-:Y:S01]  /*18d10*/  UMOV UR35, 0x8100490 ;  /* 0x0810049000237882 */ /* 0x000fe20000000000 */
[----:B------:R-:W-:Y:S01]  /*18d20*/  UMOV UR38, 0x0 ;  /* 0x0000000000267882 */ /* 0x000fe20000000000 */
[----:B------:R-:W-:Y:S01]  /*18d30*/  UMOV UR39, 0x8100490 ;  /* 0x0810049000277882 */ /* 0x000fe20000000000 */
        /* <DEDUP_REMOVED lines=21> */
.L_x_10:
[----:B------:R-:W2:Y:S04]  /*18e90*/  LDL R5, [R1+0x6b4] ;  /* 0x0006b40001057983 */ /* 0x000ea80000100800 */
[----:B------:R-:W2:Y:S01]  /*18ea0*/  LDL R4, [R1+0xb4] ;  /* 0x0000b40001047983 */ /* 0x000ea20000100800 */
[----:B------:R-:W-:-:S04]  /*18eb0*/  UIADD3 UR18, UPT, UPT, UR18, 0x1, URZ ;  /* 0x0000000112127890 */ /* 0x000fc8000fffe0ff */
[----:B------:R-:W-:-:S04]  /*18ec0*/  UISETP.GT.AND UP1, UPT, UR18, 0x1, UPT ;  /* 0x000000011200788c */ /* 0x000fc8000bf24270 */
[----:B0-----:R-:W-:Y:S02]  /*18ed0*/  USEL UR4, URZ, 0x1, !UP1 ;  /* 0x00000001ff047887 */ /* 0x001fe4000c800000 */
[----:B------:R-:W-:Y:S02]  /*18ee0*/  USEL UR18, UR18, URZ, !UP1 ;  /* 0x000000ff12127287 */ /* 0x000fe4000c800000 */
[----:B------:R-:W-:-:S03]  /*18ef0*/  ULOP3.LUT UR7, UR5, UR4, URZ, 0x3c, !UPT ;  /* 0x0000000405077292 */ /* 0x000fc6000f8e3cff */
[----:B------:R-:W-:-:S04]  /*18f00*/  UMOV UR4, UR5 ;  /* 0x0000000500047c82 */ /* 0x000fc80008000000 */
[----:B------:R-:W-:Y:S01]  /*18f10*/  UMOV UR5, UR7 ;  /* 0x0000000700057c82 */ /* 0x000fe20008000000 */
[----:B--2---:R-:W-:-:S13]  /*18f20*/  ISETP.NE.U32.AND P1, PT, R4, R5, PT ;  /* 0x000000050400720c */ /* 0x004fda0003f25070 */
[----:B------:R-:W-:Y:S05]  /*18f30*/  @P1 BRA `(.L_x_11) ;  /* 0xffffff6000581947 */ /* 0x000fea000383ffff */
.L_x_8:
[----:B------:R-:W2:Y:S01]  /*18f40*/  LDL.LU R8, [R1+0x6d4] ;  /* 0x0006d40001087983 */ /* 0x000ea20000300800 */
[----:B------:R-:W0:Y:S01]  /*18f50*/  LDC R9, c[0x0][0x3a0] ;  /* 0x0000e800ff097b82 */ /* 0x000e220000000800 */
[----:B------:R-:W2:Y:S02]  /*18f60*/  LDCU UR5, c[0x0][0x3b4] ;  /* 0x00007680ff0577ac */ /* 0x000ea40008000800 */
[----:B------:R-:W3:Y:S01]  /*18f70*/  LDL R7, [R1+0xb8] ;  /* 0x0000b80001077983 */ /* 0x000ee20000100800 */
[----:B------:R-:W3:Y:S03]  /*18f80*/  LDCU UR7, c[0x0][0x3b8] ;  /* 0x00007700ff0777ac */ /* 0x000ee60008000800 */
[----:B------:R-:W4:Y:S01]  /*18f90*/  LDL.LU R6, [R1+0x6e0] ;  /* 0x0006e00001067983 */ /* 0x000f220000300800 */
[----:B------:R-:W1:Y:S03]  /*18fa0*/  LDCU.128 UR12, c[0x0][0x390] ;  /* 0x00007200ff0c77ac */ /* 0x000e660008000c00 */
[----:B------:R-:W4:Y:S04]  /*18fb0*/  LDL.LU R5, [R1+0x6dc] ;  /* 0x0006dc0001057983 */ /* 0x000f280000300800 */
[----:B------:R-:W4:Y:S01]  /*18fc0*/  LDL.LU R4, [R1+0x6d8] ;  /* 0x0006d80001047983 */ /* 0x000f220000300800 */
[----:B0-----:R-:W-:-:S05]  /*18fd0*/  VIADD R9, R9, 0x7f ;  /* 0x0000007f09097836 */ /* 0x001fca0000000000 */
[----:B------:R-:W-:Y:S01]  /*18fe0*/  ISETP.GE.AND P5, PT, R9, 0x80, PT ;  /* 0x000000800900780c */ /* 0x000fe20003fa6270 */
[C---:B--2--5:R-:W-:Y:S01]  /*18ff0*/  IMAD R0, R8.reuse, UR5, RZ ;  /* 0x0000000508007c24 */ /* 0x064fe2000f8e02ff */
[----:B-1----:R-:W-:Y:S01]  /*19000*/  ISETP.GE.AND P0, PT, R8, UR14, PT ;  /* 0x0000000e08007c0c */ /* 0x002fe2000bf06270 */
[----:B---3--:R-:W-:-:S03]  /*19010*/  IMAD R3, R7, UR7, RZ ;  /* 0x0000000707037c24 */ /* 0x008fc6000f8e02ff */
[----:B------:R-:W-:Y:S01]  /*19020*/  LEA R84, P1, R0, UR12, 0x1 ;  /* 0x0000000c00547c11 */ /* 0x000fe2000f8208ff */
[----:B------:R-:W-:Y:S01]  /*19030*/  VIADD R69, R3, UR7 ;  /* 0x0000000703457c36 */ /* 0x000fe20008000000 */
[----:B----4-:R-:W-:Y:S02]  /*19040*/  ISETP.LT.AND P4, PT, R6, UR15, !P0 ;  /* 0x0000000f06007c0c */ /* 0x010fe4000c781270 */
[----:B------:R-:W-:Y:S01]  /*19050*/  LEA.HI.X.SX32 R0, R0, UR13, 0x1, P1 ;  /* 0x0000000d00007c11 */ /* 0x000fe200088f0eff */
[----:B------:R-:W-:Y:S01]  /*19060*/  VIADD R71, R69, UR7 ;  /* 0x0000000745477c36 */ /* 0x000fe20008000000 */
[----:B------:R-:W-:Y:S02]  /*19070*/  ISETP.LT.AND P6, PT, R5, UR15, !P0 ;  /* 0x0000000f05007c0c */ /* 0x000fe4000c7c1270 */
[----:B------:R-:W-:Y:S01]  /*19080*/  ISETP.LT.AND P3, PT, R4, UR15, !P0 ;  /* 0x0000000f04007c0c */ /* 0x000fe2000c761270 */
[----:B------:R-:W-:-:S12]  /*19090*/  @!P5 BRA `(.L_x_12) ;  /* 0x000000000010d947 */ /* 0x000fd80003800000 */
[----:B------:R-:W-:-:S06]  /*190a0*/  USHF.L.U32 UR4, UR4, 0x1f, URZ ;  /* 0x0000001f04047899 */ /* 0x000fcc00080006ff */
[----:B------:R-:W-:-:S04]  /*190b0*/  IMAD.U32 R2, RZ, RZ, UR4 ;  /* 0x00000004ff027e24 */ /* 0x000fc8000f8e00ff */
[----:B------:R-:W0:Y:S02]  /*190c0*/  SYNCS.PHASECHK.TRANS64.TRYWAIT P1, [UR6], R2 ;  /* 0x00000002ff0075a7 */ /* 0x000e240008021106 */
[----:B0-----:R-:W-:Y:S05]  /*190d0*/  @!P1 BRA `(.L_x_13) ;  /* 0x0000001c00b09947 */ /* 0x001fea0003800000 */
.L_x_12:
[----:B------:R-:W2:Y:S04]  /*190e0*/  LDL.LU R68, [R1+0xb8] ;  /* 0x0000b80001447983 */ /* 0x000ea80000300800 */
[----:B------:R-:W3:Y:S04]  /*190f0*/  LDL.LU R88, [R1+0x70c] ;  /* 0x00070c0001587983 */ /* 0x000ee80000300800 */
[----:B------:R-:W4:Y:S01]  /*19100*/  LDL.LU R87, [R1+0x708] ;  /* 0x0007080001577983 */ /* 0x000f220000300800 */
[----:B------:R-:W-:Y:S01]  /*19110*/  VIADD R73, R71, UR7 ;  /* 0x0000000747497c36 */ /* 0x000fe20008000000 */
[----:B------:R-:W-:Y:S03]  /*19120*/  BAR.SYNC.DEFER_BLOCKING 0x0 ;  /* 0x0000000000007b1d */ /* 0x000fe60000010000 */
[----:B------:R-:W-:Y:S01]  /*19130*/  VIADD R75, R73, UR7 ;  /* 0x00000007494b7c36 */ /* 0x000fe20008000000 */
[----:B------:R-:W-:-:S02]  /*19140*/  LEA R2, P1, R3, R84, 0x1 ;  /* 0x0000005403027211 */ /* 0x000fc400078208ff */
[----:B------:R-:W5:Y:S04]  /*19150*/  LDL.LU R92, [R1+0x71c] ;  /* 0x00071c00015c7983 */ /* 0x000f680000300800 */
[----:B------:R-:W3:Y:S01]  /*19160*/  LDL.LU R86, [R1+0x728] ;  /* 0x0007280001567983 */ /* 0x000ee20000300800 */
[----:B------:R-:W0:Y:S02]  /*19170*/  @!P2 SYNCS.CCTL.IV [UR9+0x8000] ;  /* 0x00800000ff00a9b1 */ /* 0x000e240008000009 */
[----:B0-----:R-:W-:Y:S06]  /*19180*/  BAR.SYNC.DEFER_BLOCKING 0x0 ;  /* 0x0000000000007b1d */ /* 0x001fec0000010000 */
[----:B------:R-:W0:Y:S01]  /*19190*/  LDTM.x64 R4, tmem[UR10] ;  /* 0x0000000a000479ee */ /* 0x000e220008340000 */
[----:B------:R-:W-:Y:S01]  /*191a0*/  VIADD R77, R75, UR7 ;  /* 0x000000074b4d7c36 */ /* 0x000fe20008000000 */
[----:B------:R-:W-:Y:S01]  /*191b0*/  LEA.HI.X.SX32 R3, R3, R0, 0x1, P1 ;  /* 0x0000000003037211 */ /* 0x000fe200008f0eff */
[----:B------:R-:W5:Y:S01]  /*191c0*/  LDL.LU R91, [R1+0x740] ;  /* 0x00074000015b7983 */ /* 0x000f620000300800 */
[----:B------:R-:W-:Y:S01]  /*191d0*/  LEA R70, P1, R71, R84, 0x1 ;  /* 0x0000005447467211 */ /* 0x000fe200078208ff */
[----:B------:R-:W-:-:S02]  /*191e0*/  VIADD R79, R77, UR7 ;  /* 0x000000074d4f7c36 */ /* 0x000fc40008000000 */
[----:B------:R-:W5:Y:S01]  /*191f0*/  LDL.LU R90, [R1+0x73c] ;  /* 0x00073c00015a7983 */ /* 0x000f620000300800 */
[----:B------:R-:W-:Y:S01]  /*19200*/  LEA.HI.X.SX32 R71, R71, R0, 0x1, P1 ;  /* 0x0000000047477211 */ /* 0x000fe200008f0eff */
[----:B------:R-:W1:Y:S01]  /*19210*/  @!P2 SYNCS.CCTL.IV [UR9+0x8008] ;  /* 0x00800800ff00a9b1 */ /* 0x000e620008000009 */
[----:B------:R-:W-:Y:S01]  /*19220*/  LEA R74, P1, R75, R84, 0x1 ;  /* 0x000000544b4a7211 */ /* 0x000fe200078208ff */
[----:B------:R-:W-:Y:S01]  /*19230*/  VIADD R81, R79, UR7 ;  /* 0x000000074f517c36 */ /* 0x000fe20008000000 */
[----:B------:R-:W5:Y:S01]  /*19240*/  LDL.LU R89, [R1+0x738] ;  /* 0x0007380001597983 */ /* 0x000f620000300800 */
[----:B------:R-:W-:Y:S01]  /*19250*/  NOP ;  /* 0x0000000000007918 */ /* 0x000fe20000000000 */
[----:B------:R-:W-:Y:S01]  /*19260*/  LEA.HI.X.SX32 R75, R75, R0, 0x1, P1 ;  /* 0x000000004b4b7211 */ /* 0x000fe200008f0eff */
[----:B------:R-:W-:Y:S01]  /*19270*/  VIADD R85, R81, UR7 ;  /* 0x0000000751557c36 */ /* 0x000fe20008000000 */
[----:B------:R-:W-:Y:S02]  /*19280*/  LEA R78, P1, R79, R84, 0x1 ;  /* 0x000000544f4e7211 */ /* 0x000fe400078208ff */
[----:B0-----:R-:W-:-:S02]  /*19290*/  F2FP.BF16.F32.PACK_AB R4, R5, R4 ;  /* 0x000000040504723e */ /* 0x001fc400000010ff */
[----:B------:R-:W-:Y:S02]  /*192a0*/  LEA.HI.X.SX32 R79, R79, R0, 0x1, P1 ;  /* 0x000000004f4f7211 */ /* 0x000fe400008f0eff */
[C---:B------:R-:W-:Y:S02]  /*192b0*/  LEA R82, P1, R85.reuse, R84, 0x1 ;  /* 0x0000005455527211 */ /* 0x040fe400078208ff */
[----:B------:R-:W-:Y:S02]  /*192c0*/  PRMT R5, R4, 0x7632, R5 ;  /* 0x0000763204057816 */ /* 0x000fe40000000005 */
[----:B------:R-:W-:Y:S02]  /*192d0*/  LEA.HI.X.SX32 R83, R85, R0, 0x1, P1 ;  /* 0x0000000055537211 */ /* 0x000fe400008f0eff */
[----:B------:R-:W-:Y:S02]  /*192e0*/  F2FP.BF16.F32.PACK_AB R8, R9, R8 ;  /* 0x000000080908723e */ /* 0x000fe400000010ff */
[----:B------:R-:W-:-:S02]  /*192f0*/  F2FP.BF16.F32.PACK_AB R10, R11, R10 ;  /* 0x0000000a0b0a723e */ /* 0x000fc400000010ff */
[----:B------:R-:W-:Y:S02]  /*19300*/  F2FP.BF16.F32.PACK_AB R12, R13, R12 ;  /* 0x0000000c0d0c723e */ /* 0x000fe400000010ff */
[----:B--2---:R-:W-:Y:S02]  /*19310*/  ISETP.LT.AND P5, PT, R68, UR15, !P0 ;  /* 0x0000000f44007c0c */ /* 0x004fe4000c7a1270 */
[----:B------:R-:W-:-:S04]  /*19320*/  LEA R68, P2, R69, R84, 0x1 ;  /* 0x0000005445447211 */ /* 0x000fc800078408ff */
[----:B------:R-:W-:Y:S02]  /*19330*/  LEA.HI.X.SX32 R69, R69, R0, 0x1, P2 ;  /* 0x0000000045457211 */ /* 0x000fe400010f0eff */
[----:B------:R-:W-:-:S04]  /*19340*/  LEA R72, P2, R73, R84, 0x1 ;  /* 0x0000005449487211 */ /* 0x000fc800078408ff */
[----:B------:R-:W-:Y:S02]  /*19350*/  LEA.HI.X.SX32 R73, R73, R0, 0x1, P2 ;  /* 0x0000000049497211 */ /* 0x000fe400010f0eff */
[----:B------:R-:W-:-:S04]  /*19360*/  LEA R76, P2, R77, R84, 0x1 ;  /* 0x000000544d4c7211 */ /* 0x000fc800078408ff */
[----:B------:R-:W-:Y:S02]  /*19370*/  LEA.HI.X.SX32 R77, R77, R0, 0x1, P2 ;  /* 0x000000004d4d7211 */ /* 0x000fe400010f0eff */
[----:B------:R-:W-:Y:S01]  /*19380*/  LEA R80, P2, R81, R84, 0x1 ;  /* 0x0000005451507211 */ /* 0x000fe200078408ff */
[----:B------:R-:W-:Y:S01]  /*19390*/  @P5 STG.E.U16 desc[UR20][R2.64], R4 ;  /* 0x0000000402005986 */ /* 0x000fe2000c101514 */
[----:B----4-:R-:W-:Y:S02]  /*193a0*/  ISETP.LT.AND P1, PT, R87, UR15, !P0 ;  /* 0x0000000f57007c0c */ /* 0x010fe4000c721270 */
[----:B------:R-:W-:Y:S01]  /*193b0*/  LEA.HI.X.SX32 R81, R81, R0, 0x1, P2 ;  /* 0x0000000051517211 */ /* 0x000fe200010f0eff */
[----:B------:R0:W-:Y:S01]  /*193c0*/  @P4 STG.E.U16 desc[UR20][R68.64], R5 ;  /* 0x0000000544004986 */ /* 0x0001e2000c101514 */
[----:B---3--:R-:W-:Y:S02]  /*193d0*/  ISETP.LT.AND P2, PT, R88, UR15, !P0 ;  /* 0x0000000f58007c0c */ /* 0x008fe4000c741270 */
[----:B------:R-:W-:Y:S01]  /*193e0*/  ISETP.LT.AND P4, PT, R86, UR15, !P0 ;  /* 0x0000000f56007c0c */ /* 0x000fe2000c781270 */
[----:B------:R-:W2:Y:S04]  /*193f0*/  LDL.LU R88, [R1+0x734] ;  /* 0x0007340001587983 */ /* 0x000ea80000300800 */
[----:B------:R-:W3:Y:S04]  /*19400*/  LDL.LU R87, [R1+0x730] ;  /* 0x0007300001577983 */ /* 0x000ee80000300800 */
[----:B------:R-:W4:Y:S04]  /*19410*/  LDL.LU R86, [R1+0x750] ;  /* 0x0007500001567983 */ /* 0x000f280000300800 */
[----:B0-----:R-:W4:Y:S04]  /*19420*/  LDL.LU R69, [R1+0x74c] ;  /* 0x00074c0001457983 */ /* 0x001f280000300800 */
[----:B------:R-:W4:Y:S04]  /*19430*/  LDL.LU R9, [R1+0x754] ;  /* 0x0007540001097983 */ /* 0x000f280000300800 */
[----:B------:R-:W4:Y:S04]  /*19440*/  LDL.LU R68, [R1+0x758] ;  /* 0x0007580001447983 */ /* 0x000f280000300800 */
[----:B------:R-:W4:Y:S04]  /*19450*/  LDL.LU R11, [R1+0x760] ;  /* 0x00076000010b7983 */ /* 0x000f280000300800 */
[----:B------:R-:W4:Y:S01]  /*19460*/  LDL.LU R13, [R1+0x764] ;  /* 0x00076400010d7983 */ /* 0x000f220000300800 */
[----:B------:R-:W-:-:S04]  /*19470*/  F2FP.BF16.F32.PACK_AB R6, R7, R6 ;  /* 0x000000060706723e */ /* 0x000fc800000010ff */
[----:B------:R-:W-:Y:S01]  /*19480*/  PRMT R2, R6, 0x7632, R2 ;  /* 0x0000763206027816 */ /* 0x000fe20000000002 */
[----:B------:R-:W-:Y:S01]  /*19490*/  @P6 STG.E.U16 desc[UR20][R70.64], R6 ;  /* 0x0000000646006986 */ /* 0x000fe2000c101514 */
[----:B-----5:R-:W-:Y:S02]  /*194a0*/  ISETP.LT.AND P5, PT, R92, UR15, !P0 ;  /* 0x0000000f5c007c0c */ /* 0x020fe4000c7a1270 */
[----:B------:R-:W-:Y:S01]  /*194b0*/  ISETP.LT.AND P6, PT, R91, UR15, !P0 ;  /* 0x0000000f5b007c0c */ /* 0x000fe2000c7c1270 */
[----:B------:R0:W-:Y:S01]  /*194c0*/  @P3 STG.E.U16 desc[UR20][R72.64], R2 ;  /* 0x0000000248003986 */ /* 0x0001e2000c101514 */
[----:B------:R-:W-:-:S03]  /*194d0*/  VIADD R85, R85, UR7 ;  /* 0x0000000755557c36 */ /* 0x000fc60008000000 */
[----:B------:R-:W-:Y:S01]  /*194e0*/  @P2 STG.E.U16 desc[UR20][R74.64], R8 ;  /* 0x000000084a002986 */ /* 0x000fe2000c101514 */
[----:B0-----:R-:W-:Y:S01]  /*194f0*/  PRMT R2, R8, 0x7632, R2 ;  /* 0x0000763208027816 */ /* 0x001fe20000000002 */
[----:B------:R-:W-:Y:S01]  /*19500*/  VIADD R6, R85, UR7 ;  /* 0x0000000755067c36 */ /* 0x000fe20008000000 */
[----:B------:R-:W-:-:S03]  /*19510*/  ISETP.LT.AND P3, PT, R90, UR15, !P0 ;  /* 0x0000000f5a007c0c */ /* 0x000fc6000c761270 */
[----:B------:R0:W-:Y:S01]  /*19520*/  @P1 STG.E.U16 desc[UR20][R76.64], R2 ;  /* 0x000000024c001986 */ /* 0x0001e2000c101514 */
[----:B------:R-:W-:-:S03]  /*19530*/  ISETP.LT.AND P2, PT, R89, UR15, !P0 ;  /* 0x0000000f59007c0c */ /* 0x000fc6000c741270 */
[----:B------:R-:W-:Y:S01]  /*19540*/  @P5 STG.E.U16 desc[UR20][R78.64], R10 ;  /* 0x0000000a4e005986 */ /* 0x000fe2000c101514 */
[----:B0-----:R-:W-:-:S05]  /*19550*/  PRMT R2, R10, 0x7632, R2 ;  /* 0x000076320a027816 */ /* 0x001fca0000000002 */
[----:B------:R0:W-:Y:S04]  /*19560*/  @P4 STG.E.U16 desc[UR20][R80.64], R2 ;  /* 0x0000000250004986 */ /* 0x0001e8000c101514 */
[----:B------:R-:W-:Y:S01]  /*19570*/  @P6 STG.E.U16 desc[UR20][R82.64], R12 ;  /* 0x0000000c52006986 */ /* 0x000fe2000c101514 */
[-C--:B------:R-:W-:Y:S02]  /*19580*/  LEA R4, P6, R6, R84.reuse, 0x1 ;  /* 0x0000005406047211 */ /* 0x080fe400078c08ff */
[----:B------:R-:W-:Y:S02]  /*19590*/  PRMT R7, R12, 0x7632, R7 ;  /* 0x000076320c077816 */ /* 0x000fe40000000007 */
[----:B0-----:R-:W-:Y:S02]  /*195a0*/  LEA R2, P4, R85, R84, 0x1 ;  /* 0x0000005455027211 */ /* 0x001fe400078808ff */
[----:B------:R-:W-:-:S02]  /*195b0*/  F2FP.BF16.F32.PACK_AB R14, R15, R14 ;  /* 0x0000000e0f0e723e */ /* 0x000fc400000010ff */
[-C--:B------:R-:W-:Y:S02]  /*195c0*/  LEA.HI.X.SX32 R3, R85, R0.reuse, 0x1, P4 ;  /* 0x0000000055037211 */ /* 0x080fe400020f0eff */
[C---:B------:R-:W-:Y:S01]  /*195d0*/  LEA.HI.X.SX32 R5, R6.reuse, R0, 0x1, P6 ;  /* 0x0000000006057211 */ /* 0x040fe200030f0eff */
[----:B------:R-:W-:Y:S02]  /*195e0*/  VIADD R6, R6, UR7 ;  /* 0x0000000706067c36 */ /* 0x000fe40008000000 */
[----:B------:R0:W-:Y:S04]  /*195f0*/  @P3 STG.E.U16 desc[UR20][R2.64], R7 ;  /* 0x0000000702003986 */ /* 0x0001e8000c101514 */
[----:B------:R5:W-:Y:S01]  /*19600*/  @P2 STG.E.U16 desc[UR20][R4.64], R14 ;  /* 0x0000000e04002986 */ /* 0x000be2000c101514 */
[C---:B0-----:R-:W-:Y:S01]  /*19610*/  LEA R2, P6, R6.reuse, R84, 0x1 ;  /* 0x0000005406027211 */ /* 0x041fe200078c08ff */
[----:B-----5:R-:W-:-:S03]  /*19620*/  VIADD R5, R6, UR7 ;  /* 0x0000000706057c36 */ /* 0x020fc60008000000 */
[----:B------:R-:W-:Y:S02]  /*19630*/  LEA.HI.X.SX32 R3, R6, R0, 0x1, P6 ;  /* 0x0000000006037211 */ /* 0x000fe400030f0eff */
[----:B------:R-:W-:Y:S01]  /*19640*/  PRMT R7, R14, 0x7632, R7 ;  /* 0x000076320e077816 */ /* 0x000fe20000000007 */
[C---:B------:R-:W-:Y:S01]  /*19650*/  VIADD R6, R5.reuse, UR7 ;  /* 0x0000000705067c36 */ /* 0x040fe20008000000 */
[----:B------:R-:W-:Y:S02]  /*19660*/  LEA R4, P6, R5, R84, 0x1 ;  /* 0x0000005405047211 */ /* 0x000fe400078c08ff */
[----:B------:R-:W-:Y:S02]  /*19670*/  F2FP.BF16.F32.PACK_AB R16, R17, R16 ;  /* 0x000000101110723e */ /* 0x000fe400000010ff */
[----:B------:R-:W-:Y:S02]  /*19680*/  LEA.HI.X.SX32 R5, R5, R0, 0x1, P6 ;  /* 0x0000000005057211 */ /* 0x000fe400030f0eff */
[----:B--2---:R-:W-:-:S02]  /*19690*/  ISETP.LT.AND P1, PT, R88, UR15, !P0 ;  /* 0x0000000f58007c0c */ /* 0x004fc4000c721270 */
[----:B---3--:R-:W-:Y:S02]  /*196a0*/  ISETP.LT.AND P5, PT, R87, UR15, !P0 ;  /* 0x0000000f57007c0c */ /* 0x008fe4000c7a1270 */
[----:B----4-:R-:W-:Y:S02]  /*196b0*/  ISETP.LT.AND P2, PT, R9, UR15, !P0 ;  /* 0x0000000f09007c0c */ /* 0x010fe4000c741270 */
[----:B------:R-:W2:Y:S01]  /*196c0*/  LDL.LU R9, [R1+0x774] ;  /* 0x0007740001097983 */ /* 0x000ea20000300800 */
[----:B------:R-:W-:-:S06]  /*196d0*/  ISETP.LT.AND P4, PT, R86, UR15, !P0 ;  /* 0x0000000f56007c0c */ /* 0x000fcc000c781270 */
[----:B------:R0:W-:Y:S04]  /*196e0*/  @P1 STG.E.U16 desc[UR20][R2.64], R7 ;  /* 0x0000000702001986 */ /* 0x0001e8000c101514 */
[----:B------:R3:W-:Y:S04]  /*196f0*/  @P5 STG.E.U16 desc[UR20][R4.64], R16 ;  /* 0x0000001004005986 */ /* 0x0007e8000c101514 */
[----:B------:R-:W4:Y:S01]  /*19700*/  LDL.LU R15, [R1+0x770] ;  /* 0x00077000010f7983 */ /* 0x000f220000300800 */
[----:B0-----:R-:W-:-:S03]  /*19710*/  LEA R2, P6, R6, R84, 0x1 ;  /* 0x0000005406027211 */ /* 0x001fc600078c08ff */
[----:B------:R-:W5:Y:S01]  /*19720*/  LDL.LU R14, [R1+0x778] ;  /* 0x00077800010e7983 */ /* 0x000f620000300800 */
[C---:B---3--:R-:W-:Y:S01]  /*19730*/  VIADD R5, R6.reuse, UR7 ;  /* 0x0000000706057c36 */ /* 0x048fe20008000000 */
[----:B------:R-:W-:Y:S02]  /*19740*/  LEA.HI.X.SX32 R3, R6, R0, 0x1, P6 ;  /* 0x0000000006037211 */ /* 0x000fe400030f0eff */
[----:B------:R-:W-:Y:S02]  /*19750*/  PRMT R6, R16, 0x7632, R6 ;  /* 0x0000763210067816 */ /* 0x000fe40000000006 */
[----:B------:R-:W-:Y:S02]  /*19760*/  ISETP.LT.AND P5, PT, R11, UR15, !P0 ;  /* 0x0000000f0b007c0c */ /* 0x000fe4000c7a1270 */
[----:B------:R-:W3:Y:S04]  /*19770*/  LDL.LU R11, [R1+0x77c] ;  /* 0x00077c00010b7983 */ /* 0x000ee80000300800 */
[----:B------:R0:W-:Y:S01]  /*19780*/  @P4 STG.E.U16 desc[UR20][R2.64], R6 ;  /* 0x0000000602004986 */ /* 0x0001e2000c101514 */
[----:B------:R-:W-:-:S03]  /*19790*/  ISETP.LT.AND P4, PT, R13, UR15, !P0 ;  /* 0x0000000f0d007c0c */ /* 0x000fc6000c781270 */
[----:B------:R-:W5:Y:S01]  /*197a0*/  LDL.LU R13, [R1+0x784] ;  /* 0x00078400010d7983 */ /* 0x000f620000300800 */
[----:B------:R-:W-:Y:S02]  /*197b0*/  ISETP.LT.AND P3, PT, R69, UR15, !P0 ;  /* 0x0000000f45007c0c */ /* 0x000fe4000c761270 */
[----:B------:R-:W-:Y:S02]  /*197c0*/  LEA R4, P6, R5, R84, 0x1 ;  /* 0x0000005405047211 */ /* 0x000fe400078c08ff */
[----:B------:R-:W-:Y:S01]  /*197d0*/  F2FP.BF16.F32.PACK_AB R18, R19, R18 ;  /* 0x000000121312723e */ /* 0x000fe200000010ff */
[C---:B0-----:R-:W-:Y:S01]  /*197e0*/  VIADD R3, R5.reuse, UR7 ;  /* 0x0000000705037c36 */ /* 0x041fe20008000000 */
[----:B------:R-:W-:Y:S02]  /*197f0*/  LEA.HI.X.SX32 R5, R5, R0, 0x1, P6 ;  /* 0x0000000005057211 */ /* 0x000fe400030f0eff */
[----:B------:R-:W-:Y:S01]  /*19800*/  ISETP.LT.AND P1, PT, R68, UR15, !P0 ;  /* 0x0000000f44007c0c */ /* 0x000fe2000c721270 */
[C---:B------:R-:W-:Y:S01]  /*19810*/  VIADD R6, R3.reuse, UR7 ;  /* 0x0000000703067c36 */ /* 0x040fe20008000000 */
[----:B------:R-:W-:-:S03]  /*19820*/  LEA R2, P6, R3, R84, 0x1 ;  /* 0x0000005403027211 */ /* 0x000fc600078c08ff */
[----:B------:R0:W-:Y:S01]  /*19830*/  @P3 STG.E.U16 desc[UR20][R4.64], R18 ;  /* 0x0000001204003986 */ /* 0x0001e2000c101514 */
[----:B------:R-:W-:Y:S02]  /*19840*/  LEA.HI.X.SX32 R3, R3, R0, 0x1, P6 ;  /* 0x0000000003037211 */ /* 0x000fe400030f0eff */
[----:B------:R-:W-:Y:S02]  /*19850*/  PRMT R7, R18, 0x7632, R7 ;  /* 0x0000763212077816 */ /* 0x000fe40000000007 */
[----:B------:R-:W-:Y:S02]  /*19860*/  F2FP.BF16.F32.PACK_AB R20, R21, R20 ;  /* 0x000000141514723e */ /* 0x000fe400000010ff */
[----:B0-----:R-:W-:-:S04]  /*19870*/  LEA R4, P6, R6, R84, 0x1 ;  /* 0x0000005406047211 */ /* 0x001fc800078c08ff */
[C---:B------:R-:W-:Y:S01]  /*19880*/  LEA.HI.X.SX32 R5, R6.reuse, R0, 0x1, P6 ;  /* 0x0000000006057211 */ /* 0x040fe200030f0eff */
[----:B------:R-:W-:Y:S01]  /*19890*/  VIADD R6, R6, UR7 ;  /* 0x0000000706067c36 */ /* 0x000fe20008000000 */
[----:B------:R0:W-:Y:S04]  /*198a0*/  @P2 STG.E.U16 desc[UR20][R2.64], R7 ;  /* 0x0000000702002986 */ /* 0x0001e8000c101514 */
[----:B------:R1:W-:Y:S01]  /*198b0*/  @P1 STG.E.U16 desc[UR20][R4.64], R20 ;  /* 0x0000001404001986 */ /* 0x0003e2000c101514 */
[C---:B0-----:R-:W-:Y:S01]  /*198c0*/  LEA R2, P6, R6.reuse, R84, 0x1 ;  /* 0x0000005406027211 */ /* 0x041fe200078c08ff */
[----:B-1----:R-:W-:-:S03]  /*198d0*/  VIADD R5, R6, UR7 ;  /* 0x0000000706057c36 */ /* 0x002fc60008000000 */
[----:B------:R-:W-:Y:S02]  /*198e0*/  LEA.HI.X.SX32 R3, R6, R0, 0x1, P6 ;  /* 0x0000000006037211 */ /* 0x000fe400030f0eff */
[----:B------:R-:W-:Y:S02]  /*198f0*/  PRMT R7, R20, 0x7632, R7 ;  /* 0x0000763214077816 */ /* 0x000fe40000000007 */
[C---:B------:R-:W-:Y:S01]  /*19900*/  LEA R4, P6, R5.reuse, R84, 0x1 ;  /* 0x0000005405047211 */ /* 0x040fe200078c08ff */
[----:B------:R-:W-:Y:S01]  /*19910*/  VIADD R6, R5, UR7 ;  /* 0x0000000705067c36 */ /* 0x000fe20008000000 */
[----:B------:R-:W-:Y:S02]  /*19920*/  F2FP.BF16.F32.PACK_AB R22, R23, R22 ;  /* 0x000000161716723e */ /* 0x000fe400000010ff */
[----:B------:R-:W-:Y:S01]  /*19930*/  LEA.HI.X.SX32 R5, R5, R0, 0x1, P6 ;  /* 0x0000000005057211 */ /* 0x000fe200030f0eff */
[----:B------:R0:W-:Y:S04]  /*19940*/  @P5 STG.E.U16 desc[UR20][R2.64], R7 ;  /* 0x0000000702005986 */ /* 0x0001e8000c101514 */
[----:B------:R1:W-:Y:S01]  /*19950*/  @P4 STG.E.U16 desc[UR20][R4.64], R22 ;  /* 0x0000001604004986 */ /* 0x0003e2000c101514 */
[----:B--2---:R-:W-:-:S03]  /*19960*/  ISETP.LT.AND P3, PT, R9, UR15, !P0 ;  /* 0x0000000f09007c0c */ /* 0x004fc6000c761270 */
[----:B------:R-:W2:Y:S01]  /*19970*/  LDL.LU R9, [R1+0x788] ;  /* 0x0007880001097983 */ /* 0x000ea20000300800 */
[----:B----4-:R-:W-:-:S03]  /*19980*/  ISETP.LT.AND P2, PT, R15, UR15, !P0 ;  /* 0x0000000f0f007c0c */ /* 0x010fc6000c741270 */
[----:B------:R-:W4:Y:S04]  /*19990*/  LDL.LU R15, [R1+0x798] ;  /* 0x00079800010f7983 */ /* 0x000f280000300800 */
[----:B------:R-:W4:Y:S01]  /*199a0*/  LDL.LU R16, [R1+0x794] ;  /* 0x0007940001107983 */ /* 0x000f220000300800 */
[----:B---3--:R-:W-:-:S03]  /*199b0*/  ISETP.LT.AND P5, PT, R11, UR15, !P0 ;  /* 0x0000000f0b007c0c */ /* 0x008fc6000c7a1270 */
[----:B------:R-:W3:Y:S01]  /*199c0*/  LDL.LU R11, [R1+0x79c] ;  /* 0x00079c00010b7983 */ /* 0x000ee20000300800 */
[----:B-----5:R-:W-:-:S03]  /*199d0*/  ISETP.LT.AND P4, PT, R13, UR15, !P0 ;  /* 0x0000000f0d007c0c */ /* 0x020fc6000c781270 */
[----:B------:R-:W5:Y:S01]  /*199e0*/  LDL.LU R13, [R1+0x7a0] ;  /* 0x0007a000010d7983 */ /* 0x000f620000300800 */
[----:B------:R-:W-:-:S03]  /*199f0*/  ISETP.LT.AND P1, PT, R14, UR15, !P0 ;  /* 0x0000000f0e007c0c */ /* 0x000fc6000c721270 */
[----:B------:R-:W5:Y:S01]  /*19a00*/  LDL.LU R14, [R1+0x7a8] ;  /* 0x0007a800010e7983 */ /* 0x000f620000300800 */
[C---:B0-----:R-:W-:Y:S01]  /*19a10*/  LEA R2, P6, R6.reuse, R84, 0x1 ;  /* 0x0000005406027211 */ /* 0x041fe200078c08ff */
[----:B-1----:R-:W-:-:S03]  /*19a20*/  VIADD R5, R6, UR7 ;  /* 0x0000000706057c36 */ /* 0x002fc60008000000 */
[----:B------:R-:W-:Y:S02]  /*19a30*/  LEA.HI.X.SX32 R3, R6, R0, 0x1, P6 ;  /* 0x0000000006037211 */ /* 0x000fe400030f0eff */
[----:B------:R-:W-:Y:S01]  /*19a40*/  PRMT R6, R22, 0x7632, R6 ;  /* 0x0000763216067816 */ /* 0x000fe20000000006 */
[C---:B------:R-:W-:Y:S01]  /*19a50*/  VIADD R7, R5.reuse, UR7 ;  /* 0x0000000705077c36 */ /* 0x040fe20008000000 */
[----:B------:R-:W-:Y:S02]  /*19a60*/  LEA R4, P6, R5, R84, 0x1 ;  /* 0x0000005405047211 */ /* 0x000fe400078c08ff */
[----:B------:R-:W-:Y:S01]  /*19a70*/  F2FP.BF16.F32.PACK_AB R24, R25, R24 ;  /* 0x000000181918723e */ /* 0x000fe200000010ff */
[----:B------:R0:W-:Y:S01]  /*19a80*/  @P3 STG.E.U16 desc[UR20][R2.64], R6 ;  /* 0x0000000602003986 */ /* 0x0001e2000c101514 */
[----:B------:R-:W-:-:S05]  /*19a90*/  LEA.HI.X.SX32 R5, R5, R0, 0x1, P6 ;  /* 0x0000000005057211 */ /* 0x000fca00030f0eff */
[----:B------:R1:W-:Y:S01]  /*19aa0*/  @P2 STG.E.U16 desc[UR20][R4.64], R24 ;  /* 0x0000001804002986 */ /* 0x0003e2000c101514 */
[----:B0-----:R-:W-:-:S04]  /*19ab0*/  LEA R2, P6, R7, R84, 0x1 ;  /* 0x0000005407027211 */ /* 0x001fc800078c08ff */
[----:B------:R-:W-:Y:S02]  /*19ac0*/  LEA.HI.X.SX32 R3, R7, R0, 0x1, P6 ;  /* 0x0000000007037211 */ /* 0x000fe400030f0eff */
[----:B------:R-:W-:Y:S02]  /*19ad0*/  PRMT R6, R24, 0x7632, R6 ;  /* 0x0000763218067816 */ /* 0x000fe40000000006 */
[----:B------:R-:W-:-:S03]  /*19ae0*/  F2FP.BF16.F32.PACK_AB R26, R27, R26 ;  /* 0x0000001a1b1a723e */ /* 0x000fc600000010ff */
[----:B------:R0:W-:Y:S01]  /*19af0*/  @P1 STG.E.U16 desc[UR20][R2.64], R6 ;  /* 0x0000000602001986 */ /* 0x0001e2000c101514 */
[----:B------:R-:W-:Y:S02]  /*19b00*/  PRMT R8, R26, 0x7632, R8 ;  /* 0x000076321a087816 */ /* 0x000fe40000000008 */
[----:B------:R-:W-:Y:S02]  /*19b10*/  F2FP.BF16.F32.PACK_AB R28, R29, R28 ;  /* 0x0000001c1d1c723e */ /* 0x000fe400000010ff */
[----:B--2---:R-:W-:Y:S01]  /*19b20*/  ISETP.LT.AND P3, PT, R9, UR15, !P0 ;  /* 0x0000000f09007c0c */ /* 0x004fe2000c761270 */
[----:B------:R-:W-:-:S05]  /*19b30*/  VIADD R9, R7, UR7 ;  /* 0x0000000707097c36 */ /* 0x000fca0008000000 */
[----:B-1----:R-:W-:-:S04]  /*19b40*/  LEA R4, P6, R9, R84, 0x1 ;  /* 0x0000005409047211 */ /* 0x002fc800078c08ff */
[C---:B------:R-:W-:Y:S01]  /*19b50*/  LEA.HI.X.SX32 R5, R9.reuse, R0, 0x1, P6 ;  /* 0x0000000009057211 */ /* 0x040fe200030f0eff */
[----:B------:R-:W-:-:S05]  /*19b60*/  VIADD R9, R9, UR7 ;  /* 0x0000000709097c36 */ /* 0x000fca0008000000 */
[C---:B0-----:R-:W-:Y:S01]  /*19b70*/  LEA R2, P6, R9.reuse, R84, 0x1 ;  /* 0x0000005409027211 */ /* 0x041fe200078c08ff */
[----:B------:R0:W-:Y:S03]  /*19b80*/  @P5 STG.E.U16 desc[UR20][R4.64], R26 ;  /* 0x0000001a04005986 */ /* 0x0001e6000c101514 */
[----:B------:R-:W-:Y:S02]  /*19b90*/  LEA.HI.X.SX32 R3, R9, R0, 0x1, P6 ;  /* 0x0000000009037211 */ /* 0x000fe400030f0eff */
[----:B----4-:R-:W-:Y:S02]  /*19ba0*/  ISETP.LT.AND P2, PT, R15, UR15, !P0 ;  /* 0x0000000f0f007c0c */ /* 0x010fe4000c741270 */
[----:B------:R-:W2:Y:S01]  /*19bb0*/  LDL.LU R15, [R1+0x7ac] ;  /* 0x0007ac00010f7983 */ /* 0x000ea20000300800 */
[----:B------:R-:W-:Y:S02]  /*19bc0*/  ISETP.LT.AND P1, PT, R16, UR15, !P0 ;  /* 0x0000000f10007c0c */ /* 0x000fe4000c721270 */
[----:B---3--:R-:W-:Y:S01]  /*19bd0*/  ISETP.LT.AND P5, PT, R11, UR15, !P0 ;  /* 0x0000000f0b007c0c */ /* 0x008fe2000c7a1270 */
[----:B------:R1:W-:Y:S04]  /*19be0*/  @P4 STG.E.U16 desc[UR20][R2.64], R8 ;  /* 0x0000000802004986 */ /* 0x0003e8000c101514 */
[----:B------:R-:W3:Y:S01]  /*19bf0*/  LDL.LU R11, [R1+0x7bc] ;  /* 0x0007bc00010b7983 */ /* 0x000ee20000300800 */
[----:B-----5:R-:W-:-:S03]  /*19c00*/  ISETP.LT.AND P4, PT, R13, UR15, !P0 ;  /* 0x0000000f0d007c0c */ /* 0x020fc6000c781270 */
[----:B------:R-:W4:Y:S04]  /*19c10*/  LDL.LU R16, [R1+0x7b8] ;  /* 0x0007b80001107983 */ /* 0x000f280000300800 */
[----:B------:R-:W5:Y:S01]  /*19c20*/  LDL.LU R13, [R1+0x7c0] ;  /* 0x0007c000010d7983 */ /* 0x000f620000300800 */
[----:B------:R-:W-:-:S05]  /*19c30*/  VIADD R7, R9, UR7 ;  /* 0x0000000709077c36 */ /* 0x000fca0008000000 */
[----:B0-----:R-:W-:-:S04]  /*19c40*/  LEA R4, P6, R7, R84, 0x1 ;  /* 0x0000005407047211 */ /* 0x001fc800078c08ff */
[----:B------:R-:W-:-:S05]  /*19c50*/  LEA.HI.X.SX32 R5, R7, R0, 0x1, P6 ;  /* 0x0000000007057211 */ /* 0x000fca00030f0eff */
[----:B------:R0:W-:Y:S01]  /*19c60*/  @P3 STG.E.U16 desc[UR20][R4.64], R28 ;  /* 0x0000001c04003986 */ /* 0x0001e2000c101514 */
[----:B------:R-:W-:-:S03]  /*19c70*/  ISETP.LT.AND P3, PT, R14, UR15, !P0 ;  /* 0x0000000f0e007c0c */ /* 0x000fc6000c761270 */
[----:B------:R-:W4:Y:S01]  /*19c80*/  LDL.LU R14, [R1+0x7c4] ;  /* 0x0007c400010e7983 */ /* 0x000f220000300800 */
[----:B------:R-:W-:-:S04]  /*19c90*/  VIADD R9, R7, UR7 ;  /* 0x0000000707097c36 */ /* 0x000fc80008000000 */
[C---:B------:R-:W-:Y:S01]  /*19ca0*/  VIADD R7, R9.reuse, UR7 ;  /* 0x0000000709077c36 */ /* 0x040fe20008000000 */
[C---:B-1----:R-:W-:Y:S02]  /*19cb0*/  LEA R2, P6, R9.reuse, R84, 0x1 ;  /* 0x0000005409027211 */ /* 0x042fe400078c08ff */
[----:B0-----:R-:W-:Y:S02]  /*19cc0*/  PRMT R5, R28, 0x7632, R5 ;  /* 0x000076321c057816 */ /* 0x001fe40000000005 */
[----:B------:R-:W-:Y:S01]  /*19cd0*/  LEA.HI.X.SX32 R3, R9, R0, 0x1, P6 ;  /* 0x0000000009037211 */ /* 0x000fe200030f0eff */
[C---:B------:R-:W-:Y:S01]  /*19ce0*/  VIADD R9, R7.reuse, UR7 ;  /* 0x0000000707097c36 */ /* 0x040fe20008000000 */
[----:B------:R-:W-:Y:S02]  /*19cf0*/  LEA R4, P6, R7, R84, 0x1 ;  /* 0x0000005407047211 */ /* 0x000fe400078c08ff */
[----:B------:R-:W-:Y:S01]  /*19d00*/  F2FP.BF16.F32.PACK_AB R30, R31, R30 ;  /* 0x0000001e1f1e723e */ /* 0x000fe200000010ff */
[----:B------:R0:W-:Y:S01]  /*19d10*/  @P2 STG.E.U16 desc[UR20][R2.64], R5 ;  /* 0x0000000502002986 */ /* 0x0001e2000c101514 */
[----:B------:R-:W-:-:S02]  /*19d20*/  F2FP.BF16.F32.PACK_AB R32, R33, R32 ;  /* 0x000000202120723e */ /* 0x000fc400000010ff */
[----:B------:R-:W-:Y:S02]  /*19d30*/  PRMT R6, R30, 0x7632, R6 ;  /* 0x000076321e067816 */ /* 0x000fe40000000006 */
[----:B0-----:R-:W-:Y:S01]  /*19d40*/  LEA.HI.X.SX32 R5, R7, R0, 0x1, P6 ;  /* 0x0000000007057211 */ /* 0x001fe200030f0eff */
[C---:B------:R-:W-:Y:S01]  /*19d50*/  VIADD R7, R9.reuse, UR7 ;  /* 0x0000000709077c36 */ /* 0x040fe20008000000 */
[----:B------:R-:W-:-:S03]  /*19d60*/  LEA R2, P6, R9, R84, 0x1 ;  /* 0x0000005409027211 */ /* 0x000fc600078c08ff */
[----:B------:R0:W-:Y:S01]  /*19d70*/  @P1 STG.E.U16 desc[UR20][R4.64], R30 ;  /* 0x0000001e04001986 */ /* 0x0001e2000c101514 */
[----:B------:R-:W-:Y:S02]  /*19d80*/  LEA.HI.X.SX32 R3, R9, R0, 0x1, P6 ;  /* 0x0000000009037211 */ /* 0x000fe400030f0eff */
[----:B0-----:R-:W-:-:S04]  /*19d90*/  LEA R4, P6, R7, R84, 0x1 ;  /* 0x0000005407047211 */ /* 0x001fc800078c08ff */
[C---:B------:R-:W-:Y:S01]  /*19da0*/  LEA.HI.X.SX32 R5, R7.reuse, R0, 0x1, P6 ;  /* 0x0000000007057211 */ /* 0x040fe200030f0eff */
[----:B------:R0:W-:Y:S04]  /*19db0*/  @P5 STG.E.U16 desc[UR20][R2.64], R6 ;  /* 0x0000000602005986 */ /* 0x0001e8000c101514 */
[----:B------:R1:W-:Y:S01]  /*19dc0*/  @P4 STG.E.U16 desc[UR20][R4.64], R32 ;  /* 0x0000002004004986 */ /* 0x0003e2000c101514 */
[----:B------:R-:W-:Y:S01]  /*19dd0*/  VIADD R7, R7, UR7 ;  /* 0x0000000707077c36 */ /* 0x000fe20008000000 */
[----:B------:R-:W-:-:S04]  /*19de0*/  PRMT R8, R32, 0x7632, R8 ;  /* 0x0000763220087816 */ /* 0x000fc80000000008 */
[----:B0-----:R-:W-:-:S04]  /*19df0*/  LEA R2, P6, R7, R84, 0x1 ;  /* 0x0000005407027211 */ /* 0x001fc800078c08ff */
[----:B------:R-:W-:-:S05]  /*19e00*/  LEA.HI.X.SX32 R3, R7, R0, 0x1, P6 ;  /* 0x0000000007037211 */ /* 0x000fca00030f0eff */
[----:B------:R0:W-:Y:S01]  /*19e10*/  @P3 STG.E.U16 desc[UR20][R2.64], R8 ;  /* 0x0000000802003986 */ /* 0x0001e2000c101514 */
[----:B--2---:R-:W-:-:S03]  /*19e20*/  ISETP.LT.AND P2, PT, R15, UR15, !P0 ;  /* 0x0000000f0f007c0c */ /* 0x004fc6000c741270 */
[----:B------:R-:W2:Y:S01]  /*19e30*/  LDL.LU R15, [R1+0x7cc] ;  /* 0x0007cc00010f7983 */ /* 0x000ea20000300800 */
[----:B---3--:R-:W-:-:S03]  /*19e40*/  ISETP.LT.AND P1, PT, R11, UR15, !P0 ;  /* 0x0000000f0b007c0c */ /* 0x008fc6000c721270 */
[----:B------:R-:W3:Y:S01]  /*19e50*/  LDL.LU R11, [R1+0x7d0] ;  /* 0x0007d000010b7983 */ /* 0x000ee20000300800 */
[----:B-----5:R-:W-:-:S03]  /*19e60*/  ISETP.LT.AND P4, PT, R13, UR15, !P0 ;  /* 0x0000000f0d007c0c */ /* 0x020fc6000c781270 */
[----:B------:R-:W5:Y:S04]  /*19e70*/  LDL.LU R13, [R1+0x7c8] ;  /* 0x0007c800010d7983 */ /* 0x000f680000300800 */
[----:B------:R-:W5:Y:S01]  /*19e80*/  LDL.LU R17, [R1+0x7b4] ;  /* 0x0007b40001117983 */ /* 0x000f620000300800 */
[----:B----4-:R-:W-:-:S03]  /*19e90*/  ISETP.LT.AND P3, PT, R14, UR15, !P0 ;  /* 0x0000000f0e007c0c */ /* 0x010fc6000c761270 */
[----:B------:R-:W4:Y:S01]  /*19ea0*/  LDL.LU R14, [R1+0x7b0] ;  /* 0x0007b000010e7983 */ /* 0x000f220000300800 */
[----:B------:R-:W-:Y:S01]  /*19eb0*/  VIADD R9, R7, UR7 ;  /* 0x0000000707097c36 */ /* 0x000fe20008000000 */
[----:B------:R-:W-:-:S03]  /*19ec0*/  F2FP.BF16.F32.PACK_AB R34, R35, R34 ;  /* 0x000000222322723e */ /* 0x000fc600000010ff */
[C---:B------:R-:W-:Y:S01]  /*19ed0*/  VIADD R7, R9.reuse, UR7 ;  /* 0x0000000709077c36 */ /* 0x040fe20008000000 */
[----:B-1----:R-:W-:-:S04]  /*19ee0*/  LEA R4, P6, R9, R84, 0x1 ;  /* 0x0000005409047211 */ /* 0x002fc800078c08ff */
[----:B------:R-:W-:Y:S01]  /*19ef0*/  LEA.HI.X.SX32 R5, R9, R0, 0x1, P6 ;  /* 0x0000000009057211 */ /* 0x000fe200030f0eff */
[C---:B------:R-:W-:Y:S01]  /*19f00*/  VIADD R9, R7.reuse, UR7 ;  /* 0x0000000707097c36 */ /* 0x040fe20008000000 */
[C---:B0-----:R-:W-:Y:S02]  /*19f10*/  LEA R2, P6, R7.reuse, R84, 0x1 ;  /* 0x0000005407027211 */ /* 0x041fe400078c08ff */
[----:B------:R-:W-:Y:S01]  /*19f20*/  ISETP.LT.AND P5, PT, R16, UR15, !P0 ;  /* 0x0000000f10007c0c */ /* 0x000fe2000c7a1270 */
[----:B------:R0:W-:Y:S01]  /*19f30*/  @P2 STG.E.U16 desc[UR20][R4.64], R34 ;  /* 0x0000002204002986 */ /* 0x0001e2000c101514 */
[----:B------:R-:W-:Y:S02]  /*19f40*/  LEA.HI.X.SX32 R3, R7, R0, 0x1, P6 ;  /* 0x0000000007037211 */ /* 0x000fe400030f0eff */
[----:B------:R-:W-:Y:S01]  /*19f50*/  F2FP.BF16.F32.PACK_AB R36, R37, R36 ;  /* 0x000000242524723e */ /* 0x000fe200000010ff */
[----:B------:R-:W4:Y:S01]  /*19f60*/  LDL.LU R16, [R1+0x7a4] ;  /* 0x0007a40001107983 */ /* 0x000f220000300800 */
[----:B0-----:R-:W-:-:S02]  /*19f70*/  PRMT R5, R34, 0x7632, R5 ;  /* 0x0000763222057816 */ /* 0x001fc40000000005 */
[----:B------:R-:W-:-:S03]  /*19f80*/  LEA R4, P6, R9, R84, 0x1 ;  /* 0x0000005409047211 */ /* 0x000fc600078c08ff */
[----:B------:R0:W-:Y:S01]  /*19f90*/  @P1 STG.E.U16 desc[UR20][R2.64], R5 ;  /* 0x0000000502001986 */ /* 0x0001e2000c101514 */
[C---:B------:R-:W-:Y:S01]  /*19fa0*/  VIADD R7, R9.reuse, UR7 ;  /* 0x0000000709077c36 */ /* 0x040fe20008000000 */
[----:B0-----:R-:W-:-:S05]  /*19fb0*/  LEA.HI.X.SX32 R5, R9, R0, 0x1, P6 ;  /* 0x0000000009057211 */ /* 0x001fca00030f0eff */
[----:B------:R0:W-:Y:S01]  /*19fc0*/  @P5 STG.E.U16 desc[UR20][R4.64], R36 ;  /* 0x0000002404005986 */ /* 0x0001e2000c101514 */
[----:B------:R-:W-:Y:S02]  /*19fd0*/  LEA R6, P6, R7, R84, 0x1 ;  /* 0x0000005407067211 */ /* 0x000fe400078c08ff */
[----:B------:R-:W-:Y:S02]  /*19fe0*/  PRMT R3, R36, 0x7632, R3 ;  /* 0x0000763224037816 */ /* 0x000fe40000000003 */
[----:B------:R-:W-:Y:S02]  /*19ff0*/  F2FP.BF16.F32.PACK_AB R38, R39, R38 ;  /* 0x000000262726723e */ /* 0x000fe400000010ff */
[----:B--2---:R-:W-:Y:S02]  /*1a000*/  ISETP.LT.AND P2, PT, R15, UR15, !P0 ;  /* 0x0000000f0f007c0c */ /* 0x004fe4000c741270 */
[----:B------:R-:W2:Y:S01]  /*1a010*/  LDL.LU R15, [R1+0x790] ;  /* 0x00079000010f7983 */ /* 0x000ea20000300800 */
[----:B---3--:R-:W-:Y:S01]  /*1a020*/  ISETP.LT.AND P1, PT, R11, UR15, !P0 ;  /* 0x0000000f0b007c0c */ /* 0x008fe2000c721270 */
[----:B------:R-:W-:Y:S01]  /*1a030*/  VIADD R11, R7, UR7 ;  /* 0x00000007070b7c36 */ /* 0x000fe20008000000 */
[----:B-----5:R-:W-:-:S02]  /*1a040*/  ISETP.LT.AND P5, PT, R13, UR15, !P0 ;  /* 0x0000000f0d007c0c */ /* 0x020fc4000c7a1270 */
[----:B------:R-:W3:Y:S01]  /*1a050*/  LDL.LU R13, [R1+0x78c] ;  /* 0x00078c00010d7983 */ /* 0x000ee20000300800 */
[----:B------:R-:W-:Y:S02]  /*1a060*/  LEA.HI.X.SX32 R7, R7, R0, 0x1, P6 ;  /* 0x0000000007077211 */ /* 0x000fe400030f0eff */
[----:B------:R-:W-:-:S04]  /*1a070*/  LEA R8, P6, R11, R84, 0x1 ;  /* 0x000000540b087211 */ /* 0x000fc800078c08ff */
[----:B------:R-:W-:Y:S01]  /*1a080*/  LEA.HI.X.SX32 R9, R11, R0, 0x1, P6 ;  /* 0x000000000b097211 */ /* 0x000fe200030f0eff */
[----:B------:R1:W-:Y:S04]  /*1a090*/  @P4 STG.E.U16 desc[UR20][R6.64], R3 ;  /* 0x0000000306004986 */ /* 0x0003e8000c101514 */
[----:B------:R5:W-:Y:S01]  /*1a0a0*/  @P3 STG.E.U16 desc[UR20][R8.64], R38 ;  /* 0x0000002608003986 */ /* 0x000be2000c101514 */
[----:B----4-:R-:W-:-:S03]  /*1a0b0*/  ISETP.LT.AND P3, PT, R14, UR15, !P0 ;  /* 0x0000000f0e007c0c */ /* 0x010fc6000c761270 */
[----:B------:R-:W4:Y:S01]  /*1a0c0*/  LDL.LU R14, [R1+0x780] ;  /* 0x00078000010e7983 */ /* 0x000f220000300800 */
[----:B------:R-:W-:-:S04]  /*1a0d0*/  VIADD R11, R11, UR7 ;  /* 0x000000070b0b7c36 */ /* 0x000fc80008000000 */
[C---:B0-----:R-:W-:Y:S01]  /*1a0e0*/  VIADD R5, R11.reuse, UR7 ;  /* 0x000000070b057c36 */ /* 0x041fe20008000000 */
[----:B------:R-:W-:-:S04]  /*1a0f0*/  LEA R2, P6, R11, R84, 0x1 ;  /* 0x000000540b027211 */ /* 0x000fc800078c08ff */
[----:B-1----:R-:W-:Y:S01]  /*1a100*/  LEA.HI.X.SX32 R3, R11, R0, 0x1, P6 ;  /* 0x000000000b037211 */ /* 0x002fe200030f0eff */
[C---:B------:R-:W-:Y:S01]  /*1a110*/  VIADD R7, R5.reuse, UR7 ;  /* 0x0000000705077c36 */ /* 0x040fe20008000000 */
[----:B------:R-:W-:Y:S02]  /*1a120*/  LEA R4, P6, R5, R84, 0x1 ;  /* 0x0000005405047211 */ /* 0x000fe400078c08ff */
[----:B------:R-:W-:Y:S02]  /*1a130*/  PRMT R10, R38, 0x7632, R10 ;  /* 0x00007632260a7816 */ /* 0x000fe4000000000a */
[----:B------:R-:W-:Y:S02]  /*1a140*/  F2FP.BF16.F32.PACK_AB R40, R41, R40 ;  /* 0x000000282928723e */ /* 0x000fe400000010ff */
[----:B------:R-:W-:Y:S02]  /*1a150*/  LEA.HI.X.SX32 R5, R5, R0, 0x1, P6 ;  /* 0x0000000005057211 */ /* 0x000fe400030f0eff */
[C---:B------:R-:W-:Y:S01]  /*1a160*/  LEA R6, P6, R7.reuse, R84, 0x1 ;  /* 0x0000005407067211 */ /* 0x040fe200078c08ff */
[----:B------:R-:W-:Y:S01]  /*1a170*/  @P2 STG.E.U16 desc[UR20][R2.64], R10 ;  /* 0x0000000a02002986 */ /* 0x000fe2000c101514 */
[----:B-----5:R-:W-:-:S02]  /*1a180*/  VIADD R9, R7, UR7 ;  /* 0x0000000707097c36 */ /* 0x020fc40008000000 */
[----:B------:R-:W-:Y:S01]  /*1a190*/  LEA.HI.X.SX32 R7, R7, R0, 0x1, P6 ;  /* 0x0000000007077211 */ /* 0x000fe200030f0eff */
[----:B------:R0:W-:Y:S01]  /*1a1a0*/  @P1 STG.E.U16 desc[UR20][R4.64], R40 ;  /* 0x0000002804001986 */ /* 0x0001e2000c101514 */
[----:B------:R-:W-:Y:S02]  /*1a1b0*/  ISETP.LT.AND P4, PT, R17, UR15, !P0 ;  /* 0x0000000f11007c0c */ /* 0x000fe4000c781270 */
[----:B------:R-:W-:Y:S01]  /*1a1c0*/  ISETP.LT.AND P2, PT, R16, UR15, !P0 ;  /* 0x0000000f10007c0c */ /* 0x000fe2000c741270 */
[----:B------:R-:W5:Y:S04]  /*1a1d0*/  LDL.LU R17, [R1+0x76c] ;  /* 0x00076c0001117983 */ /* 0x000f680000300800 */
[----:B------:R-:W5:Y:S01]  /*1a1e0*/  LDL.LU R16, [R1+0x768] ;  /* 0x0007680001107983 */ /* 0x000f620000300800 */
[----:B0-----:R-:W-:-:S05]  /*1a1f0*/  PRMT R5, R40, 0x7632, R5 ;  /* 0x0000763228057816 */ /* 0x001fca0000000005 */
[----:B------:R0:W-:Y:S01]  /*1a200*/  @P5 STG.E.U16 desc[UR20][R6.64], R5 ;  /* 0x0000000506005986 */ /* 0x0001e2000c101514 */
[C---:B------:R-:W-:Y:S01]  /*1a210*/  LEA R8, P6, R9.reuse, R84, 0x1 ;  /* 0x0000005409087211 */ /* 0x040fe200078c08ff */
[----:B------:R-:W-:Y:S01]  /*1a220*/  VIADD R3, R9, UR7 ;  /* 0x0000000709037c36 */ /* 0x000fe20008000000 */
[----:B------:R-:W-:Y:S02]  /*1a230*/  F2FP.BF16.F32.PACK_AB R42, R43, R42 ;  /* 0x0000002a2b2a723e */ /* 0x000fe400000010ff */
[----:B------:R-:W-:-:S05]  /*1a240*/  LEA.HI.X.SX32 R9, R9, R0, 0x1, P6 ;  /* 0x0000000009097211 */ /* 0x000fca00030f0eff */
[----:B------:R1:W-:Y:S01]  /*1a250*/  @P4 STG.E.U16 desc[UR20][R8.64], R42 ;  /* 0x0000002a08004986 */ /* 0x0003e2000c101514 */
[----:B--2---:R-:W-:-:S03]  /*1a260*/  ISETP.LT.AND P1, PT, R15, UR15, !P0 ;  /* 0x0000000f0f007c0c */ /* 0x004fc6000c721270 */
[----:B------:R-:W2:Y:S01]  /*1a270*/  LDL.LU R15, [R1+0x75c] ;  /* 0x00075c00010f7983 */ /* 0x000ea20000300800 */
[----:B---3--:R-:W-:-:S03]  /*1a280*/  ISETP.LT.AND P5, PT, R13, UR15, !P0 ;  /* 0x0000000f0d007c0c */ /* 0x008fc6000c7a1270 */
[----:B------:R-:W3:Y:S01]  /*1a290*/  LDL.LU R13, [R1+0x748] ;  /* 0x00074800010d7983 */ /* 0x000ee20000300800 */
[----:B----4-:R-:W-:-:S03]  /*1a2a0*/  ISETP.LT.AND P4, PT, R14, UR15, !P0 ;  /* 0x0000000f0e007c0c */ /* 0x010fc6000c781270 */
[----:B------:R-:W4:Y:S01]  /*1a2b0*/  LDL.LU R14, [R1+0x744] ;  /* 0x00074400010e7983 */ /* 0x000f220000300800 */
[C---:B------:R-:W-:Y:S01]  /*1a2c0*/  VIADD R11, R3.reuse, UR7 ;  /* 0x00000007030b7c36 */ /* 0x040fe20008000000 */
[----:B------:R-:W-:-:S04]  /*1a2d0*/  LEA R2, P6, R3, R84, 0x1 ;  /* 0x0000005403027211 */ /* 0x000fc800078c08ff */
[----:B------:R-:W-:Y:S02]  /*1a2e0*/  LEA.HI.X.SX32 R3, R3, R0, 0x1, P6 ;  /* 0x0000000003037211 */ /* 0x000fe400030f0eff */
[----:B------:R-:W-:-:S04]  /*1a2f0*/  LEA R4, P6, R11, R84, 0x1 ;  /* 0x000000540b047211 */ /* 0x000fc800078c08ff */
[C---:B0-----:R-:W-:Y:S01]  /*1a300*/  LEA.HI.X.SX32 R5, R11.reuse, R0, 0x1, P6 ;  /* 0x000000000b057211 */ /* 0x041fe200030f0eff */
[----:B------:R-:W-:Y:S01]  /*1a310*/  VIADD R11, R11, UR7 ;  /* 0x000000070b0b7c36 */ /* 0x000fe20008000000 */
[----:B------:R-:W-:-:S03]  /*1a320*/  PRMT R7, R42, 0x7632, R7 ;  /* 0x000076322a077816 */ /* 0x000fc60000000007 */
[C---:B-1----:R-:W-:Y:S01]  /*1a330*/  VIADD R9, R11.reuse, UR7 ;  /* 0x000000070b097c36 */ /* 0x042fe20008000000 */
[----:B------:R-:W-:Y:S01]  /*1a340*/  LEA R6, P6, R11, R84, 0x1 ;  /* 0x000000540b067211 */ /* 0x000fe200078c08ff */
[----:B------:R0:W-:Y:S01]  /*1a350*/  @P3 STG.E.U16 desc[UR20][R2.64], R7 ;  /* 0x0000000702003986 */ /* 0x0001e2000c101514 */
[----:B------:R-:W-:Y:S02]  /*1a360*/  F2FP.BF16.F32.PACK_AB R44, R45, R44 ;  /* 0x0000002c2d2c723e */ /* 0x000fe400000010ff */
[----:B------:R-:W-:Y:S02]  /*1a370*/  F2FP.BF16.F32.PACK_AB R46, R47, R46 ;  /* 0x0000002e2f2e723e */ /* 0x000fe400000010ff */
[----:B------:R-:W-:Y:S02]  /*1a380*/  PRMT R10, R44, 0x7632, R10 ;  /* 0x000076322c0a7816 */ /* 0x000fe4000000000a */
[----:B0-----:R-:W-:Y:S02]  /*1a390*/  LEA.HI.X.SX32 R7, R11, R0, 0x1, P6 ;  /* 0x000000000b077211 */ /* 0x001fe400030f0eff */
[C---:B------:R-:W-:Y:S01]  /*1a3a0*/  LEA R8, P6, R9.reuse, R84, 0x1 ;  /* 0x0000005409087211 */ /* 0x040fe200078c08ff */
[----:B------:R-:W-:Y:S01]  /*1a3b0*/  VIADD R3, R9, UR7 ;  /* 0x0000000709037c36 */ /* 0x000fe20008000000 */
[----:B-----5:R-:W-:-:S02]  /*1a3c0*/  ISETP.LT.AND P3, PT, R17, UR15, !P0 ;  /* 0x0000000f11007c0c */ /* 0x020fc4000c761270 */
[----:B------:R-:W-:Y:S01]  /*1a3d0*/  LEA.HI.X.SX32 R9, R9, R0, 0x1, P6 ;  /* 0x0000000009097211 */ /* 0x000fe200030f0eff */
[----:B------:R0:W-:Y:S01]  /*1a3e0*/  @P2 STG.E.U16 desc[UR20][R4.64], R44 ;  /* 0x0000002c04002986 */ /* 0x0001e2000c101514 */
[----:B------:R-:W-:-:S03]  /*1a3f0*/  ISETP.LT.AND P2, PT, R16, UR15, !P0 ;  /* 0x0000000f10007c0c */ /* 0x000fc6000c741270 */
[----:B------:R-:W5:Y:S04]  /*1a400*/  LDL.LU R17, [R1+0x72c] ;  /* 0x00072c0001117983 */ /* 0x000f680000300800 */
[----:B------:R-:W-:Y:S04]  /*1a410*/  @P1 STG.E.U16 desc[UR20][R6.64], R10 ;  /* 0x0000000a06001986 */ /* 0x000fe8000c101514 */
[----:B------:R-:W5:Y:S04]  /*1a420*/  LDL.LU R16, [R1+0x724] ;  /* 0x0007240001107983 */ /* 0x000f680000300800 */
[----:B------:R1:W-:Y:S01]  /*1a430*/  @P5 STG.E.U16 desc[UR20][R8.64], R46 ;  /* 0x0000002e08005986 */ /* 0x0003e2000c101514 */
[C---:B------:R-:W-:Y:S01]  /*1a440*/  LEA R2, P6, R3.reuse, R84, 0x1 ;  /* 0x0000005403027211 */ /* 0x040fe200078c08ff */
[----:B0-----:R-:W-:-:S03]  /*1a450*/  VIADD R5, R3, UR7 ;  /* 0x0000000703057c36 */ /* 0x001fc60008000000 */
[----:B------:R-:W-:Y:S02]  /*1a460*/  LEA.HI.X.SX32 R3, R3, R0, 0x1, P6 ;  /* 0x0000000003037211 */ /* 0x000fe400030f0eff */
[----:B-1----:R-:W-:-:S05]  /*1a470*/  PRMT R9, R46, 0x7632, R9 ;  /* 0x000076322e097816 */ /* 0x002fca0000000009 */
[----:B------:R0:W-:Y:S01]  /*1a480*/  @P4 STG.E.U16 desc[UR20][R2.64], R9 ;  /* 0x0000000902004986 */ /* 0x0001e2000c101514 */
[----:B--2---:R-:W-:-:S03]  /*1a490*/  ISETP.LT.AND P1, PT, R15, UR15, !P0 ;  /* 0x0000000f0f007c0c */ /* 0x004fc6000c721270 */
[----:B------:R-:W2:Y:S01]  /*1a4a0*/  LDL.LU R15, [R1+0x720] ;  /* 0x00072000010f7983 */ /* 0x000ea20000300800 */
[----:B---3--:R-:W-:-:S03]  /*1a4b0*/  ISETP.LT.AND P5, PT, R13, UR15, !P0 ;  /* 0x0000000f0d007c0c */ /* 0x008fc6000c7a1270 */
[----:B------:R-:W3:Y:S01]  /*1a4c0*/  LDL.LU R13, [R1+0x718] ;  /* 0x00071800010d7983 */ /* 0x000ee20000300800 */
[----:B----4-:R-:W-:-:S03]  /*1a4d0*/  ISETP.LT.AND P4, PT, R14, UR15, !P0 ;  /* 0x0000000f0e007c0c */ /* 0x010fc6000c781270 */
[----:B------:R-:W4:Y:S01]  /*1a4e0*/  LDL.LU R14, [R1+0x714] ;  /* 0x00071400010e7983 */ /* 0x000f220000300800 */
[C---:B------:R-:W-:Y:S01]  /*1a4f0*/  LEA R4, P6, R5.reuse, R84, 0x1 ;  /* 0x0000005405047211 */ /* 0x040fe200078c08ff */
[----:B------:R-:W-:-:S03]  /*1a500*/  VIADD R7, R5, UR7 ;  /* 0x0000000705077c36 */ /* 0x000fc60008000000 */
[----:B------:R-:W-:Y:S01]  /*1a510*/  LEA.HI.X.SX32 R5, R5, R0, 0x1, P6 ;  /* 0x0000000005057211 */ /* 0x000fe200030f0eff */
[C---:B------:R-:W-:Y:S01]  /*1a520*/  VIADD R11, R7.reuse, UR7 ;  /* 0x00000007070b7c36 */ /* 0x040fe20008000000 */
[----:B------:R-:W-:-:S04]  /*1a530*/  LEA R6, P6, R7, R84, 0x1 ;  /* 0x0000005407067211 */ /* 0x000fc800078c08ff */
[----:B------:R-:W-:Y:S02]  /*1a540*/  LEA.HI.X.SX32 R7, R7, R0, 0x1, P6 ;  /* 0x0000000007077211 */ /* 0x000fe400030f0eff */
[----:B------:R-:W-:Y:S02]  /*1a550*/  LEA R8, P6, R11, R84, 0x1 ;  /* 0x000000540b087211 */ /* 0x000fe400078c08ff */
[----:B------:R-:W-:Y:S02]  /*1a560*/  F2FP.BF16.F32.PACK_AB R48, R49, R48 ;  /* 0x000000303130723e */ /* 0x000fe400000010ff */
[C---:B0-----:R-:W-:Y:S01]  /*1a570*/  LEA.HI.X.SX32 R9, R11.reuse, R0, 0x1, P6 ;  /* 0x000000000b097211 */ /* 0x041fe200030f0eff */
[----:B------:R-:W-:Y:S01]  /*1a580*/  VIADD R11, R11, UR7 ;  /* 0x000000070b0b7c36 */ /* 0x000fe20008000000 */
[----:B------:R-:W-:Y:S02]  /*1a590*/  PRMT R3, R48, 0x7632, R3 ;  /* 0x0000763230037816 */ /* 0x000fe40000000003 */
[----:B------:R-:W-:-:S02]  /*1a5a0*/  F2FP.BF16.F32.PACK_AB R50, R51, R50 ;  /* 0x000000323332723e */ /* 0x000fc400000010ff */
[----:B------:R-:W-:Y:S01]  /*1a5b0*/  LEA R2, P6, R11, R84, 0x1 ;  /* 0x000000540b027211 */ /* 0x000fe200078c08ff */
[----:B------:R-:W-:Y:S01]  /*1a5c0*/  @P3 STG.E.U16 desc[UR20][R4.64], R48 ;  /* 0x0000003004003986 */ /* 0x000fe2000c101514 */
[----:B------:R-:W-:-:S03]  /*1a5d0*/  PRMT R10, R50, 0x7632, R10 ;  /* 0x00007632320a7816 */ /* 0x000fc6000000000a */
[----:B------:R0:W-:Y:S04]  /*1a5e0*/  @P2 STG.E.U16 desc[UR20][R6.64], R3 ;  /* 0x0000000306002986 */ /* 0x0001e8000c101514 */
[----:B------:R1:W-:Y:S01]  /*1a5f0*/  @P1 STG.E.U16 desc[UR20][R8.64], R50 ;  /* 0x0000003208001986 */ /* 0x0003e2000c101514 */
[----:B0-----:R-:W-:Y:S02]  /*1a600*/  LEA.HI.X.SX32 R3, R11, R0, 0x1, P6 ;  /* 0x000000000b037211 */ /* 0x001fe400030f0eff */
[----:B-----5:R-:W-:Y:S02]  /*1a610*/  ISETP.LT.AND P3, PT, R17, UR15, !P0 ;  /* 0x0000000f11007c0c */ /* 0x020fe4000c761270 */
[----:B------:R-:W5:Y:S01]  /*1a620*/  LDL.LU R17, [R1+0x710] ;  /* 0x0007100001117983 */ /* 0x000f620000300800 */
[----:B------:R-:W-:-:S03]  /*1a630*/  ISETP.LT.AND P2, PT, R16, UR15, !P0 ;  /* 0x0000000f10007c0c */ /* 0x000fc6000c741270 */
[----:B------:R0:W-:Y:S01]  /*1a640*/  @P5 STG.E.U16 desc[UR20][R2.64], R10 ;  /* 0x0000000a02005986 */ /* 0x0001e2000c101514 */
[----:B------:R-:W-:Y:S01]  /*1a650*/  VIADD R5, R11, UR7 ;  /* 0x000000070b057c36 */ /* 0x000fe20008000000 */
[----:B------:R-:W-:-:S04]  /*1a660*/  F2FP.BF16.F32.PACK_AB R52, R53, R52 ;  /* 0x000000343534723e */ /* 0x000fc800000010ff */
[C---:B------:R-:W-:Y:S01]  /*1a670*/  LEA R4, P6, R5.reuse, R84, 0x1 ;  /* 0x0000005405047211 */ /* 0x040fe200078c08ff */
[----:B------:R-:W-:-:S03]  /*1a680*/  VIADD R7, R5, UR7 ;  /* 0x0000000705077c36 */ /* 0x000fc60008000000 */
[----:B------:R-:W-:-:S05]  /*1a690*/  LEA.HI.X.SX32 R5, R5, R0, 0x1, P6 ;  /* 0x0000000005057211 */ /* 0x000fca00030f0eff */
[----:B------:R0:W-:Y:S01]  /*1a6a0*/  @P4 STG.E.U16 desc[UR20][R4.64], R52 ;  /* 0x0000003404004986 */ /* 0x0001e2000c101514 */
[----:B--2---:R-:W-:-:S03]  /*1a6b0*/  ISETP.LT.AND P1, PT, R15, UR15, !P0 ;  /* 0x0000000f0f007c0c */ /* 0x004fc6000c721270 */
[----:B------:R-:W2:Y:S04]  /*1a6c0*/  LDL.LU R15, [R1+0x704] ;  /* 0x00070400010f7983 */ /* 0x000ea80000300800 */
[----:B------:R-:W2:Y:S01]  /*1a6d0*/  LDL.LU R16, [R1+0x700] ;  /* 0x0007000001107983 */ /* 0x000ea20000300800 */
[----:B---3--:R-:W-:-:S03]  /*1a6e0*/  ISETP.LT.AND P5, PT, R13, UR15, !P0 ;  /* 0x0000000f0d007c0c */ /* 0x008fc6000c7a1270 */
[----:B------:R-:W3:Y:S01]  /*1a6f0*/  LDL.LU R13, [R1+0x6fc] ;  /* 0x0006fc00010d7983 */ /* 0x000ee20000300800 */
[----:B----4-:R-:W-:-:S03]  /*1a700*/  ISETP.LT.AND P4, PT, R14, UR15, !P0 ;  /* 0x0000000f0e007c0c */ /* 0x010fc6000c781270 */
[----:B------:R-:W4:Y:S01]  /*1a710*/  LDL.LU R14, [R1+0x6f8] ;  /* 0x0006f800010e7983 */ /* 0x000f220000300800 */
[C---:B------:R-:W-:Y:S01]  /*1a720*/  LEA R6, P6, R7.reuse, R84, 0x1 ;  /* 0x0000005407067211 */ /* 0x040fe200078c08ff */
[----:B-1----:R-:W-:-:S03]  /*1a730*/  VIADD R9, R7, UR7 ;  /* 0x0000000707097c36 */ /* 0x002fc60008000000 */
[----:B------:R-:W-:Y:S01]  /*1a740*/  LEA.HI.X.SX32 R7, R7, R0, 0x1, P6 ;  /* 0x0000000007077211 */ /* 0x000fe200030f0eff */
[C---:B0-----:R-:W-:Y:S01]  /*1a750*/  VIADD R3, R9.reuse, UR7 ;  /* 0x0000000709037c36 */ /* 0x041fe20008000000 */
[----:B------:R-:W-:-:S03]  /*1a760*/  LEA R8, P6, R9, R84, 0x1 ;  /* 0x0000005409087211 */ /* 0x000fc600078c08ff */
[----:B------:R-:W-:Y:S01]  /*1a770*/  VIADD R11, R3, UR7 ;  /* 0x00000007030b7c36 */ /* 0x000fe20008000000 */
[----:B------:R-:W-:Y:S02]  /*1a780*/  LEA.HI.X.SX32 R9, R9, R0, 0x1, P6 ;  /* 0x0000000009097211 */ /* 0x000fe400030f0eff */
[----:B------:R-:W-:Y:S02]  /*1a790*/  LEA R2, P6, R3, R84, 0x1 ;  /* 0x0000005403027211 */ /* 0x000fe400078c08ff */
[----:B------:R-:W-:Y:S02]  /*1a7a0*/  PRMT R5, R52, 0x7632, R5 ;  /* 0x0000763234057816 */ /* 0x000fe40000000005 */
[----:B------:R-:W-:Y:S02]  /*1a7b0*/  F2FP.BF16.F32.PACK_AB R54, R55, R54 ;  /* 0x000000363736723e */ /* 0x000fe400000010ff */
[----:B------:R-:W-:Y:S02]  /*1a7c0*/  LEA.HI.X.SX32 R3, R3, R0, 0x1, P6 ;  /* 0x0000000003037211 */ /* 0x000fe400030f0eff */
[----:B------:R-:W-:Y:S01]  /*1a7d0*/  LEA R4, P6, R11, R84, 0x1 ;  /* 0x000000540b047211 */ /* 0x000fe200078c08ff */
[----:B------:R0:W-:Y:S04]  /*1a7e0*/  @P3 STG.E.U16 desc[UR20][R6.64], R5 ;  /* 0x0000000506003986 */ /* 0x0001e8000c101514 */
[----:B------:R1:W-:Y:S01]  /*1a7f0*/  @P2 STG.E.U16 desc[UR20][R8.64], R54 ;  /* 0x0000003608002986 */ /* 0x0003e2000c101514 */
[----:B------:R-:W-:-:S02]  /*1a800*/  F2FP.BF16.F32.PACK_AB R56, R57, R56 ;  /* 0x000000383938723e */ /* 0x000fc400000010ff */
[----:B0-----:R-:W-:Y:S02]  /*1a810*/  LEA.HI.X.SX32 R5, R11, R0, 0x1, P6 ;  /* 0x000000000b057211 */ /* 0x001fe400030f0eff */
[----:B------:R-:W-:Y:S02]  /*1a820*/  PRMT R7, R54, 0x7632, R7 ;  /* 0x0000763236077816 */ /* 0x000fe40000000007 */
[----:B-----5:R-:W-:Y:S02]  /*1a830*/  ISETP.LT.AND P3, PT, R17, UR15, !P0 ;  /* 0x0000000f11007c0c */ /* 0x020fe4000c761270 */
[----:B------:R-:W5:Y:S01]  /*1a840*/  LDL.LU R17, [R1+0x6f4] ;  /* 0x0006f40001117983 */ /* 0x000f620000300800 */
[----:B------:R-:W-:-:S03]  /*1a850*/  VIADD R11, R11, UR7 ;  /* 0x000000070b0b7c36 */ /* 0x000fc60008000000 */
[----:B------:R0:W-:Y:S01]  /*1a860*/  @P1 STG.E.U16 desc[UR20][R2.64], R7 ;  /* 0x0000000702001986 */ /* 0x0001e2000c101514 */
[----:B-1----:R-:W-:-:S03]  /*1a870*/  VIADD R9, R11, UR7 ;  /* 0x000000070b097c36 */ /* 0x002fc60008000000 */
[----:B------:R1:W-:Y:S01]  /*1a880*/  @P5 STG.E.U16 desc[UR20][R4.64], R56 ;  /* 0x0000003804005986 */ /* 0x0003e2000c101514 */
[----:B------:R-:W-:-:S04]  /*1a890*/  LEA R6, P5, R11, R84, 0x1 ;  /* 0x000000540b067211 */ /* 0x000fc800078a08ff */
[----:B0-----:R-:W-:Y:S02]  /*1a8a0*/  LEA.HI.X.SX32 R7, R11, R0, 0x1, P5 ;  /* 0x000000000b077211 */ /* 0x001fe400028f0eff */
[C---:B------:R-:W-:Y:S01]  /*1a8b0*/  LEA R8, P5, R9.reuse, R84, 0x1 ;  /* 0x0000005409087211 */ /* 0x040fe200078a08ff */
[----:B------:R-:W-:-:S03]  /*1a8c0*/  VIADD R3, R9, UR7 ;  /* 0x0000000709037c36 */ /* 0x000fc60008000000 */
[----:B------:R-:W-:Y:S02]  /*1a8d0*/  LEA.HI.X.SX32 R9, R9, R0, 0x1, P5 ;  /* 0x0000000009097211 */ /* 0x000fe400028f0eff */
[----:B--2---:R-:W-:Y:S02]  /*1a8e0*/  ISETP.LT.AND P2, PT, R15, UR15, !P0 ;  /* 0x0000000f0f007c0c */ /* 0x004fe4000c741270 */
[----:B------:R-:W2:Y:S01]  /*1a8f0*/  LDL.LU R15, [R1+0x6f0] ;  /* 0x0006f000010f7983 */ /* 0x000ea20000300800 */
[----:B---3--:R-:W-:-:S03]  /*1a900*/  ISETP.LT.AND P6, PT, R13, UR15, !P0 ;  /* 0x0000000f0d007c0c */ /* 0x008fc6000c7c1270 */
[----:B------:R-:W3:Y:S01]  /*1a910*/  LDL.LU R13, [R1+0x6ec] ;  /* 0x0006ec00010d7983 */ /* 0x000ee20000300800 */
[----:B------:R-:W-:-:S03]  /*1a920*/  ISETP.LT.AND P1, PT, R16, UR15, !P0 ;  /* 0x0000000f10007c0c */ /* 0x000fc6000c721270 */
[----:B------:R-:W3:Y:S01]  /*1a930*/  LDL.LU R16, [R1+0x6e8] ;  /* 0x0006e80001107983 */ /* 0x000ee20000300800 */
[----:B----4-:R-:W-:-:S03]  /*1a940*/  ISETP.LT.AND P5, PT, R14, UR15, !P0 ;  /* 0x0000000f0e007c0c */ /* 0x010fc6000c7a1270 */
[----:B------:R-:W4:Y:S01]  /*1a950*/  LDL.LU R14, [R1+0x6e4] ;  /* 0x0006e400010e7983 */ /* 0x000f220000300800 */
[----:B------:R-:W-:Y:S01]  /*1a960*/  PRMT R10, R56, 0x7632, R10 ;  /* 0x00007632380a7816 */ /* 0x000fe2000000000a */
[----:B-1----:R-:W-:Y:S01]  /*1a970*/  VIADD R5, R3, UR7 ;  /* 0x0000000703057c36 */ /* 0x002fe20008000000 */
[----:B------:R-:W-:-:S03]  /*1a980*/  F2FP.BF16.F32.PACK_AB R58, R59, R58 ;  /* 0x0000003a3b3a723e */ /* 0x000fc600000010ff */
[----:B------:R0:W-:Y:S01]  /*1a990*/  @P4 STG.E.U16 desc[UR20][R6.64], R10 ;  /* 0x0000000a06004986 */ /* 0x0001e2000c101514 */
[C---:B------:R-:W-:Y:S02]  /*1a9a0*/  LEA R2, P4, R3.reuse, R84, 0x1 ;  /* 0x0000005403027211 */ /* 0x040fe400078808ff */
[----:B------:R-:W-:Y:S02]  /*1a9b0*/  PRMT R12, R58, 0x7632, R12 ;  /* 0x000076323a0c7816 */ /* 0x000fe4000000000c */
[----:B------:R-:W-:Y:S01]  /*1a9c0*/  LEA.HI.X.SX32 R3, R3, R0, 0x1, P4 ;  /* 0x0000000003037211 */ /* 0x000fe200020f0eff */
[----:B------:R1:W-:Y:S01]  /*1a9d0*/  @P3 STG.E.U16 desc[UR20][R8.64], R58 ;  /* 0x0000003a08003986 */ /* 0x0003e2000c101514 */
[C---:B------:R-:W-:Y:S01]  /*1a9e0*/  LEA R4, P3, R5.reuse, R84, 0x1 ;  /* 0x0000005405047211 */ /* 0x040fe200078608ff */
[----:B0-----:R-:W-:Y:S02]  /*1a9f0*/  VIADD R7, R5, UR7 ;  /* 0x0000000705077c36 */ /* 0x001fe40008000000 */
[----:B------:R0:W-:Y:S01]  /*1aa00*/  @P2 STG.E.U16 desc[UR20][R2.64], R12 ;  /* 0x0000000c02002986 */ /* 0x0001e2000c101514 */
[----:B------:R-:W-:Y:S01]  /*1aa10*/  F2FP.BF16.F32.PACK_AB R60, R61, R60 ;  /* 0x0000003c3d3c723e */ /* 0x000fe200000010ff */
[C---:B-1----:R-:W-:Y:S01]  /*1aa20*/  VIADD R9, R7.reuse, UR7 ;  /* 0x0000000707097c36 */ /* 0x042fe20008000000 */
[----:B------:R-:W-:-:S02]  /*1aa30*/  LEA R6, P2, R7, R84, 0x1 ;  /* 0x0000005407067211 */ /* 0x000fc400078408ff */
[-C--:B------:R-:W-:Y:S01]  /*1aa40*/  LEA.HI.X.SX32 R5, R5, R0.reuse, 0x1, P3 ;  /* 0x0000000005057211 */ /* 0x080fe200018f0eff */
[----:B------:R-:W-:Y:S01]  /*1aa50*/  VIADD R11, R9, UR7 ;  /* 0x00000007090b7c36 */ /* 0x000fe20008000000 */
[----:B------:R-:W-:Y:S02]  /*1aa60*/  LEA.HI.X.SX32 R7, R7, R0, 0x1, P2 ;  /* 0x0000000007077211 */ /* 0x000fe400010f0eff */
[----:B0-----:R-:W-:Y:S01]  /*1aa70*/  PRMT R3, R60, 0x7632, R3 ;  /* 0x000076323c037816 */ /* 0x001fe20000000003 */
[----:B------:R-:W-:Y:S01]  /*1aa80*/  @P1 STG.E.U16 desc[UR20][R4.64], R60 ;  /* 0x0000003c04001986 */ /* 0x000fe2000c101514 */
[----:B------:R-:W-:-:S03]  /*1aa90*/  LEA R2, P1, R9, R84, 0x1 ;  /* 0x0000005409027211 */ /* 0x000fc600078208ff */
[----:B------:R0:W-:Y:S01]  /*1aaa0*/  @P6 STG.E.U16 desc[UR20][R6.64], R3 ;  /* 0x0000000306006986 */ /* 0x0001e2000c101514 */
[----:B------:R-:W-:Y:S02]  /*1aab0*/  LEA R8, P6, R11, R84, 0x1 ;  /* 0x000000540b087211 */ /* 0x000fe400078c08ff */
[----:B-----5:R-:W-:Y:S02]  /*1aac0*/  ISETP.LT.AND P4, PT, R17, UR15, !P0 ;  /* 0x0000000f11007c0c */ /* 0x020fe4000c781270 */
[-C--:B0-----:R-:W-:Y:S02]  /*1aad0*/  LEA.HI.X.SX32 R3, R9, R0.reuse, 0x1, P1 ;  /* 0x0000000009037211 */ /* 0x081fe400008f0eff */
[----:B------:R-:W-:Y:S02]  /*1aae0*/  LEA.HI.X.SX32 R9, R11, R0, 0x1, P6 ;  /* 0x000000000b097211 */ /* 0x000fe400030f0eff */
[----:B------:R-:W-:Y:S02]  /*1aaf0*/  F2FP.BF16.F32.PACK_AB R62, R63, R62 ;  /* 0x0000003e3f3e723e */ /* 0x000fe400000010ff */
[----:B------:R-:W-:-:S02]  /*1ab00*/  F2FP.BF16.F32.PACK_AB R64, R65, R64 ;  /* 0x000000404140723e */ /* 0x000fc400000010ff */
[----:B------:R-:W-:Y:S01]  /*1ab10*/  F2FP.BF16.F32.PACK_AB R66, R67, R66 ;  /* 0x000000424342723e */ /* 0x000fe200000010ff */
[----:B------:R0:W-:Y:S03]  /*1ab20*/  @P5 STG.E.U16 desc[UR20][R2.64], R62 ;  /* 0x0000003e02005986 */ /* 0x0001e6000c101514 */
[----:B------:R-:W-:Y:S02]  /*1ab30*/  PRMT R42, R66, 0x7632, R42 ;  /* 0x00007632422a7816 */ /* 0x000fe4000000002a */
[----:B0-----:R-:W-:Y:S02]  /*1ab40*/  PRMT R3, R64, 0x7632, R3 ;  /* 0x0000763240037816 */ /* 0x001fe40000000003 */
[----:B--2---:R-:W-:Y:S02]  /*1ab50*/  ISETP.LT.AND P3, PT, R15, UR15, !P0 ;  /* 0x0000000f0f007c0c */ /* 0x004fe4000c761270 */
[----:B---3--:R-:W-:Y:S01]  /*1ab60*/  ISETP.LT.AND P2, PT, R13, UR15, !P0 ;  /* 0x0000000f0d007c0c */ /* 0x008fe2000c741270 */
[----:B------:R-:W-:-:S04]  /*1ab70*/  VIADD R13, R11, UR7 ;  /* 0x000000070b0d7c36 */ /* 0x000fc80008000000 */
[C---:B------:R-:W-:Y:S01]  /*1ab80*/  VIADD R15, R13.reuse, UR7 ;  /* 0x000000070d0f7c36 */ /* 0x040fe20008000000 */
[----:B------:R-:W-:-:S03]  /*1ab90*/  LEA R4, P1, R13, R84, 0x1 ;  /* 0x000000540d047211 */ /* 0x000fc600078208ff */
[C---:B------:R-:W-:Y:S01]  /*1aba0*/  VIADD R17, R15.reuse, UR7 ;  /* 0x000000070f117c36 */ /* 0x040fe20008000000 */
[----:B------:R-:W-:Y:S02]  /*1abb0*/  LEA R10, P6, R15, R84, 0x1 ;  /* 0x000000540f0a7211 */ /* 0x000fe400078c08ff */
[-C--:B------:R-:W-:Y:S01]  /*1abc0*/  LEA.HI.X.SX32 R5, R13, R0.reuse, 0x1, P1 ;  /* 0x000000000d057211 */ /* 0x080fe200008f0eff */
[----:B------:R-:W-:Y:S01]  /*1abd0*/  VIADD R13, R17, UR7 ;  /* 0x00000007110d7c36 */ /* 0x000fe20008000000 */
[----:B------:R-:W-:Y:S02]  /*1abe0*/  LEA.HI.X.SX32 R11, R15, R0, 0x1, P6 ;  /* 0x000000000f0b7211 */ /* 0x000fe400030f0eff */
[C---:B------:R-:W-:Y:S02]  /*1abf0*/  LEA R6, P6, R17.reuse, R84, 0x1 ;  /* 0x0000005411067211 */ /* 0x040fe400078c08ff */
[----:B------:R-:W-:Y:S02]  /*1ac00*/  ISETP.LT.AND P1, PT, R16, UR15, !P0 ;  /* 0x0000000f10007c0c */ /* 0x000fe4000c721270 */
[----:B------:R-:W-:-:S02]  /*1ac10*/  LEA.HI.X.SX32 R7, R17, R0, 0x1, P6 ;  /* 0x0000000011077211 */ /* 0x000fc400030f0eff */
[C---:B------:R-:W-:Y:S02]  /*1ac20*/  LEA R84, P6, R13.reuse, R84, 0x1 ;  /* 0x000000540d547211 */ /* 0x040fe400078c08ff */
[----:B----4-:R-:W-:Y:S02]  /*1ac30*/  ISETP.LT.AND P0, PT, R14, UR15, !P0 ;  /* 0x0000000f0e007c0c */ /* 0x010fe4000c701270 */
[----:B------:R-:W-:Y:S02]  /*1ac40*/  LEA.HI.X.SX32 R85, R13, R0, 0x1, P6 ;  /* 0x000000000d557211 */ /* 0x000fe400030f0eff */
[----:B------:R-:W-:-:S05]  /*1ac50*/  PRMT R0, R62, 0x7632, R0 ;  /* 0x000076323e007816 */ /* 0x000fca0000000000 */
[----:B------:R0:W-:Y:S04]  /*1ac60*/  @P4 STG.E.U16 desc[UR20][R8.64], R0 ;  /* 0x0000000008004986 */ /* 0x0001e8000c101514 */
[----:B------:R0:W-:Y:S04]  /*1ac70*/  @P3 STG.E.U16 desc[UR20][R4.64], R64 ;  /* 0x0000004004003986 */ /* 0x0001e8000c101514 */
[----:B------:R0:W-:Y:S04]  /*1ac80*/  @P2 STG.E.U16 desc[UR20][R10.64], R3 ;  /* 0x000000030a002986 */ /* 0x0001e8000c101514 */
[----:B------:R0:W-:Y:S04]  /*1ac90*/  @P1 STG.E.U16 desc[UR20][R6.64], R66 ;  /* 0x0000004206001986 */ /* 0x0001e8000c101514 */
[----:B------:R0:W-:Y:S01]  /*1aca0*/  @P0 STG.E.U16 desc[UR20][R84.64], R42 ;  /* 0x0000002a54000986 */ /* 0x0001e2000c101514 */
[----:B------:R-:W-:Y:S06]  /*1acb0*/  BAR.SYNC.DEFER_BLOCKING 0x0 ;  /* 0x0000000000007b1d */ /* 0x000fec0000010000 */
[----:B------:R-:W-:Y:S05]  /*1acc0*/  BRA.U UP0, `(.L_x_14) ;  /* 0x0000000100a07547 */ /* 0x000fea000b800000 */
[----:B------:R-:W1:Y:S01]  /*1acd0*/  S2UR UR5, SR_CgaCtaId ;  /* 0x00000000000579c3 */ /* 0x000e620000008800 */
[----:B------:R-:W-:Y:S01]  /*1ace0*/  NOP ;  /* 0x0000000000007918 */ /* 0x000fe20000000000 */
[----:B------:R-:W-:Y:S01]  /*1acf0*/  UMOV UR4, 0x50 ;  /* 0x0000005000047882 */ /* 0x000fe20000000000 */
[----:B0-----:R-:W-:Y:S02]  /*1ad00*/  IMAD.U32 R0, RZ, RZ, UR8 ;  /* 0x00000008ff007e24 */ /* 0x001fe4000f8e00ff */
[----:B------:R-:W-:Y:S02]  /*1ad10*/  IMAD.MOV.U32 R3, RZ, RZ, 0xf ;  /* 0x0000000fff037424 */ /* 0x000fe400078e00ff */
[----:B------:R-:W-:Y:S01]  /*1ad20*/  IMAD.MOV.U32 R7, RZ, RZ, 0x1 ;  /* 0x00000001ff077424 */ /* 0x000fe200078e00ff */
[----:B------:R-:W-:-:S04]  /*1ad30*/  LOP3.LUT R0, R0, 0xffff, RZ, 0xc0, !PT ;  /* 0x0000ffff00007812 */ /* 0x000fc800078ec0ff */
[----:B------:R-:W-:-:S05]  /*1ad40*/  SHF.R.U32.HI R0, RZ, 0x5, R0 ;  /* 0x00000005ff007819 */ /* 0x000fca0000011600 */
[----:B------:R-:W-:Y:S01]  /*1ad50*/  VIADD R2, R0, 0x10 ;  /* 0x0000001000027836 */ /* 0x000fe20000000000 */
[----:B------:R-:W-:Y:S01]  /*1ad60*/  SHF.L.U32 R0, R3, R0, RZ ;  /* 0x0000000003007219 */ /* 0x000fe200000006ff */
[----:B-1----:R-:W-:-:S03]  /*1ad70*/  ULEA UR6, UR5, UR4, 0x18 ;  /* 0x0000000405067291 */ /* 0x002fc6000f8ec0ff */
[----:B------:R-:W-:-:S04]  /*1ad80*/  SHF.L.U32 R3, R7, R2, RZ ;  /* 0x0000000207037219 */ /* 0x000fc800000006ff */
[----:B------:R-:W-:Y:S02]  /*1ad90*/  LOP3.LUT R0, R3, R0, RZ, 0xfc, !PT ;  /* 0x0000000003007212 */ /* 0x000fe400078efcff */
[----:B------:R-:W0:Y:S02]  /*1ada0*/  LDS R5, [UR6] ;  /* 0x00000006ff057984 */ /* 0x000e240008000800 */
[C---:B------:R-:W-:Y:S02]  /*1adb0*/  LOP3.LUT R2, R0.reuse, 0xffff, RZ, 0xc0, !PT ;  /* 0x0000ffff00027812 */ /* 0x040fe400078ec0ff */
[----:B0-----:R-:W-:-:S04]  /*1adc0*/  LOP3.LUT R3, R0, 0xffff, R5, 0x80, !PT ;  /* 0x0000ffff00037812 */ /* 0x001fc800078e8005 */
[----:B------:R-:W-:-:S13]  /*1add0*/  ISETP.NE.AND P0, PT, R3, R2, PT ;  /* 0x000000020300720c */ /* 0x000fda0003f05270 */
[----:B------:R-:W-:Y:S05]  /*1ade0*/  @P0 BRA `(.L_x_15) ;  /* 0x0000000000500947 */ /* 0x000fea0003800000 */
[----:B------:R-:W-:Y:S02]  /*1adf0*/  SHF.R.U32.HI R5, RZ, 0x10, R5 ;  /* 0x00000010ff057819 */ /* 0x000fe40000011605 */
[----:B------:R-:W-:-:S04]  /*1ae00*/  SHF.R.U32.HI R2, RZ, 0x10, R0 ;  /* 0x00000010ff027819 */ /* 0x000fc80000011600 */
[----:B------:R-:W-:-:S04]  /*1ae10*/  LOP3.LUT R5, R5, R2, RZ, 0xc0, !PT ;  /* 0x0000000205057212 */ /* 0x000fc800078ec0ff */
[----:B------:R-:W-:-:S13]  /*1ae20*/  ISETP.NE.AND P0, PT, R5, R2, PT ;  /* 0x000000020500720c */ /* 0x000fda0003f05270 */
[----:B------:R-:W-:Y:S05]  /*1ae30*/  @P0 BRA `(.L_x_16) ;  /* 0x0000000000300947 */ /* 0x000fea0003800000 */
[----:B------:R-:W-:Y:S01]  /*1ae40*/  R2UR UR4, R0 ;  /* 0x00000000000472ca */ /* 0x000fe200000e0000 */
[----:B------:R-:W-:Y:S01]  /*1ae50*/  VOTEU.ANY UR5, UPT, PT ;  /* 0x0000000000057886 */ /* 0x000fe200038e0100 */
[----:B------:R-:W0:Y:S01]  /*1ae60*/  S2R R0, SR_LANEID ;  /* 0x0000000000007919 */ /* 0x000e220000000000 */
[----:B------:R-:W-:-:S10]  /*1ae70*/  UFLO.U32 UR5, UR5 ;  /* 0x00000005000572bd */ /* 0x000fd400080e0000 */
[----:B------:R-:W-:-:S06]  /*1ae80*/  ULOP3.LUT UR4, URZ, UR4, URZ, 0x33, !UPT ;  /* 0x00000004ff047292 */ /* 0x000fcc000f8e33ff */
[----:B------:R-:W-:-:S04]  /*1ae90*/  IMAD.U32 R2, RZ, RZ, UR4 ;  /* 0x00000004ff027e24 */ /* 0x000fc8000f8e00ff */
[----:B------:R-:W1:Y:S02]  /*1aea0*/  REDUX UR7, R2 ;  /* 0x00000000020773c4 */ /* 0x000e640000000000 */
[----:B------:R2:W-:Y:S01]  /*1aeb0*/  UTCATOMSWS.AND URZ, UR4 ;  /* 0x0000000400ff79e3 */ /* 0x0005e20008000000 */
[----:B0-----:R-:W-:Y:S01]  /*1aec0*/  ISETP.EQ.U32.AND P0, PT, R0, UR5, PT ;  /* 0x0000000500007c0c */ /* 0x001fe2000bf02070 */
[----:B-1----:R-:W-:-:S12]  /*1aed0*/  IMAD.U32 R0, RZ, RZ, UR7 ;  /* 0x00000007ff007e24 */ /* 0x002fd8000f8e00ff */
[----:B------:R2:W-:Y:S01]  /*1aee0*/  @P0 ATOMS.AND RZ, [UR6], R0 ;  /* 0x00000000ffff098c */ /* 0x0005e2000a800006 */
[----:B------:R-:W-:Y:S05]  /*1aef0*/  BRA `(.L_x_14) ;  /* 0x0000000000147947 */ /* 0x000fea0003800000 */
.L_x_16:
[----:B------:R-:W-:-:S07]  /*1af00*/  MOV R2, 0x1af20 ;  /* 0x0001af2000027802 */ /* 0x000fce0000000f00 */
[----:B------:R-:W-:Y:S05]  /*1af10*/  CALL.REL.NOINC `($__internal_0_$__cuda_sm10x_tcgen05_guardrail_trap_col_being_dealloced_not_returned_by_alloc) ;  /* 0x00000000002c7944 */ /* 0x000fea0003c00000 */
[----:B------:R-:W-:Y:S05]  /*1af20*/  BRA `(.L_x_14) ;  /* 0x0000000000087947 */ /* 0x000fea0003800000 */
.L_x_15:
[----:B------:R-:W-:-:S07]  /*1af30*/  MOV R2, 0x1af50 ;  /* 0x0001af5000027802 */ /* 0x000fce0000000f00 */
[----:B------:R-:W-:Y:S05]  /*1af40*/  CALL.REL.NOINC `($__internal_2_$__cuda_sm10x_tcgen05_guardrail_trap_unallocated_columns_being_dealloced) ;  /* 0x0000000000387944 */ /* 0x000fea0003c00000 */
.L_x_14:
[----:B------:R-:W-:Y:S01]  /*1af50*/  NOP ;  /* 0x0000000000007918 */ /* 0x000fe20000000000 */
[----:B--2---:R-:W-:Y:S05]  /*1af60*/  EXIT ;  /* 0x000000000000794d */ /* 0x004fea0003800000 */
.L_x_9:
[----:B------:R-:W0:Y:S02]  /*1af70*/  SYNCS.PHASECHK.TRANS64.TRYWAIT P3, [UR6], R5 ;  /* 0x00000005ff0075a7 */ /* 0x000e240008061106 */
[----:B0-----:R-:W-:Y:S05]  /*1af80*/  @!P3 BRA `(.L_x_9) ;  /* 0xfffffffc00f8b947 */ /* 0x001fea000383ffff */
[----:B------:R-:W-:Y:S05]  /*1af90*/  BRA `(.L_x_17) ;  /* 0xffffffa800107947 */ /* 0x000fea000383ffff */
.L_x_13:
[----:B------:R-:W0:Y:S02]  /*1afa0*/  SYNCS.PHASECHK.TRANS64.TRYWAIT P1, [UR6], R2 ;  /* 0x00000002ff0075a7 */ /* 0x000e240008021106 */
[----:B0-----:R-:W-:Y:S05]  /*1afb0*/  @!P1 BRA `(.L_x_13) ;  /* 0xfffffffc00f89947 */ /* 0x001fea000383ffff */
[----:B------:R-:W-:Y:S05]  /*1afc0*/  BRA `(.L_x_12) ;  /* 0xffffffe000447947 */ /* 0x000fea000383ffff */
        .weak           $__internal_0_$__cuda_sm10x_tcgen05_guardrail_trap_col_being_dealloced_not_returned_by_alloc
        .type           $__internal_0_$__cuda_sm10x_tcgen05_guardrail_trap_col_being_dealloced_not_returned_by_alloc,@function
        .size           $__internal_0_$__cuda_sm10x_tcgen05_guardrail_trap_col_being_dealloced_not_returned_by_alloc,($__internal_1_$__cuda_sm10x_tcgen05_guardrail_trap_phase_invalid_during_alloc - $__internal_0_$__cuda_sm10x_tcgen05_guardrail_trap_col_being_dealloced_not_returned_by_alloc)
$__internal_0_$__cuda_sm10x_tcgen05_guardrail_trap_col_being_dealloced_not_returned_by_alloc:
[----:B------:R-:W-:Y:S05]  /*1afd0*/  BPT.TRAP 0x1 ;  /* 0x000000040000795c */ /* 0x000fea0000300000 */
[----:B------:R-:W-:-:S04]  /*1afe0*/  IMAD.MOV.U32 R3, RZ, RZ, 0x0 ;  /* 0x00000000ff037424 */ /* 0x000fc800078e00ff */
[----:B------:R-:W-:Y:S05]  /*1aff0*/  RET.REL.NODEC R2 `(matmul_kernel) ;  /* 0xfffffe5002007950 */ /* 0x000fea0003c3ffff */
        .weak           $__internal_1_$__cuda_sm10x_tcgen05_guardrail_trap_phase_invalid_during_alloc
        .type           $__internal_1_$__cuda_sm10x_tcgen05_guardrail_trap_phase_invalid_during_alloc,@function
        .size           $__internal_1_$__cuda_sm10x_tcgen05_guardrail_trap_phase_invalid_during_alloc,($__internal_2_$__cuda_sm10x_tcgen05_guardrail_trap_unallocated_columns_being_dealloced - $__internal_1_$__cuda_sm10x_tcgen05_guardrail_trap_phase_invalid_during_alloc)
$__internal_1_$__cuda_sm10x_tcgen05_guardrail_trap_phase_invalid_during_alloc:
[----:B------:R-:W-:Y:S05]  /*1b000*/  BPT.TRAP 0x1 ;  /* 0x000000040000795c */ /* 0x000fea0000300000 */
[----:B------:R-:W-:-:S04]  /*1b010*/  IMAD.MOV.U32 R3, RZ, RZ, 0x0 ;  /* 0x00000000ff037424 */ /* 0x000fc800078e00ff */
[----:B------:R-:W-:Y:S05]  /*1b020*/  RET.REL.NODEC R2 `(matmul_kernel) ;  /* 0xfffffe4c02f47950 */ /* 0x000fea0003c3ffff */
        .weak           $__internal_2_$__cuda_sm10x_tcgen05_guardrail_trap_unallocated_columns_being_dealloced
        .type           $__internal_2_$__cuda_sm10x_tcgen05_guardrail_trap_unallocated_columns_being_dealloced,@function
        .size           $__internal_2_$__cuda_sm10x_tcgen05_guardrail_trap_unallocated_columns_being_dealloced,(.L_x_21 - $__internal_2_$__cuda_sm10x_tcgen05_guardrail_trap_unallocated_columns_being_dealloced)
$__internal_2_$__cuda_sm10x_tcgen05_guardrail_trap_unallocated_columns_being_dealloced:
[----:B------:R-:W-:Y:S05]  /*1b030*/  BPT.TRAP 0x1 ;  /* 0x000000040000795c */ /* 0x000fea0000300000 */
[----:B------:R-:W-:-:S04]  /*1b040*/  IMAD.MOV.U32 R3, RZ, RZ, 0x0 ;  /* 0x00000000ff037424 */ /* 0x000fc800078e00ff */
[----:B------:R-:W-:Y:S05]  /*1b050*/  RET.REL.NODEC R2 `(matmul_kernel) ;  /* 0xfffffe4c02e87950 */ /* 0x000fea0003c3ffff */
.L_x_18:
[----:B------:R-:W-:-:S00]  /*1b060*/  BRA `(.L_x_18) ;  /* 0xfffffffc00fc7947 */ /* 0x000fc0000383ffff */
[----:B------:R-:W-:-:S00]  /*1b070*/  NOP ;  /* 0x0000000000007918 */ /* 0x000fc00000000000 */
        /* <DEDUP_REMOVED lines=8> */
.L_x_21:


//--------------------- .nv.shared.matmul_kernel  --------------------------
	.section	.nv.shared.matmul_kernel,"aw",@nobits
	.sectionflags	@""
	.align	16
	.zero		1024


//--------------------- .nv.shared.reserved.0     --------------------------
	.section	.nv.shared.reserved.0,"aw",@nobits
	.align	8
	.weak		__nv_reservedSMEM_offset_0_alias
	.size		__nv_reservedSMEM_offset_0_alias, 0, 64
	.other		__nv_reservedSMEM_offset_0_alias,@"STO_CUDA_RESERVED_SHARED STV_DEFAULT"
__nv_reservedSMEM_offset_0_alias:
	.zero		0
.nv.shared.reserved.0:
	.zero		64
	.weak		__nv_reservedSMEM_allocation_phase
	.type		__nv_reservedSMEM_allocation_phase,@object
	.size		__nv_reservedSMEM_allocation_phase,(.L_0 - __nv_reservedSMEM_allocation_phase)
__nv_reservedSMEM_allocation_phase:
	.zero		1
.L_0:
	.zero		7
	.weak		__nv_reservedSMEM_devtool_atexit_pc
	.type		__nv_reservedSMEM_devtool_atexit_pc,@object
	.size		__nv_reservedSMEM_devtool_atexit_pc,(__nv_reservedSMEM_allocation_mask - __nv_reservedSMEM_devtool_atexit_pc)
__nv_reservedSMEM_devtool_atexit_pc:
	.zero		8
	.weak		__nv_reservedSMEM_allocation_mask
	.type		__nv_reservedSMEM_allocation_mask,@object
	.size		__nv_reservedSMEM_allocation_mask,(.L_2 - __nv_reservedSMEM_allocation_mask)
__nv_reservedSMEM_allocation_mask:
	.zero		4
.L_2:


//--------------------- .nv.constant0.matmul_kernel --------------------------
	.section	.nv.constant0.matmul_kernel,"a",@progbits
	.sectionflags	@""
	.align	4
.nv.constant0.matmul_kernel:
	.zero		976


//--------------------- SYMBOLS --------------------------

	.type		.nv.reservedSmem.offset0,@object
	.size		.nv.reservedSmem.offset0,0x4
	.type		.nv.reservedSmem.cap,@object
	.size		.nv.reservedSmem.cap,0x4
